def matmul_kernel(
    a_ptr,
    b_ptr,
    c_ptr,
    M,
    N,
    K,
    stride_am,
    stride_ak,
    stride_bk,
    stride_bn,
    stride_cm,
    stride_cn,
    BLOCK_M: tl.constexpr,
    BLOCK_N: tl.constexpr,
    BLOCK_K: tl.constexpr,
    GROUP_M: tl.constexpr,
):
    pid = tl.program_id(axis=0)
    num_pid_m = tl.cdiv(M, BLOCK_M)
    num_pid_n = tl.cdiv(N, BLOCK_N)
    num_pid_in_group = GROUP_M * num_pid_n
    group_id = pid // num_pid_in_group
    first_pid_m = group_id * GROUP_M
    group_size_m = min(num_pid_m - first_pid_m, GROUP_M)
    pid_m = first_pid_m + ((pid % num_pid_in_group) % group_size_m)
    pid_n = (pid % num_pid_in_group) // group_size_m

    offs_am = (pid_m * BLOCK_M + tl.arange(0, BLOCK_M)) % M
    offs_bn = (pid_n * BLOCK_N + tl.arange(0, BLOCK_N)) % N
    offs_k = tl.arange(0, BLOCK_K)
    a_ptrs = a_ptr + offs_am[:, None] * stride_am + offs_k[None, :] * stride_ak
    b_ptrs = b_ptr + offs_k[:, None] * stride_bk + offs_bn[None, :] * stride_bn

    acc = tl.zeros((BLOCK_M, BLOCK_N), dtype=tl.float32)
    for kk in range(0, tl.cdiv(K, BLOCK_K)):
        a = tl.load(a_ptrs, mask=offs_k[None, :] < K - kk * BLOCK_K, other=0.0)
        b = tl.load(b_ptrs, mask=offs_k[:, None] < K - kk * BLOCK_K, other=0.0)
        acc = tl.dot(a, b, acc)
        a_ptrs += BLOCK_K * stride_ak
        b_ptrs += BLOCK_K * stride_bk

    c = acc.to(c_ptr.dtype.element_ty)
    offs_cm = pid_m * BLOCK_M + tl.arange(0, BLOCK_M)
    offs_cn = pid_n * BLOCK_N + tl.arange(0, BLOCK_N)
    c_ptrs = c_ptr + offs_cm[:, None] * stride_cm + offs_cn[None, :] * stride_cn
    mask = (offs_cm[:, None] < M) & (offs_cn[None, :] < N)
    tl.store(c_ptrs, c, mask=mask)

# config = {"BLOCK_K": 32, "BLOCK_M": 64, "BLOCK_N": 256, "GROUP_M": 1, "arch": "sm_100", "dtype": "fp8e5m2", "num_ctas": 1, "num_stages": 3, "num_warps": 4}
# arch = sm_100


// ===== COMPILED SASS (sm_100a) =====

	.target	sm_100a

	.elftype	@"ET_EXEC"


//--------------------- .note.nv.tkinfo           --------------------------
	.section	.note.nv.tkinfo,"",@"SHT_NOTE"
	.sectionflags	@"SHF_NOTE_NV_TKINFO"
	.tkinfo
        /*0018*/ 	.word	0x00000081
        /*0030*/ 	.string	""
        /*0030*/ 	.string	"ptxas-blackwell"
        /*0030*/ 	.string	"Cuda compilation tools, release 12.9, V12.9.86"
        /*0030*/ 	.string	"Build cuda_12.9.r12.9/compiler.36037853_0"
        /*0030*/ 	.string	"-v  -suppress-debug-info  -lineinfo  -arch sm_100a "



//--------------------- .note.nv.cuver            --------------------------
	.section	.note.nv.cuver,"",@"SHT_NOTE"
	.sectionflags	@"SHF_NOTE_NV_CUVER"
        /*0018*/ 	.short	0x0001
        /*001a*/ 	.short	0x0064
        /*001c*/ 	.short	0x0001
        /*001e*/ 	.short	0x0000
        /*0020*/ 	.short	0x0001
        /*0022*/ 	.short	0x0000


//--------------------- .nv.info                  --------------------------
	.section	.nv.info,"",@"SHT_CUDA_INFO"
	.align	4


	//----- nvinfo : EIATTR_REGCOUNT
	.align		4
        /*0000*/ 	.byte	0x04, 0x2f
        /*0002*/ 	.short	(.L_4 - .L_3)
	.align		4
.L_3:
        /*0004*/ 	.word	index@(matmul_kernel)
        /*0008*/ 	.word	0x000000ff


	//----- nvinfo : EIATTR_FRAME_SIZE
	.align		4
.L_4:
        /*000c*/ 	.byte	0x04, 0x11
        /*000e*/ 	.short	(.L_6 - .L_5)
	.align		4
.L_5:
        /*0010*/ 	.word	index@($__internal_2_$__cuda_sm10x_tcgen05_guardrail_trap_unallocated_columns_being_dealloced)
        /*0014*/ 	.word	0x00000000


	//----- nvinfo : EIATTR_FRAME_SIZE
	.align		4
.L_6:
        /*0018*/ 	.byte	0x04, 0x11
        /*001a*/ 	.short	(.L_8 - .L_7)
	.align		4
.L_7:
        /*001c*/ 	.word	index@($__internal_1_$__cuda_sm10x_tcgen05_guardrail_trap_phase_invalid_during_alloc)
        /*0020*/ 	.word	0x00000000


	//----- nvinfo : EIATTR_FRAME_SIZE
	.align		4
.L_8:
        /*0024*/ 	.byte	0x04, 0x11
        /*0026*/ 	.short	(.L_10 - .L_9)
	.align		4
.L_9:
        /*0028*/ 	.word	index@($__internal_0_$__cuda_sm10x_tcgen05_guardrail_trap_col_being_dealloced_not_returned_by_alloc)
        /*002c*/ 	.word	0x00000000


	//----- nvinfo : EIATTR_FRAME_SIZE
	.align		4
.L_10:
        /*0030*/ 	.byte	0x04, 0x11
        /*0032*/ 	.short	(.L_12 - .L_11)
	.align		4
.L_11:
        /*0034*/ 	.word	index@(matmul_kernel)
        /*0038*/ 	.word	0x00000000


	//----- nvinfo : EIATTR_MIN_STACK_SIZE
	.align		4
.L_12:
        /*003c*/ 	.byte	0x04, 0x12
        /*003e*/ 	.short	(.L_14 - .L_13)
	.align		4
.L_13:
        /*0040*/ 	.word	index@(matmul_kernel)
        /*0044*/ 	.word	0x00000000
.L_14:


//--------------------- .nv.info.matmul_kernel    --------------------------
	.section	.nv.info.matmul_kernel,"",@"SHT_CUDA_INFO"
	.sectionflags	@""
	.align	4


	//----- nvinfo : EIATTR_CUDA_API_VERSION
	.align		4
        /*0000*/ 	.byte	0x04, 0x37
        /*0002*/ 	.short	(.L_16 - .L_15)
.L_15:
        /*0004*/ 	.word	0x00000081


	//----- nvinfo : EIATTR_KPARAM_INFO
	.align		4
.L_16:
        /*0008*/ 	.byte	0x04, 0x17
        /*000a*/ 	.short	(.L_18 - .L_17)
.L_17:
        /*000c*/ 	.word	0x00000000
        /*0010*/ 	.short	0x000d
        /*0012*/ 	.short	0x0048
        /*0014*/ 	.byte	0x00, 0xf4, 0x21, 0x00


	//----- nvinfo : EIATTR_KPARAM_INFO
	.align		4
.L_18:
        /*0018*/ 	.byte	0x04, 0x17
        /*001a*/ 	.short	(.L_20 - .L_19)
.L_19:
        /*001c*/ 	.word	0x00000000
        /*0020*/ 	.short	0x000c
        /*0022*/ 	.short	0x0040
        /*0024*/ 	.byte	0x00, 0xf4, 0x21, 0x00


	//----- nvinfo : EIATTR_KPARAM_INFO
	.align		4
.L_20:
        /*0028*/ 	.byte	0x04, 0x17
        /*002a*/ 	.short	(.L_22 - .L_21)
.L_21:
        /*002c*/ 	.word	0x00000000
        /*0030*/ 	.short	0x000b
        /*0032*/ 	.short	0x0038
        /*0034*/ 	.byte	0x00, 0xf0, 0x11, 0x00


	//----- nvinfo : EIATTR_KPARAM_INFO
	.align		4
.L_22:
        /*0038*/ 	.byte	0x04, 0x17
        /*003a*/ 	.short	(.L_24 - .L_23)
.L_23:
        /*003c*/ 	.word	0x00000000
        /*0040*/ 	.short	0x000a
        /*0042*/ 	.short	0x0034
        /*0044*/ 	.byte	0x00, 0xf0, 0x11, 0x00


	//----- nvinfo : EIATTR_KPARAM_INFO
	.align		4
.L_24:
        /*0048*/ 	.byte	0x04, 0x17
        /*004a*/ 	.short	(.L_26 - .L_25)
.L_25:
        /*004c*/ 	.word	0x00000000
        /*0050*/ 	.short	0x0009
        /*0052*/ 	.short	0x0030
        /*0054*/ 	.byte	0x00, 0xf0, 0x11, 0x00


	//----- nvinfo : EIATTR_KPARAM_INFO
	.align		4
.L_26:
        /*0058*/ 	.byte	0x04, 0x17
        /*005a*/ 	.short	(.L_28 - .L_27)
.L_27:
        /*005c*/ 	.word	0x00000000
        /*0060*/ 	.short	0x0008
        /*0062*/ 	.short	0x002c
        /*0064*/ 	.byte	0x00, 0xf0, 0x11, 0x00


	//----- nvinfo : EIATTR_KPARAM_INFO
	.align		4
.L_28:
        /*0068*/ 	.byte	0x04, 0x17
        /*006a*/ 	.short	(.L_30 - .L_29)
.L_29:
        /*006c*/ 	.word	0x00000000
        /*0070*/ 	.short	0x0007
        /*0072*/ 	.short	0x0028
        /*0074*/ 	.byte	0x00, 0xf0, 0x11, 0x00


	//----- nvinfo : EIATTR_KPARAM_INFO
	.align		4
.L_30:
        /*0078*/ 	.byte	0x04, 0x17
        /*007a*/ 	.short	(.L_32 - .L_31)
.L_31:
        /*007c*/ 	.word	0x00000000
        /*0080*/ 	.short	0x0006
        /*0082*/ 	.short	0x0024
        /*0084*/ 	.byte	0x00, 0xf0, 0x11, 0x00


	//----- nvinfo : EIATTR_KPARAM_INFO
	.align		4
.L_32:
        /*0088*/ 	.byte	0x04, 0x17
        /*008a*/ 	.short	(.L_34 - .L_33)
.L_33:
        /*008c*/ 	.word	0x00000000
        /*0090*/ 	.short	0x0005
        /*0092*/ 	.short	0x0020
        /*0094*/ 	.byte	0x00, 0xf0, 0x11, 0x00


	//----- nvinfo : EIATTR_KPARAM_INFO
	.align		4
.L_34:
        /*0098*/ 	.byte	0x04, 0x17
        /*009a*/ 	.short	(.L_36 - .L_35)
.L_35:
        /*009c*/ 	.word	0x00000000
        /*00a0*/ 	.short	0x0004
        /*00a2*/ 	.short	0x001c
        /*00a4*/ 	.byte	0x00, 0xf0, 0x11, 0x00


	//----- nvinfo : EIATTR_KPARAM_INFO
	.align		4
.L_36:
        /*00a8*/ 	.byte	0x04, 0x17
        /*00aa*/ 	.short	(.L_38 - .L_37)
.L_37:
        /*00ac*/ 	.word	0x00000000
        /*00b0*/ 	.short	0x0003
        /*00b2*/ 	.short	0x0018
        /*00b4*/ 	.byte	0x00, 0xf0, 0x11, 0x00


	//----- nvinfo : EIATTR_KPARAM_INFO
	.align		4
.L_38:
        /*00b8*/ 	.byte	0x04, 0x17
        /*00ba*/ 	.short	(.L_40 - .L_39)
.L_39:
        /*00bc*/ 	.word	0x00000000
        /*00c0*/ 	.short	0x0002
        /*00c2*/ 	.short	0x0010
        /*00c4*/ 	.byte	0x00, 0xf4, 0x21, 0x00


	//----- nvinfo : EIATTR_KPARAM_INFO
	.align		4
.L_40:
        /*00c8*/ 	.byte	0x04, 0x17
        /*00ca*/ 	.short	(.L_42 - .L_41)
.L_41:
        /*00cc*/ 	.word	0x00000000
        /*00d0*/ 	.short	0x0001
        /*00d2*/ 	.short	0x0008
        /*00d4*/ 	.byte	0x00, 0xf4, 0x21, 0x00


	//----- nvinfo : EIATTR_KPARAM_INFO
	.align		4
.L_42:
        /*00d8*/ 	.byte	0x04, 0x17
        /*00da*/ 	.short	(.L_44 - .L_43)
.L_43:
        /*00dc*/ 	.word	0x00000000
        /*00e0*/ 	.short	0x0000
        /*00e2*/ 	.short	0x0000
        /*00e4*/ 	.byte	0x00, 0xf4, 0x21, 0x00


	//----- nvinfo : EIATTR_AT_ENTRY_FRAGMENTS
	.align		4
.L_44:
        /*00e8*/ 	.byte	0x04, 0x4f
        /*00ea*/ 	.short	(.L_46 - .L_45)


	//   ....[0]....
.L_45:
        /*00ec*/ 	.word	0x00000004


	//----- nvinfo : EIATTR_RESERVED_SMEM_USED
	.align		4
.L_46:
        /*00f0*/ 	.byte	0x01, 0x41
	.zero		2


	//----- nvinfo : EIATTR_SPARSE_MMA_MASK
	.align		4
        /*00f4*/ 	.byte	0x03, 0x50
        /*00f6*/ 	.short	0x0000


	//----- nvinfo : EIATTR_TCGEN05_1CTA_USED
	.align		4
        /*00f8*/ 	.byte	0x01, 0x51
	.zero		2


	//----- nvinfo : EIATTR_MAXREG_COUNT
	.align		4
        /*00fc*/ 	.byte	0x03, 0x1b
        /*00fe*/ 	.short	0x00ff


	//----- nvinfo : EIATTR_NUM_BARRIERS
	.align		4
        /*0100*/ 	.byte	0x02, 0x4c
        /*0102*/ 	.byte	0x01
	.zero		1


	//----- nvinfo : EIATTR_INT_WARP_WIDE_INSTR_OFFSETS
	.align		4
        /*0104*/ 	.byte	0x04, 0x31
        /*0106*/ 	.short	(.L_48 - .L_47)


	//   ....[0]....
.L_47:
        /*0108*/ 	.word	0x00003e40


	//   ....[1]....
        /*010c*/ 	.word	0x00003ea0


	//   ....[2]....
        /*0110*/ 	.word	0x00005140


	//   ....[3]....
        /*0114*/ 	.word	0x0000e150


	//   ....[4]....
        /*0118*/ 	.word	0x0000e1a0


	//----- nvinfo : EIATTR_COOP_GROUP_MASK_REGIDS
	.align		4
.L_48:
        /*011c*/ 	.byte	0x04, 0x29
        /*011e*/ 	.short	(.L_50 - .L_49)


	//   ....[0]....
.L_49:
        /*0120*/ 	.word	0xffffffff


	//   ....[1]....
        /*0124*/ 	.word	0xffffffff


	//   ....[2]....
        /*0128*/ 	.word	0xffffffff


	//   ....[3]....
        /*012c*/ 	.word	0xffffffff


	//----- nvinfo : EIATTR_COOP_GROUP_INSTR_OFFSETS
	.align		4
.L_50:
        /*0130*/ 	.byte	0x04, 0x28
        /*0132*/ 	.short	(.L_52 - .L_51)


	//   ....[0]....
.L_51:
        /*0134*/ 	.word	0x00000070


	//   ....[1]....
        /*0138*/ 	.word	0x00000330


	//   ....[2]....
        /*013c*/ 	.word	0x0000dfe0


	//   ....[3]....
        /*0140*/ 	.word	0x0000e250


	//----- nvinfo : EIATTR_VRC_CTA_INIT_COUNT
	.align		4
.L_52:
        /*0144*/ 	.byte	0x02, 0x4a
        /*0146*/ 	.byte	0x80
	.zero		1


	//----- nvinfo : EIATTR_MBARRIER_INSTR_OFFSETS
	.align		4
        /*0148*/ 	.byte	0x04, 0x39
        /*014a*/ 	.short	(.L_54 - .L_53)


	//   ....[0]....
.L_53:
        /*014c*/ 	.word	0x000041d0
        /*0150*/ 	.word	0x000000ff
        /*0154*/ 	.word	0x00000000
        /*0158*/ 	.short	0x0100
        /*015a*/ 	.byte	0x0d
	.zero		1


	//   ....[1]....
        /*015c*/ 	.word	0x00005180
        /*0160*/ 	.word	0x000000ff
        /*0164*/ 	.word	0x00005008
        /*0168*/ 	.short	0x0100
        /*016a*/ 	.byte	0x0f
	.zero		1


	//   ....[2]....
        /*016c*/ 	.word	0x00006c80
        /*0170*/ 	.word	0x000000ff
        /*0174*/ 	.word	0x00000000
        /*0178*/ 	.short	0x010a
        /*017a*/ 	.byte	0x0d
	.zero		1


	//   ....[3]....
        /*017c*/ 	.word	0x00008820
        /*0180*/ 	.word	0x000000ff
        /*0184*/ 	.word	0x00000000
        /*0188*/ 	.short	0x010a
        /*018a*/ 	.byte	0x0d
	.zero		1


	//   ....[4]....
        /*018c*/ 	.word	0x00008980
        /*0190*/ 	.word	0x000000ff
        /*0194*/ 	.word	0x00005000
        /*0198*/ 	.short	0x0108
        /*019a*/ 	.byte	0x0f
	.zero		1


	//   ....[5]....
        /*019c*/ 	.word	0x00008a50
        /*01a0*/ 	.word	0x000000ff
        /*01a4*/ 	.word	0x00005008
        /*01a8*/ 	.short	0x0108
        /*01aa*/ 	.byte	0x0f
	.zero		1


	//   ....[6]....
        /*01ac*/ 	.word	0x0000e270
        /*01b0*/ 	.word	0x000000ff
        /*01b4*/ 	.word	0x00000000
        /*01b8*/ 	.short	0x010a
        /*01ba*/ 	.byte	0x0d
	.zero		1


	//   ....[7]....
        /*01bc*/ 	.word	0x0000e2a0
        /*01c0*/ 	.word	0x000000ff
        /*01c4*/ 	.word	0x00000000
        /*01c8*/ 	.short	0x010a
        /*01ca*/ 	.byte	0x0d
	.zero		1


	//----- nvinfo : EIATTR_NUM_MBARRIERS
	.align		4
.L_54:
        /*01cc*/ 	.byte	0x03, 0x38
        /*01ce*/ 	.short	0x0002


	//----- nvinfo : EIATTR_EXIT_INSTR_OFFSETS
	.align		4
        /*01d0*/ 	.byte	0x04, 0x1c
        /*01d2*/ 	.short	(.L_56 - .L_55)


	//   ....[0]....
.L_55:
        /*01d4*/ 	.word	0x0000e260


	//----- nvinfo : EIATTR_REQNTID
	.align		4
.L_56:
        /*01d8*/ 	.byte	0x04, 0x10
        /*01da*/ 	.short	(.L_58 - .L_57)
.L_57:
        /*01dc*/ 	.word	0x00000080
        /*01e0*/ 	.word	0x00000001
        /*01e4*/ 	.word	0x00000001


	//----- nvinfo : EIATTR_CRS_STACK_SIZE
	.align		4
.L_58:
        /*01e8*/ 	.byte	0x04, 0x1e
        /*01ea*/ 	.short	(.L_60 - .L_59)
.L_59:
        /*01ec*/ 	.word	0x00000000


	//----- nvinfo : EIATTR_CBANK_PARAM_SIZE
	.align		4
.L_60:
        /*01f0*/ 	.byte	0x03, 0x19
        /*01f2*/ 	.short	0x0050


	//----- nvinfo : EIATTR_PARAM_CBANK
	.align		4
        /*01f4*/ 	.byte	0x04, 0x0a
        /*01f6*/ 	.short	(.L_62 - .L_61)
	.align		4
.L_61:
        /*01f8*/ 	.word	index@(.nv.constant0.matmul_kernel)
        /*01fc*/ 	.short	0x0380
        /*01fe*/ 	.short	0x0050


	//----- nvinfo : EIATTR_SW_WAR
	.align		4
.L_62:
        /*0200*/ 	.byte	0x04, 0x36
        /*0202*/ 	.short	(.L_64 - .L_63)
.L_63:
        /*0204*/ 	.word	0x00000008
.L_64:


//--------------------- .nv.compat                --------------------------
	.section	.nv.compat,"",@"SHT_CUDA_COMPAT_INFO"
	.align	4
        /*0000*/ 	.byte	0x02, 0x02, 0x02, 0x00, 0x02, 0x05, 0x05, 0x00, 0x02, 0x03, 0x00, 0x00, 0x02, 0x06, 0x01, 0x00


//--------------------- .nv.callgraph             --------------------------
	.section	.nv.callgraph,"",@"SHT_CUDA_CALLGRAPH"
	.align	4
	.sectionentsize	8
	.align		4
        /*0000*/ 	.word	0x00000000
	.align		4
        /*0004*/ 	.word	0xffffffff
	.align		4
        /*0008*/ 	.word	0x00000000
	.align		4
        /*000c*/ 	.word	0xfffffffe
	.align		4
        /*0010*/ 	.word	0x00000000
	.align		4
        /*0014*/ 	.word	0xfffffffd
	.align		4
        /*0018*/ 	.word	0x00000000
	.align		4
        /*001c*/ 	.word	0xfffffffc


//--------------------- .text.matmul_kernel       --------------------------
	.section	.text.matmul_kernel,"ax",@progbits
	.align	128
        .global         matmul_kernel
        .type           matmul_kernel,@function
        .size           matmul_kernel,(.L_x_20 - matmul_kernel)
        .other          matmul_kernel,@"STO_CUDA_ENTRY STV_DEFAULT"
matmul_kernel:
.text.matmul_kernel:
[----:B------:R-:W0:Y:S01]  /*0000*/  LDC R1, c[0x0][0x37c] ;  /* 0x0000df00ff017b82 */ /* 0x000e220000000800 */
[----:B------:R-:W1:Y:S01]  /*0010*/  S2R R3, SR_TID.X ;  /* 0x0000000000037919 */ /* 0x000e620000002100 */
[----:B------:R-:W2:Y:S01]  /*0020*/  LDCU.64 UR16, c[0x0][0x358] ;  /* 0x00006b00ff1077ac */ /* 0x000ea20008000a00 */
[----:B-1----:R-:W-:-:S13]  /*0030*/  ISETP.GE.U32.AND P0, PT, R3, 0x20, PT ;  /* 0x000000200300780c */ /* 0x002fda0003f06070 */
[----:B------:R-:W-:Y:S02]  /*0040*/  VOTEU.ANY UP0, P0 ;  /* 0x0000000000ff7886 */ /* 0x000fe40000000100 */
[----:B0-2---:R-:W-:Y:S05]  /*0050*/  BRA.U UP0, `(.L_x_0) ;  /* 0x0000000100b87547 */ /* 0x005fea000b800000 */
[----:B------:R-:W0:Y:S01]  /*0060*/  S2UR UR6, SR_CgaCtaId ;  /* 0x00000000000679c3 */ /* 0x000e220000008800 */
[----:B------:R-:W-:Y:S01]  /*0070*/  NOP ;  /* 0x0000000000007918 */ /* 0x000fe20000000000 */
[----:B------:R-:W-:Y:S02]  /*0080*/  UMOV UR4, 0x40 ;  /* 0x0000004000047882 */ /* 0x000fe40000000000 */
[----:B0-----:R-:W-:-:S09]  /*0090*/  ULEA UR4, UR6, UR4, 0x18 ;  /* 0x0000000406047291 */ /* 0x001fd2000f8ec0ff */
[----:B------:R-:W0:Y:S01]  /*00a0*/  LDS.U8 R0, [UR4] ;  /* 0x00000004ff007984 */ /* 0x000e220008000000 */
[----:B------:R-:W-:Y:S02]  /*00b0*/  UMOV UR4, 0x400 ;  /* 0x0000040000047882 */ /* 0x000fe40000000000 */
[----:B------:R-:W-:Y:S01]  /*00c0*/  ULEA UR4, UR6, UR4, 0x18 ;  /* 0x0000000406047291 */ /* 0x000fe2000f8ec0ff */
[----:B0-----:R-:W-:-:S13]  /*00d0*/  ISETP.NE.AND P0, PT, R0, RZ, PT ;  /* 0x000000ff0000720c */ /* 0x001fda0003f05270 */
[----:B------:R-:W-:Y:S05]  /*00e0*/  @P0 BRA `(.L_x_1) ;  /* 0x00000000007c0947 */ /* 0x000fea0003800000 */
[----:B------:R-:W-:-:S13]  /*00f0*/  ELECT P0, URZ, PT ;  /* 0x0000000000ff782f */ /* 0x000fda0003800000 */
[----:B------:R-:W-:Y:S05]  /*0100*/  @!P0 BRA `(.L_x_2) ;  /* 0x0000000000848947 */ /* 0x000fea0003800000 */
[----:B------:R-:W-:Y:S01]  /*0110*/  UMOV UR5, 0x8 ;  /* 0x0000000800057882 */ /* 0x000fe20000000000 */
[----:B------:R-:W-:Y:S02]  /*0120*/  IMAD.MOV.U32 R7, RZ, RZ, 0x1 ;  /* 0x00000001ff077424 */ /* 0x000fe400078e00ff */
[----:B------:R-:W-:Y:S02]  /*0130*/  IMAD.MOV.U32 R5, RZ, RZ, 0xff ;  /* 0x000000ffff057424 */ /* 0x000fe400078e00ff */
[----:B------:R-:W-:Y:S04]  /*0140*/  DEPBAR.LE SB0, 0x36 ;  /* 0x00008d800000791a */ /* 0x000fe80000000000 */
[----:B------:R-:W0:Y:S02]  /*0150*/  UTCATOMSWS.FIND_AND_SET.ALIGN UP1, UR5, UR5 ;  /* 0x00000005000575e3 */ /* 0x000e240008020800 */
[----:B0-----:R-:W-:-:S04]  /*0160*/  PLOP3.LUT P0, PT, PT, PT, UP1, 0x80, 0x8 ;  /* 0x000000000008781c */ /* 0x001fc80003f0f018 */
[----:B------:R-:W-:-:S04]  /*0170*/  SEL R0, RZ, 0xffffffff, !P0 ;  /* 0xffffffffff007807 */ /* 0x000fc80004000000 */
[----:B------:R-:W-:Y:S01]  /*0180*/  ISETP.NE.AND P0, PT, R0, RZ, PT ;  /* 0x000000ff0000720c */ /* 0x000fe20003f05270 */
[----:B------:R-:W-:-:S12]  /*0190*/  IMAD.U32 R0, RZ, RZ, UR5 ;  /* 0x00000005ff007e24 */ /* 0x000fd8000f8e00ff */
[----:B------:R-:W-:Y:S05]  /*01a0*/  @P0 BRA `(.L_x_3) ;  /* 0x0000000000240947 */ /* 0x000fea0003800000 */
.L_x_4:
[----:B------:R-:W-:Y:S05]  /*01b0*/  NANOSLEEP 0x64 ;  /* 0x000000640000795d */ /* 0x000fea0003800000 */
[----:B------:R-:W-:-:S05]  /*01c0*/  UMOV UR5, 0x8 ;  /* 0x0000000800057882 */ /* 0x000fca0000000000 */
[----:B------:R-:W-:Y:S04]  /*01d0*/  DEPBAR.LE SB0, 0x36 ;  /* 0x00008d800000791a */ /* 0x000fe80000000000 */
[----:B------:R-:W0:Y:S02]  /*01e0*/  UTCATOMSWS.FIND_AND_SET.ALIGN UP1, UR5, UR5 ;  /* 0x00000005000575e3 */ /* 0x000e240008020800 */
[----:B0-----:R-:W-:-:S04]  /*01f0*/  PLOP3.LUT P0, PT, PT, PT, UP1, 0x80, 0x8 ;  /* 0x000000000008781c */ /* 0x001fc80003f0f018 */
[----:B------:R-:W-:-:S04]  /*0200*/  SEL R0, RZ, 0xffffffff, !P0 ;  /* 0xffffffffff007807 */ /* 0x000fc80004000000 */
[----:B------:R-:W-:Y:S01]  /*0210*/  ISETP.NE.AND P0, PT, R0, RZ, PT ;  /* 0x000000ff0000720c */ /* 0x000fe20003f05270 */
[----:B------:R-:W-:-:S12]  /*0220*/  IMAD.U32 R0, RZ, RZ, UR5 ;  /* 0x00000005ff007e24 */ /* 0x000fd8000f8e00ff */
[----:B------:R-:W-:Y:S05]  /*0230*/  @!P0 BRA `(.L_x_4) ;  /* 0xfffffffc00dc8947 */ /* 0x000fea000383ffff */
.L_x_3:
[C---:B------:R-:W-:Y:S01]  /*0240*/  VIADD R4, R0.reuse, 0x10 ;  /* 0x0000001000047836 */ /* 0x040fe20000000000 */
[----:B------:R-:W-:Y:S01]  /*0250*/  UMOV UR5, 0x50 ;  /* 0x0000005000057882 */ /* 0x000fe20000000000 */
[----:B------:R-:W-:Y:S01]  /*0260*/  SHF.L.U32 R2, R5, R0, RZ ;  /* 0x0000000005027219 */ /* 0x000fe200000006ff */
[----:B------:R-:W-:Y:S01]  /*0270*/  ULEA UR5, UR6, UR5, 0x18 ;  /* 0x0000000506057291 */ /* 0x000fe2000f8ec0ff */
[----:B------:R-:W-:Y:S01]  /*0280*/  IMAD.SHL.U32 R0, R0, 0x20, RZ ;  /* 0x0000002000007824 */ /* 0x000fe200078e00ff */
[----:B------:R-:W-:-:S04]  /*0290*/  SHF.L.U32 R5, R7, R4, RZ ;  /* 0x0000000407057219 */ /* 0x000fc800000006ff */
[----:B------:R-:W-:-:S05]  /*02a0*/  LOP3.LUT R2, R5, R2, RZ, 0xfc, !PT ;  /* 0x0000000205027212 */ /* 0x000fca00078efcff */
[----:B------:R0:W-:Y:S04]  /*02b0*/  ATOMS.OR RZ, [UR5], R2 ;  /* 0x00000002ffff798c */ /* 0x0001e8000b000005 */
[----:B------:R0:W-:Y:S01]  /*02c0*/  STS [UR4], R0 ;  /* 0x00000000ff007988 */ /* 0x0001e20008000804 */
[----:B------:R-:W-:Y:S05]  /*02d0*/  BRA `(.L_x_2) ;  /* 0x0000000000107947 */ /* 0x000fea0003800000 */
.L_x_1:
[----:B------:R-:W-:Y:S01]  /*02e0*/  IMAD.MOV.U32 R0, RZ, RZ, -0x1 ;  /* 0xffffffffff007424 */ /* 0x000fe200078e00ff */
[----:B------:R-:W-:-:S04]  /*02f0*/  MOV R4, 0x320 ;  /* 0x0000032000047802 */ /* 0x000fc80000000f00 */
[----:B------:R0:W-:Y:S03]  /*0300*/  STS [UR4], R0 ;  /* 0x00000000ff007988 */ /* 0x0001e60008000804 */
[----:B0-----:R-:W-:Y:S05]  /*0310*/  CALL.REL.NOINC `($__internal_1_$__cuda_sm10x_tcgen05_guardrail_trap_phase_invalid_during_alloc) ;  /* 0x000000dc00f87944 */ /* 0x001fea0003c00000 */
.L_x_2:
[----:B------:R-:W-:Y:S05]  /*0320*/  WARPSYNC.ALL ;  /* 0x0000000000007948 */ /* 0x000fea0003800000 */
[----:B------:R-:W-:Y:S01]  /*0330*/  NOP ;  /* 0x0000000000007918 */ /* 0x000fe20000000000 */
.L_x_0:
[----:B------:R-:W1:Y:S01]  /*0340*/  LDC.64 R24, c[0x0][0x398] ;  /* 0x0000e600ff187b82 */ /* 0x000e620000000a00 */
[----:B------:R-:W2:Y:S01]  /*0350*/  S2R R7, SR_CTAID.X ;  /* 0x0000000000077919 */ /* 0x000ea20000002500 */
[----:B------:R-:W-:Y:S01]  /*0360*/  UMOV UR4, 0x400 ;  /* 0x0000040000047882 */ /* 0x000fe20000000000 */
[----:B------:R-:W-:Y:S01]  /*0370*/  SHF.R.U32.HI R133, RZ, 0x6, R3 ;  /* 0x00000006ff857819 */ /* 0x000fe20000011603 */
[----:B------:R-:W3:Y:S01]  /*0380*/  LDCU.128 UR8, c[0x0][0x380] ;  /* 0x00007000ff0877ac */ /* 0x000ee20008000c00 */
[----:B------:R-:W-:Y:S02]  /*0390*/  LEA.HI R135, R3, 0xe, RZ, 0x1a ;  /* 0x0000000e03877811 */ /* 0x000fe400078fd0ff */
[----:B------:R-:W-:Y:S01]  /*03a0*/  SGXT.U32 R133, R133, 0x1 ;  /* 0x000000018585781a */ /* 0x000fe20000000000 */
[----:B------:R-:W4:Y:S01]  /*03b0*/  S2UR UR5, SR_CgaCtaId ;  /* 0x00000000000579c3 */ /* 0x000f220000008800 */
[C---:B------:R-:W-:Y:S01]  /*03c0*/  LEA.HI R137, R3.reuse, 0x1e, RZ, 0x1a ;  /* 0x0000001e03897811 */ /* 0x040fe200078fd0ff */
[----:B------:R-:W0:Y:S01]  /*03d0*/  LDCU UR7, c[0x0][0x3b0] ;  /* 0x00007600ff0777ac */ /* 0x000e220008000800 */
[----:B------:R-:W-:-:S05]  /*03e0*/  LOP3.LUT R132, R3, 0x7f, RZ, 0xc0, !PT ;  /* 0x0000007f03847812 */ /* 0x000fca00078ec0ff */
[----:B------:R-:W5:Y:S01]  /*03f0*/  LDC.64 R122, c[0x0][0x3a8] ;  /* 0x0000ea00ff7a7b82 */ /* 0x000f620000000a00 */
[----:B01----:R-:W-:Y:S01]  /*0400*/  VIADD R0, R25, 0xff ;  /* 0x000000ff19007836 */ /* 0x003fe20000000000 */
[----:B------:R-:W-:-:S06]  /*0410*/  IABS R12, R24 ;  /* 0x00000018000c7213 */ /* 0x000fcc0000000000 */
[----:B------:R-:W0:Y:S01]  /*0420*/  LDC R190, c[0x0][0x3a0] ;  /* 0x0000e800ffbe7b82 */ /* 0x000e220000000800 */
[----:B------:R-:W-:Y:S01]  /*0430*/  SHF.R.S32.HI R5, RZ, 0x1f, R0 ;  /* 0x0000001fff057819 */ /* 0x000fe20000011400 */
[----:B----4-:R-:W-:-:S03]  /*0440*/  ULEA UR15, UR5, UR4, 0x18 ;  /* 0x00000004050f7291 */ /* 0x010fc6000f8ec0ff */
[----:B------:R-:W-:-:S03]  /*0450*/  LEA.HI R5, R5, R0, RZ, 0x8 ;  /* 0x0000000005057211 */ /* 0x000fc600078f40ff */
[----:B------:R-:W-:Y:S01]  /*0460*/  BAR.SYNC.DEFER_BLOCKING 0x0 ;  /* 0x0000000000007b1d */ /* 0x000fe20000010000 */
[----:B--2---:R-:W-:Y:S02]  /*0470*/  IABS R8, R7 ;  /* 0x0000000700087213 */ /* 0x004fe40000000000 */
[----:B------:R-:W-:Y:S01]  /*0480*/  SHF.R.S32.HI R2, RZ, 0x8, R5 ;  /* 0x00000008ff027819 */ /* 0x000fe20000011405 */
[----:B-----5:R-:W-:-:S03]  /*0490*/  IMAD R81, R133, R122, RZ ;  /* 0x0000007a85517224 */ /* 0x020fc600078e02ff */
[-C--:B------:R-:W-:Y:S01]  /*04a0*/  IABS R9, R2.reuse ;  /* 0x0000000200097213 */ /* 0x080fe20000000000 */
[----:B------:R-:W1:Y:S01]  /*04b0*/  LDCU UR4, c[0x0][0x3a4] ;  /* 0x00007480ff0477ac */ /* 0x000e620008000800 */
[----:B------:R-:W-:Y:S01]  /*04c0*/  IABS R10, R2 ;  /* 0x00000002000a7213 */ /* 0x000fe20000000000 */
[C---:B------:R-:W-:Y:S01]  /*04d0*/  IMAD R85, R122.reuse, 0x2, R81 ;  /* 0x000000027a557824 */ /* 0x040fe200078e0251 */
[----:B------:R-:W2:Y:S03]  /*04e0*/  I2F.RP R0, R9 ;  /* 0x0000000900007306 */ /* 0x000ea60000209400 */
[----:B------:R-:W-:-:S04]  /*04f0*/  IMAD R87, R122, 0x2, R85 ;  /* 0x000000027a577824 */ /* 0x000fc800078e0255 */
[----:B------:R-:W-:-:S04]  /*0500*/  IMAD R91, R122, 0x2, R87 ;  /* 0x000000027a5b7824 */ /* 0x000fc800078e0257 */
[----:B------:R-:W-:Y:S01]  /*0510*/  IMAD R93, R122, 0x2, R91 ;  /* 0x000000027a5d7824 */ /* 0x000fe200078e025b */
[----:B------:R-:W4:Y:S01]  /*0520*/  LDS R14, [UR15] ;  /* 0x0000000fff0e7984 */ /* 0x000f220008000800 */
[----:B--2---:R-:W2:Y:S02]  /*0530*/  MUFU.RCP R0, R0 ;  /* 0x0000000000007308 */ /* 0x004ea40000001000 */
[----:B--2---:R-:W-:Y:S02]  /*0540*/  VIADD R4, R0, 0xffffffe ;  /* 0x0ffffffe00047836 */ /* 0x004fe40000000000 */
[----:B------:R-:W-:-:S04]  /*0550*/  IMAD.MOV R0, RZ, RZ, -R10 ;  /* 0x000000ffff007224 */ /* 0x000fc800078e0a0a */
[----:B------:R2:W5:Y:S02]  /*0560*/  F2I.FTZ.U32.TRUNC.NTZ R5, R4 ;  /* 0x0000000400057305 */ /* 0x000564000021f000 */
[----:B--2---:R-:W-:Y:S02]  /*0570*/  IMAD.MOV.U32 R4, RZ, RZ, RZ ;  /* 0x000000ffff047224 */ /* 0x004fe400078e00ff */
[----:B-----5:R-:W-:Y:S01]  /*0580*/  IMAD.MOV R6, RZ, RZ, -R5 ;  /* 0x000000ffff067224 */ /* 0x020fe200078e0a05 */
[----:B----4-:R-:W-:-:S03]  /*0590*/  R2UR UR18, R14 ;  /* 0x000000000e1272ca */ /* 0x010fc600000e0000 */
[----:B------:R-:W-:Y:S02]  /*05a0*/  IMAD R11, R6, R9, RZ ;  /* 0x00000009060b7224 */ /* 0x000fe400078e02ff */
[----:B------:R-:W-:Y:S02]  /*05b0*/  IMAD.MOV.U32 R6, RZ, RZ, R8 ;  /* 0x000000ffff067224 */ /* 0x000fe400078e0008 */
[----:B------:R-:W-:-:S06]  /*05c0*/  IMAD.HI.U32 R5, R5, R11, R4 ;  /* 0x0000000b05057227 */ /* 0x000fcc00078e0004 */
[----:B------:R-:W-:-:S04]  /*05d0*/  IMAD.HI.U32 R5, R5, R6, RZ ;  /* 0x0000000605057227 */ /* 0x000fc800078e00ff */
[----:B------:R-:W-:Y:S01]  /*05e0*/  IMAD R0, R5, R0, R6 ;  /* 0x0000000005007224 */ /* 0x000fe200078e0206 */
[----:B------:R-:W-:Y:S04]  /*05f0*/  BAR.SYNC.DEFER_BLOCKING 0x0 ;  /* 0x0000000000007b1d */ /* 0x000fe80000010000 */
[----:B------:R-:W-:-:S13]  /*0600*/  ISETP.GT.U32.AND P1, PT, R9, R0, PT ;  /* 0x000000000900720c */ /* 0x000fda0003f24070 */
[----:B------:R-:W-:Y:S02]  /*0610*/  @!P1 IMAD.IADD R0, R0, 0x1, -R9 ;  /* 0x0000000100009824 */ /* 0x000fe400078e0a09 */
[----:B------:R-:W-:Y:S01]  /*0620*/  @!P1 VIADD R5, R5, 0x1 ;  /* 0x0000000105059836 */ /* 0x000fe20000000000 */
[----:B------:R-:W-:Y:S02]  /*0630*/  ISETP.NE.AND P1, PT, R2, RZ, PT ;  /* 0x000000ff0200720c */ /* 0x000fe40003f25270 */
[----:B------:R-:W-:Y:S02]  /*0640*/  ISETP.GE.U32.AND P0, PT, R0, R9, PT ;  /* 0x000000090000720c */ /* 0x000fe40003f06070 */
[----:B------:R-:W-:-:S04]  /*0650*/  LOP3.LUT R0, R7, R2, RZ, 0x3c, !PT ;  /* 0x0000000207007212 */ /* 0x000fc800078e3cff */
[----:B------:R-:W-:Y:S01]  /*0660*/  ISETP.GE.AND P2, PT, R0, RZ, PT ;  /* 0x000000ff0000720c */ /* 0x000fe20003f46270 */
[----:B------:R-:W-:-:S06]  /*0670*/  VIADD R0, R24, 0x3f ;  /* 0x0000003f18007836 */ /* 0x000fcc0000000000 */
[----:B------:R-:W-:-:S04]  /*0680*/  @P0 VIADD R5, R5, 0x1 ;  /* 0x0000000105050836 */ /* 0x000fc80000000000 */
[----:B------:R-:W-:Y:S01]  /*0690*/  IMAD.MOV.U32 R8, RZ, RZ, R5 ;  /* 0x000000ffff087224 */ /* 0x000fe200078e0005 */
[----:B------:R-:W-:-:S03]  /*06a0*/  SHF.R.S32.HI R5, RZ, 0x1f, R0 ;  /* 0x0000001fff057819 */ /* 0x000fc60000011400 */
[----:B------:R-:W-:Y:S01]  /*06b0*/  @!P2 IMAD.MOV R8, RZ, RZ, -R8 ;  /* 0x000000ffff08a224 */ /* 0x000fe200078e0a08 */
[----:B------:R-:W-:Y:S02]  /*06c0*/  LEA.HI R5, R5, R0, RZ, 0x6 ;  /* 0x0000000005057211 */ /* 0x000fe400078f30ff */
[----:B------:R-:W-:-:S04]  /*06d0*/  @!P1 LOP3.LUT R8, RZ, R2, RZ, 0x33, !PT ;  /* 0x00000002ff089212 */ /* 0x000fc800078e33ff */
[----:B------:R-:W-:Y:S01]  /*06e0*/  LEA.HI.SX32 R5, R5, -R8, 0x1a ;  /* 0x8000000805057211 */ /* 0x000fe200078fd2ff */
[----:B------:R-:W-:-:S03]  /*06f0*/  IMAD.MOV R6, RZ, RZ, -R8 ;  /* 0x000000ffff067224 */ /* 0x000fc600078e0a08 */
[----:B------:R-:W-:Y:S01]  /*0700*/  VIMNMX R13, PT, PT, R5, 0x1, PT ;  /* 0x00000001050d7848 */ /* 0x000fe20003fe0100 */
[----:B------:R-:W-:-:S03]  /*0710*/  IMAD R10, R2, R6, R7 ;  /* 0x00000006020a7224 */ /* 0x000fc600078e0207 */
[----:B------:R-:W-:Y:S02]  /*0720*/  IABS R9, R13 ;  /* 0x0000000d00097213 */ /* 0x000fe40000000000 */
[----:B------:R-:W-:Y:S02]  /*0730*/  IABS R6, R10 ;  /* 0x0000000a00067213 */ /* 0x000fe40000000000 */
[----:B------:R-:W2:Y:S08]  /*0740*/  I2F.RP R0, R9 ;  /* 0x0000000900007306 */ /* 0x000eb00000209400 */
[----:B--2---:R-:W2:Y:S02]  /*0750*/  MUFU.RCP R0, R0 ;  /* 0x0000000000007308 */ /* 0x004ea40000001000 */
[----:B--2---:R-:W-:-:S06]  /*0760*/  VIADD R4, R0, 0xffffffe ;  /* 0x0ffffffe00047836 */ /* 0x004fcc0000000000 */
[----:B------:R2:W4:Y:S02]  /*0770*/  F2I.FTZ.U32.TRUNC.NTZ R5, R4 ;  /* 0x0000000400057305 */ /* 0x000524000021f000 */
[----:B--2---:R-:W-:Y:S02]  /*0780*/  IMAD.MOV.U32 R4, RZ, RZ, RZ ;  /* 0x000000ffff047224 */ /* 0x004fe400078e00ff */
[----:B----4-:R-:W-:-:S04]  /*0790*/  IMAD.MOV R11, RZ, RZ, -R5 ;  /* 0x000000ffff0b7224 */ /* 0x010fc800078e0a05 */
[----:B------:R-:W-:Y:S01]  /*07a0*/  IMAD.MOV.U32 R2, RZ, RZ, R11 ;  /* 0x000000ffff027224 */ /* 0x000fe200078e000b */
[----:B------:R-:W-:-:S03]  /*07b0*/  IABS R11, R13 ;  /* 0x0000000d000b7213 */ /* 0x000fc60000000000 */
[----:B------:R-:W-:Y:S02]  /*07c0*/  IMAD R7, R2, R9, RZ ;  /* 0x0000000902077224 */ /* 0x000fe400078e02ff */
[----:B------:R-:W-:Y:S02]  /*07d0*/  IMAD.MOV.U32 R2, RZ, RZ, R6 ;  /* 0x000000ffff027224 */ /* 0x000fe400078e0006 */
[----:B------:R-:W-:Y:S01]  /*07e0*/  IMAD.HI.U32 R5, R5, R7, R4 ;  /* 0x0000000705057227 */ /* 0x000fe200078e0004 */
[----:B------:R-:W-:-:S03]  /*07f0*/  IABS R4, R25 ;  /* 0x0000001900047213 */ /* 0x000fc60000000000 */
[----:B------:R-:W-:Y:S01]  /*0800*/  IMAD.MOV R0, RZ, RZ, -R11 ;  /* 0x000000ffff007224 */ /* 0x000fe200078e0a0b */
[----:B------:R-:W2:Y:S01]  /*0810*/  I2F.RP R6, R4 ;  /* 0x0000000400067306 */ /* 0x000ea20000209400 */
[----:B------:R-:W-:-:S04]  /*0820*/  IMAD.HI.U32 R5, R5, R2, RZ ;  /* 0x0000000205057227 */ /* 0x000fc800078e00ff */
[----:B------:R-:W-:-:S03]  /*0830*/  IMAD R0, R5, R0, R2 ;  /* 0x0000000005007224 */ /* 0x000fc600078e0202 */
[----:B------:R-:W4:Y:S02]  /*0840*/  I2F.RP R2, R12 ;  /* 0x0000000c00027306 */ /* 0x000f240000209400 */
[----:B------:R-:W-:-:S06]  /*0850*/  ISETP.GT.U32.AND P1, PT, R9, R0, PT ;  /* 0x000000000900720c */ /* 0x000fcc0003f24070 */
[----:B--2---:R-:W2:Y:S07]  /*0860*/  MUFU.RCP R6, R6 ;  /* 0x0000000600067308 */ /* 0x004eae0000001000 */
[----:B------:R-:W-:Y:S01]  /*0870*/  @!P1 IMAD.IADD R0, R0, 0x1, -R9 ;  /* 0x0000000100009824 */ /* 0x000fe200078e0a09 */
[----:B----4-:R-:W4:Y:S01]  /*0880*/  MUFU.RCP R2, R2 ;  /* 0x0000000200027308 */ /* 0x010f220000001000 */
[----:B------:R-:W-:Y:S01]  /*0890*/  @!P1 VIADD R5, R5, 0x1 ;  /* 0x0000000105059836 */ /* 0x000fe20000000000 */
[----:B------:R-:W-:-:S02]  /*08a0*/  ISETP.NE.AND P1, PT, R13, RZ, PT ;  /* 0x000000ff0d00720c */ /* 0x000fc40003f25270 */
[----:B------:R-:W-:Y:S02]  /*08b0*/  ISETP.GE.U32.AND P0, PT, R0, R9, PT ;  /* 0x000000090000720c */ /* 0x000fe40003f06070 */
[----:B------:R-:W-:Y:S02]  /*08c0*/  LOP3.LUT R0, R10, R13, RZ, 0x3c, !PT ;  /* 0x0000000d0a007212 */ /* 0x000fe400078e3cff */
[----:B------:R-:W-:Y:S01]  /*08d0*/  SHF.R.U32.HI R9, RZ, 0x5, R3 ;  /* 0x00000005ff097819 */ /* 0x000fe20000011603 */
[----:B--2---:R-:W-:Y:S01]  /*08e0*/  VIADD R7, R6, 0xffffffe ;  /* 0x0ffffffe06077836 */ /* 0x004fe20000000000 */
[----:B------:R-:W-:Y:S02]  /*08f0*/  ISETP.GE.AND P2, PT, R0, RZ, PT ;  /* 0x000000ff0000720c */ /* 0x000fe40003f46270 */
[----:B------:R-:W-:-:S03]  /*0900*/  SGXT.U32 R9, R9, 0x2 ;  /* 0x000000020909781a */ /* 0x000fc60000000000 */
[----:B------:R-:W2:Y:S02]  /*0910*/  F2I.FTZ.U32.TRUNC.NTZ R7, R7 ;  /* 0x0000000700077305 */ /* 0x000ea4000021f000 */
[----:B------:R-:W-:Y:S02]  /*0920*/  @P0 VIADD R5, R5, 0x1 ;  /* 0x0000000105050836 */ /* 0x000fe40000000000 */
[----:B----4-:R-:W-:Y:S02]  /*0930*/  VIADD R2, R2, 0xffffffe ;  /* 0x0ffffffe02027836 */ /* 0x010fe40000000000 */
[----:B------:R-:W-:Y:S01]  /*0940*/  IMAD.MOV.U32 R6, RZ, RZ, R5 ;  /* 0x000000ffff067224 */ /* 0x000fe200078e0005 */
[----:B------:R-:W-:Y:S01]  /*0950*/  SHF.R.U32.HI R5, RZ, 0x5, R3 ;  /* 0x00000005ff057819 */ /* 0x000fe20000011603 */
[----:B------:R4:W5:Y:S02]  /*0960*/  F2I.FTZ.U32.TRUNC.NTZ R11, R2 ;  /* 0x00000002000b7305 */ /* 0x000964000021f000 */
[----:B------:R-:W-:Y:S01]  /*0970*/  @!P2 IMAD.MOV R6, RZ, RZ, -R6 ;  /* 0x000000ffff06a224 */ /* 0x000fe200078e0a06 */
[----:B------:R-:W-:-:S02]  /*0980*/  @!P1 LOP3.LUT R6, RZ, R13, RZ, 0x33, !PT ;  /* 0x0000000dff069212 */ /* 0x000fc400078e33ff */
[----:B------:R-:W-:Y:S02]  /*0990*/  R2UR UR6, R5 ;  /* 0x00000000050672ca */ /* 0x000fe400000e0000 */
[----:B------:R-:W-:Y:S01]  /*09a0*/  LOP3.LUT R5, R3, 0x3f, RZ, 0xc0, !PT ;  /* 0x0000003f03057812 */ /* 0x000fe200078ec0ff */
[----:B------:R-:W-:Y:S02]  /*09b0*/  IMAD.MOV R0, RZ, RZ, -R6 ;  /* 0x000000ffff007224 */ /* 0x000fe400078e0a06 */
[----:B----4-:R-:W-:Y:S02]  /*09c0*/  IMAD.SHL.U32 R2, R6, 0x100, RZ ;  /* 0x0000010006027824 */ /* 0x010fe400078e00ff */
[----:B------:R-:W-:Y:S02]  /*09d0*/  IMAD R0, R13, R0, R10 ;  /* 0x000000000d007224 */ /* 0x000fe400078e020a */
[----:B--2---:R-:W-:Y:S02]  /*09e0*/  IMAD.MOV R13, RZ, RZ, -R7 ;  /* 0x000000ffff0d7224 */ /* 0x004fe400078e0a07 */
[----:B------:R-:W-:Y:S01]  /*09f0*/  IMAD.IADD R0, R8, 0x1, R0 ;  /* 0x0000000108007824 */ /* 0x000fe200078e0200 */
[----:B------:R-:W-:Y:S01]  /*0a00*/  LOP3.LUT R8, R2, R9, RZ, 0xfc, !PT ;  /* 0x0000000902087212 */ /* 0x000fe200078efcff */
[----:B-----5:R-:W-:-:S02]  /*0a10*/  IMAD.MOV R15, RZ, RZ, -R11 ;  /* 0x000000ffff0f7224 */ /* 0x020fc400078e0a0b */
[----:B------:R-:W-:Y:S01]  /*0a20*/  IMAD R13, R13, R4, RZ ;  /* 0x000000040d0d7224 */ /* 0x000fe200078e02ff */
[----:B------:R-:W-:Y:S01]  /*0a30*/  IABS R9, R8 ;  /* 0x0000000800097213 */ /* 0x000fe20000000000 */
[----:B------:R-:W-:Y:S01]  /*0a40*/  IMAD.MOV.U32 R6, RZ, RZ, RZ ;  /* 0x000000ffff067224 */ /* 0x000fe200078e00ff */
[----:B------:R-:W-:Y:S01]  /*0a50*/  LOP3.LUT R17, R8, 0xfc, RZ, 0xfc, !PT ;  /* 0x000000fc08117812 */ /* 0x000fe200078efcff */
[----:B------:R-:W-:Y:S01]  /*0a60*/  IMAD R0, R0, 0x40, R5 ;  /* 0x0000004000007824 */ /* 0x000fe200078e0205 */
[----:B------:R-:W-:Y:S01]  /*0a70*/  LOP3.LUT R14, R8, 0x8, RZ, 0xfc, !PT ;  /* 0x00000008080e7812 */ /* 0x000fe200078efcff */
[----:B------:R-:W-:Y:S01]  /*0a80*/  IMAD.HI.U32 R7, R7, R13, R6 ;  /* 0x0000000d07077227 */ /* 0x000fe200078e0006 */
[----:B------:R-:W-:Y:S02]  /*0a90*/  IABS R13, R17 ;  /* 0x00000011000d7213 */ /* 0x000fe40000000000 */
[----:B------:R-:W-:Y:S01]  /*0aa0*/  IABS R6, R0 ;  /* 0x0000000000067213 */ /* 0x000fe20000000000 */
[----:B------:R-:W-:Y:S01]  /*0ab0*/  IMAD.MOV.U32 R10, RZ, RZ, RZ ;  /* 0x000000ffff0a7224 */ /* 0x000fe200078e00ff */
[----:B------:R-:W-:Y:S01]  /*0ac0*/  ISETP.GE.AND P3, PT, R14, RZ, PT ;  /* 0x000000ff0e00720c */ /* 0x000fe20003f66270 */
[----:B------:R-:W-:Y:S01]  /*0ad0*/  IMAD R5, R15, R12, RZ ;  /* 0x0000000c0f057224 */ /* 0x000fe200078e02ff */
[----:B------:R-:W-:-:S02]  /*0ae0*/  LOP3.LUT R15, R8, 0x4, RZ, 0xfc, !PT ;  /* 0x00000004080f7812 */ /* 0x000fc400078efcff */
[----:B------:R-:W-:Y:S01]  /*0af0*/  IABS R14, R14 ;  /* 0x0000000e000e7213 */ /* 0x000fe20000000000 */
[----:B------:R-:W-:Y:S01]  /*0b00*/  IMAD.HI.U32 R10, R11, R5, R10 ;  /* 0x000000050b0a7227 */ /* 0x000fe200078e000a */
[----:B------:R-:W-:Y:S02]  /*0b10*/  IABS R117, R15 ;  /* 0x0000000f00757213 */ /* 0x000fe40000000000 */
[----:B------:R-:W-:Y:S01]  /*0b20*/  ISETP.GE.AND P2, PT, R15, RZ, PT ;  /* 0x000000ff0f00720c */ /* 0x000fe20003f46270 */
[----:B------:R-:W-:Y:S01]  /*0b30*/  IMAD.MOV.U32 R11, RZ, RZ, R6 ;  /* 0x000000ffff0b7224 */ /* 0x000fe200078e0006 */
[C---:B------:R-:W-:Y:S01]  /*0b40*/  LOP3.LUT R16, R8.reuse, 0xc, RZ, 0xfc, !PT ;  /* 0x0000000c08107812 */ /* 0x040fe200078efcff */
[----:B------:R-:W-:Y:S01]  /*0b50*/  IMAD.HI.U32 R5, R7, R9, RZ ;  /* 0x0000000907057227 */ /* 0x000fe200078e00ff */
[----:B------:R-:W-:Y:S02]  /*0b60*/  LOP3.LUT R19, R8, 0x14, RZ, 0xfc, !PT ;  /* 0x0000001408137812 */ /* 0x000fe400078efcff */
[----:B------:R-:W-:Y:S01]  /*0b70*/  IABS R116, R16 ;  /* 0x0000001000747213 */ /* 0x000fe20000000000 */
[----:B------:R-:W-:Y:S01]  /*0b80*/  IMAD.HI.U32 R10, R10, R11, RZ ;  /* 0x0000000b0a0a7227 */ /* 0x000fe200078e00ff */
[----:B------:R-:W-:-:S02]  /*0b90*/  ISETP.GE.AND P6, PT, R0, RZ, PT ;  /* 0x000000ff0000720c */ /* 0x000fc40003fc6270 */
[----:B------:R-:W-:Y:S01]  /*0ba0*/  IABS R121, R19 ;  /* 0x0000001300797213 */ /* 0x000fe20000000000 */
[----:B------:R-:W-:Y:S01]  /*0bb0*/  IMAD.MOV R5, RZ, RZ, -R5 ;  /* 0x000000ffff057224 */ /* 0x000fe200078e0a05 */
[C---:B------:R-:W-:Y:S01]  /*0bc0*/  LOP3.LUT R18, R8.reuse, 0x10, RZ, 0xfc, !PT ;  /* 0x0000001008127812 */ /* 0x040fe200078efcff */
[----:B------:R-:W-:Y:S01]  /*0bd0*/  IMAD.MOV R10, RZ, RZ, -R10 ;  /* 0x000000ffff0a7224 */ /* 0x000fe200078e0a0a */
[----:B------:R-:W-:Y:S01]  /*0be0*/  LOP3.LUT R20, R8, 0x18, RZ, 0xfc, !PT ;  /* 0x0000001808147812 */ /* 0x000fe200078efcff */
[----:B------:R-:W-:Y:S01]  /*0bf0*/  IMAD R9, R4, R5, R9 ;  /* 0x0000000504097224 */ /* 0x000fe200078e0209 */
[----:B------:R-:W-:Y:S01]  /*0c00*/  LOP3.LUT R21, R8, 0x1c, RZ, 0xfc, !PT ;  /* 0x0000001c08157812 */ /* 0x000fe200078efcff */
[----:B------:R-:W-:Y:S01]  /*0c10*/  IMAD R5, R12, R10, R11 ;  /* 0x0000000a0c057224 */ /* 0x000fe200078e020b */
[----:B------:R-:W-:Y:S01]  /*0c20*/  LOP3.LUT R22, R8, 0x38, RZ, 0xfc, !PT ;  /* 0x0000003808167812 */ /* 0x000fe200078efcff */
[----:B------:R-:W-:Y:S01]  /*0c30*/  IMAD.HI.U32 R6, R7, R117, RZ ;  /* 0x0000007507067227 */ /* 0x000fe200078e00ff */
[----:B------:R-:W-:-:S02]  /*0c40*/  IABS R120, R21 ;  /* 0x0000001500787213 */ /* 0x000fc40000000000 */
[----:B------:R-:W-:Y:S01]  /*0c50*/  ISETP.GT.U32.AND P0, PT, R12, R5, PT ;  /* 0x000000050c00720c */ /* 0x000fe20003f04070 */
[----:B------:R-:W-:Y:S01]  /*0c60*/  IMAD.HI.U32 R10, R7, R13, RZ ;  /* 0x0000000d070a7227 */ /* 0x000fe200078e00ff */
[C---:B------:R-:W-:Y:S02]  /*0c70*/  LOP3.LUT R23, R8.reuse, 0x3c, RZ, 0xfc, !PT ;  /* 0x0000003c08177812 */ /* 0x040fe400078efcff */
[----:B------:R-:W-:Y:S01]  /*0c80*/  LOP3.LUT R26, R8, 0x54, RZ, 0xfc, !PT ;  /* 0x00000054081a7812 */ /* 0x000fe200078efcff */
[----:B------:R-:W-:Y:S01]  /*0c90*/  IMAD.MOV R6, RZ, RZ, -R6 ;  /* 0x000000ffff067224 */ /* 0x000fe200078e0a06 */
[----:B------:R-:W-:Y:S01]  /*0ca0*/  IABS R130, R23 ;  /* 0x0000001700827213 */ /* 0x000fe20000000000 */
[----:B------:R-:W-:Y:S01]  /*0cb0*/  IMAD.MOV R11, RZ, RZ, -R10 ;  /* 0x000000ffff0b7224 */ /* 0x000fe200078e0a0a */
[----:B------:R-:W-:Y:S01]  /*0cc0*/  IABS R146, R26 ;  /* 0x0000001a00927213 */ /* 0x000fe20000000000 */
[----:B------:R-:W-:Y:S01]  /*0cd0*/  IMAD.MOV.U32 R10, RZ, RZ, R14 ;  /* 0x000000ffff0a7224 */ /* 0x000fe200078e000e */
[----:B------:R-:W-:Y:S01]  /*0ce0*/  IABS R14, R18 ;  /* 0x00000012000e7213 */ /* 0x000fe20000000000 */
[----:B------:R-:W-:Y:S01]  /*0cf0*/  IMAD R117, R4, R6, R117 ;  /* 0x0000000604757224 */ /* 0x000fe200078e0275 */
[----:B------:R-:W-:Y:S01]  /*0d00*/  LOP3.LUT R27, R8, 0x58, RZ, 0xfc, !PT ;  /* 0x00000058081b7812 */ /* 0x000fe200078efcff */
[----:B------:R-:W-:Y:S01]  /*0d10*/  @!P0 IMAD.IADD R5, R5, 0x1, -R12 ;  /* 0x0000000105058824 */ /* 0x000fe200078e0a0c */
[C---:B------:R-:W-:Y:S01]  /*0d20*/  ISETP.GT.U32.AND P0, PT, R4.reuse, R9, PT ;  /* 0x000000090400720c */ /* 0x040fe20003f04070 */
[----:B------:R-:W-:Y:S01]  /*0d30*/  IMAD.HI.U32 R6, R7, R10, RZ ;  /* 0x0000000a07067227 */ /* 0x000fe200078e00ff */
[----:B------:R-:W-:-:S02]  /*0d40*/  ISETP.GT.U32.AND P4, PT, R4, R117, PT ;  /* 0x000000750400720c */ /* 0x000fc40003f84070 */
[----:B------:R-:W-:Y:S01]  /*0d50*/  ISETP.GT.U32.AND P5, PT, R12, R5, PT ;  /* 0x000000050c00720c */ /* 0x000fe20003fa4070 */
[----:B------:R-:W-:Y:S01]  /*0d60*/  IMAD R13, R4, R11, R13 ;  /* 0x0000000b040d7224 */ /* 0x000fe200078e020d */
[C---:B------:R-:W-:Y:S01]  /*0d70*/  LOP3.LUT R28, R8.reuse, 0x5c, RZ, 0xfc, !PT ;  /* 0x0000005c081c7812 */ /* 0x040fe200078efcff */
[----:B------:R-:W-:Y:S01]  /*0d80*/  IMAD.MOV R15, RZ, RZ, -R6 ;  /* 0x000000ffff0f7224 */ /* 0x000fe200078e0a06 */
[----:B------:R-:W-:Y:S01]  /*0d90*/  LOP3.LUT R29, R8, 0x64, RZ, 0xfc, !PT ;  /* 0x00000064081d7812 */ /* 0x000fe200078efcff */
[----:B------:R-:W-:Y:S01]  /*0da0*/  IMAD.HI.U32 R6, R7, R116, RZ ;  /* 0x0000007407067227 */ /* 0x000fe200078e00ff */
[C---:B------:R-:W-:Y:S02]  /*0db0*/  ISETP.GT.U32.AND P1, PT, R4.reuse, R13, PT ;  /* 0x0000000d0400720c */ /* 0x040fe40003f24070 */
[----:B------:R-:W-:Y:S01]  /*0dc0*/  IABS R145, R28 ;  /* 0x0000001c00917213 */ /* 0x000fe20000000000 */
[----:B------:R-:W-:Y:S01]  /*0dd0*/  IMAD R10, R4, R15, R10 ;  /* 0x0000000f040a7224 */ /* 0x000fe200078e020a */
[----:B------:R-:W-:Y:S01]  /*0de0*/  IABS R150, R29 ;  /* 0x0000001d00967213 */ /* 0x000fe20000000000 */
[----:B------:R-:W-:Y:S01]  /*0df0*/  @!P4 IMAD.IADD R117, R117, 0x1, -R4 ;  /* 0x000000017575c824 */ /* 0x000fe200078e0a04 */
[----:B------:R-:W-:Y:S01]  /*0e00*/  LOP3.LUT R30, R8, 0x68, RZ, 0xfc, !PT ;  /* 0x00000068081e7812 */ /* 0x000fe200078efcff */
[----:B------:R-:W-:Y:S01]  /*0e10*/  @!P5 IMAD.IADD R5, R5, 0x1, -R12 ;  /* 0x000000010505d824 */ /* 0x000fe200078e0a0c */
[----:B------:R-:W-:Y:S01]  /*0e20*/  ISETP.GT.U32.AND P5, PT, R4, R10, PT ;  /* 0x0000000a0400720c */ /* 0x000fe20003fa4070 */
[----:B------:R-:W-:Y:S01]  /*0e30*/  IMAD.MOV R15, RZ, RZ, -R6 ;  /* 0x000000ffff0f7224 */ /* 0x000fe200078e0a06 */
[C---:B------:R-:W-:Y:S01]  /*0e40*/  LOP3.LUT R31, R8.reuse, 0x80, RZ, 0xfc, !PT ;  /* 0x00000080081f7812 */ /* 0x040fe200078efcff */
[----:B------:R-:W-:Y:S01]  /*0e50*/  IMAD.HI.U32 R6, R7, R121, RZ ;  /* 0x0000007907067227 */ /* 0x000fe200078e00ff */
[----:B------:R-:W-:-:S02]  /*0e60*/  LOP3.LUT R32, R8, 0x84, RZ, 0xfc, !PT ;  /* 0x0000008408207812 */ /* 0x000fc400078efcff */
[----:B------:R-:W-:Y:S01]  /*0e70*/  IABS R70, R31 ;  /* 0x0000001f00467213 */ /* 0x000fe20000000000 */
[----:B------:R-:W-:Y:S01]  /*0e80*/  @!P1 IMAD.IADD R13, R13, 0x1, -R4 ;  /* 0x000000010d0d9824 */ /* 0x000fe200078e0a04 */
[----:B------:R-:W-:Y:S01]  /*0e90*/  ISETP.NE.AND P1, PT, R24, RZ, PT ;  /* 0x000000ff1800720c */ /* 0x000fe20003f25270 */
[C---:B------:R-:W-:Y:S01]  /*0ea0*/  IMAD R116, R4.reuse, R15, R116 ;  /* 0x0000000f04747224 */ /* 0x040fe200078e0274 */
[----:B------:R-:W-:Y:S01]  /*0eb0*/  IABS R154, R32 ;  /* 0x00000020009a7213 */ /* 0x000fe20000000000 */
[----:B------:R-:W-:Y:S01]  /*0ec0*/  IMAD.MOV R6, RZ, RZ, -R6 ;  /* 0x000000ffff067224 */ /* 0x000fe200078e0a06 */
[----:B------:R-:W-:Y:S01]  /*0ed0*/  ISETP.GT.U32.AND P4, PT, R4, R13, PT ;  /* 0x0000000d0400720c */ /* 0x000fe20003f84070 */
[----:B------:R-:W-:Y:S01]  /*0ee0*/  @!P5 IMAD.IADD R10, R10, 0x1, -R4 ;  /* 0x000000010a0ad824 */ /* 0x000fe200078e0a04 */
[----:B------:R-:W-:Y:S01]  /*0ef0*/  ISETP.GT.U32.AND P5, PT, R4, R117, PT ;  /* 0x000000750400720c */ /* 0x000fe20003fa4070 */
[----:B------:R-:W-:Y:S01]  /*0f00*/  @!P6 IMAD.MOV R5, RZ, RZ, -R5 ;  /* 0x000000ffff05e224 */ /* 0x000fe200078e0a05 */
[----:B------:R-:W-:Y:S01]  /*0f10*/  LOP3.LUT R33, R8, 0x88, RZ, 0xfc, !PT ;  /* 0x0000008808217812 */ /* 0x000fe200078efcff */
[C---:B------:R-:W-:Y:S01]  /*0f20*/  IMAD R121, R4.reuse, R6, R121 ;  /* 0x0000000604797224 */ /* 0x040fe200078e0279 */
[----:B------:R-:W-:Y:S01]  /*0f30*/  ISETP.GT.U32.AND P6, PT, R4, R10, PT ;  /* 0x0000000a0400720c */ /* 0x000fe20003fc4070 */
[----:B------:R-:W-:Y:S01]  /*0f40*/  IMAD.HI.U32 R11, R7, R14, RZ ;  /* 0x0000000e070b7227 */ /* 0x000fe200078e00ff */
[----:B------:R-:W-:-:S02]  /*0f50*/  IABS R80, R33 ;  /* 0x0000002100507213 */ /* 0x000fc40000000000 */
[----:B------:R-:W-:Y:S01]  /*0f60*/  @!P1 LOP3.LUT R5, RZ, R24, RZ, 0x33, !PT ;  /* 0x00000018ff059212 */ /* 0x000fe200078e33ff */
[--C-:B------:R-:W-:Y:S01]  /*0f70*/  @!P0 IMAD.IADD R9, R9, 0x1, -R4.reuse ;  /* 0x0000000109098824 */ /* 0x100fe200078e0a04 */
[----:B------:R-:W-:Y:S01]  /*0f80*/  ISETP.GT.U32.AND P1, PT, R4, R116, PT ;  /* 0x000000740400720c */ /* 0x000fe20003f24070 */
[----:B------:R-:W-:Y:S01]  /*0f90*/  IMAD.MOV R11, RZ, RZ, -R11 ;  /* 0x000000ffff0b7224 */ /* 0x000fe200078e0a0b */
[----:B------:R-:W-:Y:S01]  /*0fa0*/  LOP3.LUT R24, R8, 0x40, RZ, 0xfc, !PT ;  /* 0x0000004008187812 */ /* 0x000fe200078efcff */
[----:B------:R-:W-:Y:S01]  /*0fb0*/  @!P5 IMAD.IADD R117, R117, 0x1, -R4 ;  /* 0x000000017575d824 */ /* 0x000fe200078e0a04 */
[C---:B------:R-:W-:Y:S01]  /*0fc0*/  ISETP.GT.U32.AND P5, PT, R4.reuse, R121, PT ;  /* 0x000000790400720c */ /* 0x040fe20003fa4070 */
[C---:B------:R-:W-:Y:S01]  /*0fd0*/  IMAD R11, R4.reuse, R11, R14 ;  /* 0x0000000b040b7224 */ /* 0x040fe200078e020e */
[----:B------:R-:W-:Y:S01]  /*0fe0*/  ISETP.GT.U32.AND P0, PT, R4, R9, PT ;  /* 0x000000090400720c */ /* 0x000fe20003f04070 */
[----:B------:R-:W-:Y:S01]  /*0ff0*/  @!P6 IMAD.IADD R10, R10, 0x1, -R4 ;  /* 0x000000010a0ae824 */ /* 0x000fe200078e0a04 */
[----:B------:R-:W-:Y:S01]  /*1000*/  IABS R14, R20 ;  /* 0x00000014000e7213 */ /* 0x000fe20000000000 */
[----:B------:R-:W-:Y:S01]  /*1010*/  IMAD.HI.U32 R12, R7, R120, RZ ;  /* 0x00000078070c7227 */ /* 0x000fe200078e00ff */
[----:B------:R-:W-:-:S02]  /*1020*/  ISETP.GE.AND P6, PT, R8, RZ, PT ;  /* 0x000000ff0800720c */ /* 0x000fc40003fc6270 */
[----:B------:R-:W-:Y:S01]  /*1030*/  LOP3.LUT R36, R8, 0xb0, RZ, 0xfc, !PT ;  /* 0x000000b008247812 */ /* 0x000fe200078efcff */
[--C-:B------:R-:W-:Y:S01]  /*1040*/  @!P1 IMAD.IADD R116, R116, 0x1, -R4.reuse ;  /* 0x0000000174749824 */ /* 0x100fe200078e0a04 */
[----:B------:R-:W-:Y:S01]  /*1050*/  ISETP.GE.AND P1, PT, R16, RZ, PT ;  /* 0x000000ff1000720c */ /* 0x000fe20003f26270 */
[----:B------:R-:W-:Y:S01]  /*1060*/  IMAD.HI.U32 R6, R7, R14, RZ ;  /* 0x0000000e07067227 */ /* 0x000fe200078e00ff */
[----:B------:R-:W-:Y:S02]  /*1070*/  LOP3.LUT R16, R8, 0x24, RZ, 0xfc, !PT ;  /* 0x0000002408107812 */ /* 0x000fe400078efcff */
[----:B------:R-:W-:Y:S01]  /*1080*/  IABS R41, R36 ;  /* 0x0000002400297213 */ /* 0x000fe20000000000 */
[----:B------:R-:W-:Y:S01]  /*1090*/  @!P5 IMAD.IADD R121, R121, 0x1, -R4 ;  /* 0x000000017979d824 */ /* 0x000fe200078e0a04 */
[----:B------:R-:W-:Y:S01]  /*10a0*/  ISETP.GT.U32.AND P5, PT, R4, R116, PT ;  /* 0x000000740400720c */ /* 0x000fe20003fa4070 */
[----:B------:R-:W-:Y:S01]  /*10b0*/  IMAD.MOV R15, RZ, RZ, -R6 ;  /* 0x000000ffff0f7224 */ /* 0x000fe200078e0a06 */
[----:B------:R-:W-:Y:S01]  /*10c0*/  IABS R127, R16 ;  /* 0x00000010007f7213 */ /* 0x000fe20000000000 */
[----:B------:R-:W-:Y:S01]  /*10d0*/  @!P0 IMAD.IADD R9, R9, 0x1, -R4 ;  /* 0x0000000109098824 */ /* 0x000fe200078e0a04 */
[----:B------:R-:W-:Y:S01]  /*10e0*/  ISETP.GE.AND P0, PT, R17, RZ, PT ;  /* 0x000000ff1100720c */ /* 0x000fe20003f06270 */
[----:B------:R-:W-:Y:S01]  /*10f0*/  IMAD.MOV R17, RZ, RZ, -R12 ;  /* 0x000000ffff117224 */ /* 0x000fe200078e0a0c */
[----:B------:R-:W-:Y:S01]  /*1100*/  LOP3.LUT R38, R8, 0xb4, RZ, 0xfc, !PT ;  /* 0x000000b408267812 */ /* 0x000fe200078efcff */
[----:B------:R-:W-:Y:S01]  /*1110*/  IMAD R12, R4, R15, R14 ;  /* 0x0000000f040c7224 */ /* 0x000fe200078e020e */
[----:B------:R-:W-:Y:S01]  /*1120*/  LOP3.LUT R14, R8, 0x20, RZ, 0xfc, !PT ;  /* 0x00000020080e7812 */ /* 0x000fe200078efcff */
[----:B------:R-:W-:Y:S01]  /*1130*/  @!P6 IMAD.MOV R9, RZ, RZ, -R9 ;  /* 0x000000ffff09e224 */ /* 0x000fe200078e0a09 */
[C---:B------:R-:W-:Y:S01]  /*1140*/  ISETP.GT.U32.AND P6, PT, R4.reuse, R121, PT ;  /* 0x000000790400720c */ /* 0x040fe20003fc4070 */
[----:B------:R-:W-:Y:S01]  /*1150*/  @!P4 IMAD.IADD R13, R13, 0x1, -R4 ;  /* 0x000000010d0dc824 */ /* 0x000fe200078e0a04 */
[----:B------:R-:W-:Y:S01]  /*1160*/  IABS R15, R14 ;  /* 0x0000000e000f7213 */ /* 0x000fe20000000000 */
[C---:B------:R-:W-:Y:S01]  /*1170*/  IMAD R120, R4.reuse, R17, R120 ;  /* 0x0000001104787224 */ /* 0x040fe200078e0278 */
[C---:B------:R-:W-:Y:S01]  /*1180*/  ISETP.GT.U32.AND P4, PT, R4.reuse, R11, PT ;  /* 0x0000000b0400720c */ /* 0x040fe20003f84070 */
[----:B------:R-:W-:Y:S01]  /*1190*/  @!P2 IMAD.MOV R117, RZ, RZ, -R117 ;  /* 0x000000ffff75a224 */ /* 0x000fe200078e0a75 */
[----:B------:R-:W-:Y:S01]  /*11a0*/  ISETP.GT.U32.AND P2, PT, R4, R12, PT ;  /* 0x0000000c0400720c */ /* 0x000fe20003f44070 */
[----:B------:R-:W-:Y:S01]  /*11b0*/  @!P3 IMAD.MOV R10, RZ, RZ, -R10 ;  /* 0x000000ffff0ab224 */ /* 0x000fe200078e0a0a */
[----:B------:R-:W-:Y:S01]  /*11c0*/  ISETP.GE.AND P3, PT, R19, RZ, PT ;  /* 0x000000ff1300720c */ /* 0x000fe20003f66270 */
[----:B------:R-:W-:Y:S01]  /*11d0*/  IMAD.MOV.U32 R6, RZ, RZ, R13 ;  /* 0x000000ffff067224 */ /* 0x000fe200078e000d */
[----:B------:R-:W-:Y:S01]  /*11e0*/  LOP3.LUT R19, R8, 0x30, RZ, 0xfc, !PT ;  /* 0x0000003008137812 */ /* 0x000fe200078efcff */
[----:B------:R-:W-:Y:S01]  /*11f0*/  @!P5 IMAD.IADD R116, R116, 0x1, -R4 ;  /* 0x000000017474d824 */ /* 0x000fe200078e0a04 */
[----:B------:R-:W-:Y:S01]  /*1200*/  ISETP.GT.U32.AND P5, PT, R4, R120, PT ;  /* 0x000000780400720c */ /* 0x000fe20003fa4070 */
[----:B------:R-:W-:Y:S01]  /*1210*/  IMAD.HI.U32 R13, R7, R15, RZ ;  /* 0x0000000f070d7227 */ /* 0x000fe200078e00ff */
[----:B------:R-:W-:-:S03]  /*1220*/  IABS R43, R38 ;  /* 0x00000026002b7213 */ /* 0x000fc60000000000 */
[----:B------:R-:W-:Y:S02]  /*1230*/  IMAD.MOV R13, RZ, RZ, -R13 ;  /* 0x000000ffff0d7224 */ /* 0x000fe400078e0a0d */
[--C-:B------:R-:W-:Y:S01]  /*1240*/  @!P6 IMAD.IADD R121, R121, 0x1, -R4.reuse ;  /* 0x000000017979e824 */ /* 0x100fe200078e0a04 */
[----:B------:R-:W-:Y:S01]  /*1250*/  ISETP.GE.AND P6, PT, R21, RZ, PT ;  /* 0x000000ff1500720c */ /* 0x000fe20003fc6270 */
[----:B------:R-:W-:Y:S01]  /*1260*/  IMAD R13, R4, R13, R15 ;  /* 0x0000000d040d7224 */ /* 0x000fe200078e020f */
[----:B------:R-:W-:Y:S01]  /*1270*/  LOP3.LUT R15, R8, 0x2c, RZ, 0xfc, !PT ;  /* 0x0000002c080f7812 */ /* 0x000fe200078efcff */
[--C-:B------:R-:W-:Y:S01]  /*1280*/  @!P4 IMAD.IADD R11, R11, 0x1, -R4.reuse ;  /* 0x000000010b0bc824 */ /* 0x100fe200078e0a04 */
[----:B------:R-:W-:Y:S01]  /*1290*/  ISETP.GE.AND P4, PT, R18, RZ, PT ;  /* 0x000000ff1200720c */ /* 0x000fe20003f86270 */
[--C-:B------:R-:W-:Y:S01]  /*12a0*/  @!P2 IMAD.IADD R12, R12, 0x1, -R4.reuse ;  /* 0x000000010c0ca824 */ /* 0x100fe200078e0a04 */
[----:B------:R-:W-:Y:S01]  /*12b0*/  ISETP.GE.AND P2, PT, R14, RZ, PT ;  /* 0x000000ff0e00720c */ /* 0x000fe20003f46270 */
[----:B------:R-:W-:Y:S01]  /*12c0*/  @!P3 IMAD.MOV R121, RZ, RZ, -R121 ;  /* 0x000000ffff79b224 */ /* 0x000fe200078e0a79 */
[----:B------:R-:W-:Y:S01]  /*12d0*/  ISETP.GT.U32.AND P3, PT, R4, R13, PT ;  /* 0x0000000d0400720c */ /* 0x000fe20003f64070 */
[----:B------:R-:W-:Y:S01]  /*12e0*/  @!P5 IMAD.IADD R120, R120, 0x1, -R4 ;  /* 0x000000017878d824 */ /* 0x000fe200078e0a04 */
[----:B------:R-:W-:Y:S01]  /*12f0*/  IABS R126, R15 ;  /* 0x0000000f007e7213 */ /* 0x000fe20000000000 */
[----:B------:R-:W-:Y:S01]  /*1300*/  IMAD.HI.U32 R14, R7, R127, RZ ;  /* 0x0000007f070e7227 */ /* 0x000fe200078e00ff */
[----:B------:R-:W-:-:S02]  /*1310*/  IABS R18, R19 ;  /* 0x0000001300127213 */ /* 0x000fc40000000000 */
[C---:B------:R-:W-:Y:S01]  /*1320*/  ISETP.GT.U32.AND P5, PT, R4.reuse, R120, PT ;  /* 0x000000780400720c */ /* 0x040fe20003fa4070 */
[----:B------:R-:W-:Y:S01]  /*1330*/  @!P0 IMAD.MOV R6, RZ, RZ, -R6 ;  /* 0x000000ffff068224 */ /* 0x000fe200078e0a06 */
[C---:B------:R-:W-:Y:S01]  /*1340*/  ISETP.GT.U32.AND P0, PT, R4.reuse, R11, PT ;  /* 0x0000000b0400720c */ /* 0x040fe20003f04070 */
[----:B------:R-:W-:Y:S01]  /*1350*/  @!P1 IMAD.MOV R116, RZ, RZ, -R116 ;  /* 0x000000ffff749224 */ /* 0x000fe200078e0a74 */
[----:B------:R-:W-:Y:S01]  /*1360*/  ISETP.GT.U32.AND P1, PT, R4, R12, PT ;  /* 0x0000000c0400720c */ /* 0x000fe20003f24070 */
[----:B------:R-:W-:Y:S01]  /*1370*/  IMAD.MOV R14, RZ, RZ, -R14 ;  /* 0x000000ffff0e7224 */ /* 0x000fe200078e0a0e */
[----:B------:R-:W-:Y:S01]  /*1380*/  LOP3.LUT R21, R8, 0x34, RZ, 0xfc, !PT ;  /* 0x0000003408157812 */ /* 0x000fe200078efcff */
[--C-:B------:R-:W-:Y:S02]  /*1390*/  @!P3 IMAD.IADD R13, R13, 0x1, -R4.reuse ;  /* 0x000000010d0db824 */ /* 0x100fe400078e0a04 */
[----:B------:R-:W-:Y:S01]  /*13a0*/  IMAD R127, R4, R14, R127 ;  /* 0x0000000e047f7224 */ /* 0x000fe200078e027f */
[----:B------:R-:W-:Y:S01]  /*13b0*/  LOP3.LUT R14, R8, 0x28, RZ, 0xfc, !PT ;  /* 0x00000028080e7812 */ /* 0x000fe200078efcff */
[----:B-1----:R-:W-:Y:S01]  /*13c0*/  IMAD R5, R5, UR4, RZ ;  /* 0x0000000405057c24 */ /* 0x002fe2000f8e02ff */
[----:B------:R-:W-:Y:S01]  /*13d0*/  ISETP.GT.U32.AND P3, PT, R4, R13, PT ;  /* 0x0000000d0400720c */ /* 0x000fe20003f64070 */
[--C-:B------:R-:W-:Y:S01]  /*13e0*/  @!P5 IMAD.IADD R120, R120, 0x1, -R4.reuse ;  /* 0x000000017878d824 */ /* 0x100fe200078e0a04 */
[----:B------:R-:W-:Y:S01]  /*13f0*/  IABS R17, R14 ;  /* 0x0000000e00117213 */ /* 0x000fe20000000000 */
[--C-:B------:R-:W-:Y:S01]  /*1400*/  @!P0 IMAD.IADD R11, R11, 0x1, -R4.reuse ;  /* 0x000000010b0b8824 */ /* 0x100fe200078e0a04 */
[----:B------:R-:W-:Y:S01]  /*1410*/  ISETP.GE.AND P0, PT, R20, RZ, PT ;  /* 0x000000ff1400720c */ /* 0x000fe20003f06270 */
[----:B------:R-:W-:Y:S01]  /*1420*/  @!P1 IMAD.IADD R12, R12, 0x1, -R4 ;  /* 0x000000010c0c9824 */ /* 0x000fe200078e0a04 */
[----:B------:R-:W-:Y:S01]  /*1430*/  ISETP.GE.AND P1, PT, R14, RZ, PT ;  /* 0x000000ff0e00720c */ /* 0x000fe20003f26270 */
[----:B------:R-:W-:Y:S01]  /*1440*/  IMAD.HI.U32 R14, R7, R17, RZ ;  /* 0x00000011070e7227 */ /* 0x000fe200078e00ff */
[----:B------:R-:W-:Y:S01]  /*1450*/  ISETP.GT.U32.AND P5, PT, R4, R127, PT ;  /* 0x0000007f0400720c */ /* 0x000fe20003fa4070 */
[----:B------:R-:W-:Y:S01]  /*1460*/  USHF.L.U32 UR4, UR6, 0x15, URZ ;  /* 0x0000001506047899 */ /* 0x000fe200080006ff */
[----:B------:R-:W-:Y:S01]  /*1470*/  IABS R131, R21 ;  /* 0x0000001500837213 */ /* 0x000fe20000000000 */
[----:B------:R-:W-:Y:S01]  /*1480*/  IMAD.MOV R14, RZ, RZ, -R14 ;  /* 0x000000ffff0e7224 */ /* 0x000fe200078e0a0e */
[----:B------:R-:W-:Y:S01]  /*1490*/  IABS R20, R24 ;  /* 0x0000001800147213 */ /* 0x000fe20000000000 */
[----:B------:R-:W-:Y:S01]  /*14a0*/  @!P4 IMAD.MOV R11, RZ, RZ, -R11 ;  /* 0x000000ffff0bc224 */ /* 0x000fe200078e0a0b */
[----:B------:R-:W-:Y:S01]  /*14b0*/  ISETP.GE.AND P4, PT, R16, RZ, PT ;  /* 0x000000ff1000720c */ /* 0x000fe20003f86270 */
[C---:B------:R-:W-:Y:S01]  /*14c0*/  IMAD R14, R4.reuse, R14, R17 ;  /* 0x0000000e040e7224 */ /* 0x040fe200078e0211 */
[----:B------:R-:W-:Y:S01]  /*14d0*/  ULOP3.LUT UR4, UR4, 0x600000, URZ, 0xc0, !UPT ;  /* 0x0060000004047892 */ /* 0x000fe2000f8ec0ff */
[----:B------:R-:W-:Y:S01]  /*14e0*/  @!P0 IMAD.MOV R12, RZ, RZ, -R12 ;  /* 0x000000ffff0c8224 */ /* 0x000fe200078e0a0c */
[----:B------:R-:W-:Y:S01]  /*14f0*/  ISETP.GE.AND P0, PT, R15, RZ, PT ;  /* 0x000000ff0f00720c */ /* 0x000fe20003f06270 */
[----:B------:R-:W-:Y:S01]  /*1500*/  @!P3 IMAD.IADD R13, R13, 0x1, -R4 ;  /* 0x000000010d0db824 */ /* 0x000fe200078e0a04 */
[----:B------:R-:W-:Y:S01]  /*1510*/  ISETP.GT.U32.AND P3, PT, R4, R14, PT ;  /* 0x0000000e0400720c */ /* 0x000fe20003f64070 */
[----:B------:R-:W-:Y:S01]  /*1520*/  IMAD.HI.U32 R15, R7, R126, RZ ;  /* 0x0000007e070f7227 */ /* 0x000fe200078e00ff */
[----:B------:R-:W-:-:S03]  /*1530*/  UIADD3 UR12, UPT, UPT, UR18, UR4, URZ ;  /* 0x00000004120c7290 */ /* 0x000fc6000fffe0ff */
[----:B------:R-:W-:Y:S02]  /*1540*/  @!P5 IMAD.IADD R127, R127, 0x1, -R4 ;  /* 0x000000017f7fd824 */ /* 0x000fe400078e0a04 */
[----:B------:R-:W-:-:S03]  /*1550*/  IMAD.HI.U32 R16, R7, R18, RZ ;  /* 0x0000001207107227 */ /* 0x000fc600078e00ff */
[C---:B------:R-:W-:Y:S01]  /*1560*/  ISETP.GT.U32.AND P5, PT, R4.reuse, R127, PT ;  /* 0x0000007f0400720c */ /* 0x040fe20003fa4070 */
[----:B------:R-:W-:Y:S02]  /*1570*/  IMAD.MOV R15, RZ, RZ, -R15 ;  /* 0x000000ffff0f7224 */ /* 0x000fe400078e0a0f */
[----:B------:R-:W-:Y:S02]  /*1580*/  IMAD.MOV R17, RZ, RZ, -R16 ;  /* 0x000000ffff117224 */ /* 0x000fe400078e0a10 */
[C---:B------:R-:W-:Y:S02]  /*1590*/  IMAD R126, R4.reuse, R15, R126 ;  /* 0x0000000f047e7224 */ /* 0x040fe400078e027e */
[----:B------:R-:W-:Y:S02]  /*15a0*/  IMAD R15, R4, R17, R18 ;  /* 0x00000011040f7224 */ /* 0x000fe400078e0212 */
[--C-:B------:R-:W-:Y:S02]  /*15b0*/  @!P3 IMAD.IADD R14, R14, 0x1, -R4.reuse ;  /* 0x000000010e0eb824 */ /* 0x100fe400078e0a04 */
[----:B------:R-:W-:Y:S01]  /*15c0*/  @!P2 IMAD.MOV R13, RZ, RZ, -R13 ;  /* 0x000000ffff0da224 */ /* 0x000fe200078e0a0d */
[C---:B------:R-:W-:Y:S01]  /*15d0*/  ISETP.GT.U32.AND P3, PT, R4.reuse, R15, PT ;  /* 0x0000000f0400720c */ /* 0x040fe20003f64070 */
[----:B------:R-:W-:Y:S01]  /*15e0*/  @!P5 IMAD.IADD R127, R127, 0x1, -R4 ;  /* 0x000000017f7fd824 */ /* 0x000fe200078e0a04 */
[C---:B------:R-:W-:Y:S01]  /*15f0*/  ISETP.GT.U32.AND P5, PT, R4.reuse, R126, PT ;  /* 0x0000007e0400720c */ /* 0x040fe20003fa4070 */
[----:B------:R-:W-:Y:S01]  /*1600*/  IMAD.HI.U32 R16, R7, R131, RZ ;  /* 0x0000008307107227 */ /* 0x000fe200078e00ff */
[----:B------:R-:W-:-:S03]  /*1610*/  ISETP.GT.U32.AND P2, PT, R4, R14, PT ;  /* 0x0000000e0400720c */ /* 0x000fc60003f44070 */
[----:B------:R-:W-:Y:S01]  /*1620*/  @!P6 IMAD.MOV R120, RZ, RZ, -R120 ;  /* 0x000000ffff78e224 */ /* 0x000fe200078e0a78 */
[----:B------:R-:W-:Y:S01]  /*1630*/  ISETP.GE.AND P6, PT, R19, RZ, PT ;  /* 0x000000ff1300720c */ /* 0x000fe20003fc6270 */
[----:B------:R-:W-:Y:S01]  /*1640*/  IMAD.MOV R16, RZ, RZ, -R16 ;  /* 0x000000ffff107224 */ /* 0x000fe200078e0a10 */
[----:B------:R-:W-:Y:S01]  /*1650*/  IABS R19, R22 ;  /* 0x0000001600137213 */ /* 0x000fe20000000000 */
[----:B------:R-:W-:-:S04]  /*1660*/  IMAD.HI.U32 R17, R7, R130, RZ ;  /* 0x0000008207117227 */ /* 0x000fc800078e00ff */
[--C-:B------:R-:W-:Y:S02]  /*1670*/  @!P3 IMAD.IADD R15, R15, 0x1, -R4.reuse ;  /* 0x000000010f0fb824 */ /* 0x100fe400078e0a04 */
[----:B------:R-:W-:Y:S02]  /*1680*/  IMAD R131, R4, R16, R131 ;  /* 0x0000001004837224 */ /* 0x000fe400078e0283 */
[----:B------:R-:W-:Y:S01]  /*1690*/  @!P5 IMAD.IADD R126, R126, 0x1, -R4 ;  /* 0x000000017e7ed824 */ /* 0x000fe200078e0a04 */
[----:B------:R-:W-:Y:S01]  /*16a0*/  ISETP.GT.U32.AND P3, PT, R4, R15, PT ;  /* 0x0000000f0400720c */ /* 0x000fe20003f64070 */
[----:B------:R-:W-:-:S03]  /*16b0*/  IMAD.HI.U32 R16, R7, R19, RZ ;  /* 0x0000001307107227 */ /* 0x000fc600078e00ff */
[----:B------:R-:W-:Y:S01]  /*16c0*/  ISETP.GT.U32.AND P5, PT, R4, R126, PT ;  /* 0x0000007e0400720c */ /* 0x000fe20003fa4070 */
[----:B------:R-:W-:Y:S01]  /*16d0*/  @!P2 IMAD.IADD R14, R14, 0x1, -R4 ;  /* 0x000000010e0ea824 */ /* 0x000fe200078e0a04 */
[----:B------:R-:W-:Y:S01]  /*16e0*/  ISETP.GT.U32.AND P2, PT, R4, R131, PT ;  /* 0x000000830400720c */ /* 0x000fe20003f44070 */
[----:B------:R-:W-:Y:S02]  /*16f0*/  IMAD.MOV R16, RZ, RZ, -R16 ;  /* 0x000000ffff107224 */ /* 0x000fe400078e0a10 */
[----:B------:R-:W-:-:S04]  /*1700*/  IMAD.HI.U32 R18, R7, R20, RZ ;  /* 0x0000001407127227 */ /* 0x000fc800078e00ff */
[----:B------:R-:W-:Y:S02]  /*1710*/  IMAD.MOV R17, RZ, RZ, -R17 ;  /* 0x000000ffff117224 */ /* 0x000fe400078e0a11 */
[C---:B------:R-:W-:Y:S02]  /*1720*/  IMAD R16, R4.reuse, R16, R19 ;  /* 0x0000001004107224 */ /* 0x040fe400078e0213 */
[----:B------:R-:W-:Y:S02]  /*1730*/  IMAD.MOV R19, RZ, RZ, -R18 ;  /* 0x000000ffff137224 */ /* 0x000fe400078e0a12 */
[C---:B------:R-:W-:Y:S02]  /*1740*/  IMAD R130, R4.reuse, R17, R130 ;  /* 0x0000001104827224 */ /* 0x040fe400078e0282 */
[C---:B------:R-:W-:Y:S02]  /*1750*/  IMAD R17, R4.reuse, R19, R20 ;  /* 0x0000001304117224 */ /* 0x040fe400078e0214 */
[--C-:B------:R-:W-:Y:S01]  /*1760*/  @!P3 IMAD.IADD R15, R15, 0x1, -R4.reuse ;  /* 0x000000010f0fb824 */ /* 0x100fe200078e0a04 */
[C---:B------:R-:W-:Y:S01]  /*1770*/  ISETP.GT.U32.AND P3, PT, R4.reuse, R130, PT ;  /* 0x000000820400720c */ /* 0x040fe20003f64070 */
[----:B------:R-:W-:Y:S01]  /*1780*/  @!P4 IMAD.MOV R127, RZ, RZ, -R127 ;  /* 0x000000ffff7fc224 */ /* 0x000fe200078e0a7f */
[----:B------:R-:W-:Y:S01]  /*1790*/  ISETP.GE.AND P4, PT, R21, RZ, PT ;  /* 0x000000ff1500720c */ /* 0x000fe20003f86270 */
[--C-:B------:R-:W-:Y:S01]  /*17a0*/  @!P2 IMAD.IADD R131, R131, 0x1, -R4.reuse ;  /* 0x000000018383a824 */ /* 0x100fe200078e0a04 */
[C---:B------:R-:W-:Y:S01]  /*17b0*/  ISETP.GT.U32.AND P2, PT, R4.reuse, R16, PT ;  /* 0x000000100400720c */ /* 0x040fe20003f44070 */
[----:B------:R-:W-:Y:S01]  /*17c0*/  @!P6 IMAD.MOV R15, RZ, RZ, -R15 ;  /* 0x000000ffff0fe224 */ /* 0x000fe200078e0a0f */
[----:B------:R-:W-:Y:S01]  /*17d0*/  ISETP.GT.U32.AND P6, PT, R4, R17, PT ;  /* 0x000000110400720c */ /* 0x000fe20003fc4070 */
[----:B------:R-:W-:Y:S01]  /*17e0*/  @!P5 IMAD.IADD R126, R126, 0x1, -R4 ;  /* 0x000000017e7ed824 */ /* 0x000fe200078e0a04 */
[----:B------:R-:W-:Y:S01]  /*17f0*/  LOP3.LUT R21, R8, 0x44, RZ, 0xfc, !PT ;  /* 0x0000004408157812 */ /* 0x000fe200078efcff */
[----:B------:R-:W-:Y:S01]  /*1800*/  @!P1 IMAD.MOV R14, RZ, RZ, -R14 ;  /* 0x000000ffff0e9224 */ /* 0x000fe200078e0a0e */
[----:B------:R-:W-:Y:S01]  /*1810*/  ISETP.GT.U32.AND P1, PT, R4, R131, PT ;  /* 0x000000830400720c */ /* 0x000fe20003f24070 */
[----:B------:R-:W-:Y:S01]  /*1820*/  @!P0 IMAD.MOV R126, RZ, RZ, -R126 ;  /* 0x000000ffff7e8224 */ /* 0x000fe200078e0a7e */
[----:B------:R-:W-:Y:S01]  /*1830*/  IABS R136, R21 ;  /* 0x0000001500887213 */ /* 0x000fe20000000000 */
[----:B------:R-:W-:Y:S01]  /*1840*/  @!P3 IMAD.IADD R130, R130, 0x1, -R4 ;  /* 0x000000018282b824 */ /* 0x000fe200078e0a04 */
[----:B------:R-:W-:-:S02]  /*1850*/  ISETP.GE.AND P0, PT, R23, RZ, PT ;  /* 0x000000ff1700720c */ /* 0x000fc40003f06270 */
[----:B------:R-:W-:Y:S01]  /*1860*/  LOP3.LUT R23, R8, 0x48, RZ, 0xfc, !PT ;  /* 0x0000004808177812 */ /* 0x000fe200078efcff */
[----:B------:R-:W-:Y:S01]  /*1870*/  IMAD.HI.U32 R18, R7, R136, RZ ;  /* 0x0000008807127227 */ /* 0x000fe200078e00ff */
[----:B------:R-:W-:Y:S02]  /*1880*/  ISETP.GE.AND P5, PT, R22, RZ, PT ;  /* 0x000000ff1600720c */ /* 0x000fe40003fa6270 */
[----:B------:R-:W-:Y:S01]  /*1890*/  IABS R20, R23 ;  /* 0x0000001700147213 */ /* 0x000fe20000000000 */
[--C-:B------:R-:W-:Y:S01]  /*18a0*/  @!P2 IMAD.IADD R16, R16, 0x1, -R4.reuse ;  /* 0x000000011010a824 */ /* 0x100fe200078e0a04 */
[----:B------:R-:W-:Y:S01]  /*18b0*/  ISETP.GE.AND P2, PT, R21, RZ, PT ;  /* 0x000000ff1500720c */ /* 0x000fe20003f46270 */
[----:B------:R-:W-:Y:S01]  /*18c0*/  @!P6 IMAD.IADD R17, R17, 0x1, -R4 ;  /* 0x000000011111e824 */ /* 0x000fe200078e0a04 */
[C---:B------:R-:W-:Y:S01]  /*18d0*/  ISETP.GT.U32.AND P6, PT, R4.reuse, R130, PT ;  /* 0x000000820400720c */ /* 0x040fe20003fc4070 */
[----:B------:R-:W-:Y:S01]  /*18e0*/  IMAD.MOV R19, RZ, RZ, -R18 ;  /* 0x000000ffff137224 */ /* 0x000fe200078e0a12 */
[----:B------:R-:W-:Y:S01]  /*18f0*/  ISETP.GT.U32.AND P3, PT, R4, R16, PT ;  /* 0x000000100400720c */ /* 0x000fe20003f64070 */
[----:B------:R-:W-:Y:S01]  /*1900*/  IMAD.HI.U32 R18, R7, R20, RZ ;  /* 0x0000001407127227 */ /* 0x000fe200078e00ff */
[----:B------:R-:W-:-:S03]  /*1910*/  LOP3.LUT R21, R8, 0x4c, RZ, 0xfc, !PT ;  /* 0x0000004c08157812 */ /* 0x000fc600078efcff */
[----:B------:R-:W-:Y:S01]  /*1920*/  IMAD R136, R4, R19, R136 ;  /* 0x0000001304887224 */ /* 0x000fe200078e0288 */
[----:B------:R-:W-:Y:S01]  /*1930*/  IABS R144, R21 ;  /* 0x0000001500907213 */ /* 0x000fe20000000000 */
[----:B------:R-:W-:Y:S02]  /*1940*/  IMAD.MOV R19, RZ, RZ, -R18 ;  /* 0x000000ffff137224 */ /* 0x000fe400078e0a12 */
[----:B------:R-:W-:Y:S01]  /*1950*/  @!P1 IMAD.IADD R131, R131, 0x1, -R4 ;  /* 0x0000000183839824 */ /* 0x000fe200078e0a04 */
[----:B------:R-:W-:Y:S01]  /*1960*/  ISETP.GE.AND P1, PT, R24, RZ, PT ;  /* 0x000000ff1800720c */ /* 0x000fe20003f26270 */
[----:B------:R-:W-:Y:S01]  /*1970*/  IMAD R18, R4, R19, R20 ;  /* 0x0000001304127224 */ /* 0x000fe200078e0214 */
[----:B------:R-:W-:Y:S01]  /*1980*/  LOP3.LUT R24, R8, 0x50, RZ, 0xfc, !PT ;  /* 0x0000005008187812 */ /* 0x000fe200078efcff */
[--C-:B------:R-:W-:Y:S02]  /*1990*/  @!P6 IMAD.IADD R130, R130, 0x1, -R4.reuse ;  /* 0x000000018282e824 */ /* 0x100fe400078e0a04 */
[----:B------:R-:W-:Y:S01]  /*19a0*/  @!P4 IMAD.MOV R131, RZ, RZ, -R131 ;  /* 0x000000ffff83c224 */ /* 0x000fe200078e0a83 */
[----:B------:R-:W-:Y:S01]  /*19b0*/  ISETP.GT.U32.AND P6, PT, R4, R18, PT ;  /* 0x000000120400720c */ /* 0x000fe20003fc4070 */
[----:B------:R-:W-:Y:S01]  /*19c0*/  @!P3 IMAD.IADD R16, R16, 0x1, -R4 ;  /* 0x000000011010b824 */ /* 0x000fe200078e0a04 */
[C---:B------:R-:W-:Y:S01]  /*19d0*/  ISETP.GT.U32.AND P4, PT, R4.reuse, R17, PT ;  /* 0x000000110400720c */ /* 0x040fe20003f84070 */
[----:B------:R-:W-:Y:S01]  /*19e0*/  IMAD.HI.U32 R19, R7, R144, RZ ;  /* 0x0000009007137227 */ /* 0x000fe200078e00ff */
[----:B------:R-:W-:-:S02]  /*19f0*/  ISETP.GT.U32.AND P3, PT, R4, R136, PT ;  /* 0x000000880400720c */ /* 0x000fc40003f64070 */
[----:B------:R-:W-:Y:S01]  /*1a00*/  IABS R22, R24 ;  /* 0x0000001800167213 */ /* 0x000fe20000000000 */
[----:B------:R-:W-:Y:S02]  /*1a10*/  IMAD.MOV R19, RZ, RZ, -R19 ;  /* 0x000000ffff137224 */ /* 0x000fe400078e0a13 */
[----:B------:R-:W-:Y:S02]  /*1a20*/  @!P0 IMAD.MOV R130, RZ, RZ, -R130 ;  /* 0x000000ffff828224 */ /* 0x000fe400078e0a82 */
[----:B------:R-:W-:-:S04]  /*1a30*/  IMAD.HI.U32 R20, R7, R22, RZ ;  /* 0x0000001607147227 */ /* 0x000fc800078e00ff */
[--C-:B------:R-:W-:Y:S02]  /*1a40*/  @!P6 IMAD.IADD R18, R18, 0x1, -R4.reuse ;  /* 0x000000011212e824 */ /* 0x100fe400078e0a04 */
[--C-:B------:R-:W-:Y:S01]  /*1a50*/  @!P4 IMAD.IADD R17, R17, 0x1, -R4.reuse ;  /* 0x000000011111c824 */ /* 0x100fe200078e0a04 */
[----:B------:R-:W-:Y:S01]  /*1a60*/  ISETP.GE.AND P4, PT, R23, RZ, PT ;  /* 0x000000ff1700720c */ /* 0x000fe20003f86270 */
[----:B------:R-:W-:Y:S01]  /*1a70*/  @!P3 IMAD.IADD R136, R136, 0x1, -R4 ;  /* 0x000000018888b824 */ /* 0x000fe200078e0a04 */
[----:B------:R-:W-:Y:S01]  /*1a80*/  ISETP.GE.AND P3, PT, R21, RZ, PT ;  /* 0x000000ff1500720c */ /* 0x000fe20003f66270 */
[----:B------:R-:W-:Y:S01]  /*1a90*/  IMAD.HI.U32 R21, R7, R146, RZ ;  /* 0x0000009207157227 */ /* 0x000fe200078e00ff */
[----:B------:R-:W-:-:S03]  /*1aa0*/  ISETP.GT.U32.AND P6, PT, R4, R18, PT ;  /* 0x000000120400720c */ /* 0x000fc60003fc4070 */
[----:B------:R-:W-:Y:S02]  /*1ab0*/  IMAD.MOV R23, RZ, RZ, -R20 ;  /* 0x000000ffff177224 */ /* 0x000fe400078e0a14 */
[C---:B------:R-:W-:Y:S02]  /*1ac0*/  IMAD R144, R4.reuse, R19, R144 ;  /* 0x0000001304907224 */ /* 0x040fe400078e0290 */
[----:B------:R-:W-:Y:S02]  /*1ad0*/  IMAD.MOV R21, RZ, RZ, -R21 ;  /* 0x000000ffff157224 */ /* 0x000fe400078e0a15 */
[C---:B------:R-:W-:Y:S01]  /*1ae0*/  IMAD R19, R4.reuse, R23, R22 ;  /* 0x0000001704137224 */ /* 0x040fe200078e0216 */
[C---:B------:R-:W-:Y:S01]  /*1af0*/  ISETP.GT.U32.AND P0, PT, R4.reuse, R144, PT ;  /* 0x000000900400720c */ /* 0x040fe20003f04070 */
[C---:B------:R-:W-:Y:S01]  /*1b00*/  IMAD R146, R4.reuse, R21, R146 ;  /* 0x0000001504927224 */ /* 0x040fe200078e0292 */
[----:B------:R-:W-:Y:S01]  /*1b10*/  IABS R22, R27 ;  /* 0x0000001b00167213 */ /* 0x000fe20000000000 */
[----:B------:R-:W-:Y:S01]  /*1b20*/  @!P1 IMAD.MOV R17, RZ, RZ, -R17 ;  /* 0x000000ffff119224 */ /* 0x000fe200078e0a11 */
[----:B------:R-:W-:Y:S01]  /*1b30*/  ISETP.GT.U32.AND P1, PT, R4, R19, PT ;  /* 0x000000130400720c */ /* 0x000fe20003f24070 */
[----:B------:R-:W-:Y:S01]  /*1b40*/  @!P6 IMAD.IADD R18, R18, 0x1, -R4 ;  /* 0x000000011212e824 */ /* 0x000fe200078e0a04 */
[----:B------:R-:W-:Y:S01]  /*1b50*/  ISETP.GT.U32.AND P6, PT, R4, R146, PT ;  /* 0x000000920400720c */ /* 0x000fe20003fc4070 */
[----:B------:R-:W-:-:S04]  /*1b60*/  IMAD.HI.U32 R20, R7, R22, RZ ;  /* 0x0000001607147227 */ /* 0x000fc800078e00ff */
[----:B------:R-:W-:Y:S02]  /*1b70*/  IMAD.MOV R23, RZ, RZ, -R20 ;  /* 0x000000ffff177224 */ /* 0x000fe400078e0a14 */
[----:B------:R-:W-:Y:S01]  /*1b80*/  @!P0 IMAD.IADD R144, R144, 0x1, -R4 ;  /* 0x0000000190908824 */ /* 0x000fe200078e0a04 */
[----:B------:R-:W-:Y:S01]  /*1b90*/  ISETP.GE.AND P0, PT, R26, RZ, PT ;  /* 0x000000ff1a00720c */ /* 0x000fe20003f06270 */
[----:B------:R-:W-:Y:S01]  /*1ba0*/  IMAD.HI.U32 R21, R7, R145, RZ ;  /* 0x0000009107157227 */ /* 0x000fe200078e00ff */
[----:B------:R-:W-:-:S03]  /*1bb0*/  LOP3.LUT R26, R8, 0x60, RZ, 0xfc, !PT ;  /* 0x00000060081a7812 */ /* 0x000fc600078efcff */
[--C-:B------:R-:W-:Y:S01]  /*1bc0*/  @!P1 IMAD.IADD R19, R19, 0x1, -R4.reuse ;  /* 0x0000000113139824 */ /* 0x100fe200078e0a04 */
[----:B------:R-:W-:Y:S01]  /*1bd0*/  ISETP.GT.U32.AND P1, PT, R4, R144, PT ;  /* 0x000000900400720c */ /* 0x000fe20003f24070 */
[----:B------:R-:W-:Y:S02]  /*1be0*/  @!P6 IMAD.IADD R146, R146, 0x1, -R4 ;  /* 0x000000019292e824 */ /* 0x000fe400078e0a04 */
[C---:B------:R-:W-:Y:S01]  /*1bf0*/  IMAD R20, R4.reuse, R23, R22 ;  /* 0x0000001704147224 */ /* 0x040fe200078e0216 */
[C---:B------:R-:W-:Y:S01]  /*1c00*/  ISETP.GT.U32.AND P6, PT, R4.reuse, R19, PT ;  /* 0x000000130400720c */ /* 0x040fe20003fc4070 */
[----:B------:R-:W-:Y:S01]  /*1c10*/  IMAD.MOV R21, RZ, RZ, -R21 ;  /* 0x000000ffff157224 */ /* 0x000fe200078e0a15 */
[----:B------:R-:W-:Y:S01]  /*1c20*/  IABS R23, R26 ;  /* 0x0000001a00177213 */ /* 0x000fe20000000000 */
[----:B------:R-:W-:Y:S01]  /*1c30*/  @!P5 IMAD.MOV R16, RZ, RZ, -R16 ;  /* 0x000000ffff10d224 */ /* 0x000fe200078e0a10 */
[C---:B------:R-:W-:Y:S01]  /*1c40*/  ISETP.GT.U32.AND P5, PT, R4.reuse, R136, PT ;  /* 0x000000880400720c */ /* 0x040fe20003fa4070 */
[----:B------:R-:W-:-:S02]  /*1c50*/  IMAD R145, R4, R21, R145 ;  /* 0x0000001504917224 */ /* 0x000fc400078e0291 */
[----:B------:R-:W-:-:S04]  /*1c60*/  IMAD.HI.U32 R21, R7, R23, RZ ;  /* 0x0000001707157227 */ /* 0x000fc800078e00ff */
[--C-:B------:R-:W-:Y:S01]  /*1c70*/  @!P1 IMAD.IADD R144, R144, 0x1, -R4.reuse ;  /* 0x0000000190909824 */ /* 0x100fe200078e0a04 */
[C---:B------:R-:W-:Y:S01]  /*1c80*/  ISETP.GT.U32.AND P1, PT, R4.reuse, R20, PT ;  /* 0x000000140400720c */ /* 0x040fe20003f24070 */
[----:B------:R-:W-:Y:S01]  /*1c90*/  @!P6 IMAD.IADD R19, R19, 0x1, -R4 ;  /* 0x000000011313e824 */ /* 0x000fe200078e0a04 */
[----:B------:R-:W-:Y:S01]  /*1ca0*/  ISETP.GT.U32.AND P6, PT, R4, R145, PT ;  /* 0x000000910400720c */ /* 0x000fe20003fc4070 */
[----:B------:R-:W-:Y:S02]  /*1cb0*/  IMAD.MOV R21, RZ, RZ, -R21 ;  /* 0x000000ffff157224 */ /* 0x000fe400078e0a15 */
[----:B------:R-:W-:-:S04]  /*1cc0*/  IMAD.HI.U32 R22, R7, R150, RZ ;  /* 0x0000009607167227 */ /* 0x000fc800078e00ff */
[--C-:B------:R-:W-:Y:S01]  /*1cd0*/  @!P5 IMAD.IADD R136, R136, 0x1, -R4.reuse ;  /* 0x000000018888d824 */ /* 0x100fe200078e0a04 */
[----:B------:R-:W-:Y:S01]  /*1ce0*/  ISETP.GE.AND P5, PT, R24, RZ, PT ;  /* 0x000000ff1800720c */ /* 0x000fe20003fa6270 */
[----:B------:R-:W-:Y:S01]  /*1cf0*/  IMAD R21, R4, R21, R23 ;  /* 0x0000001504157224 */ /* 0x000fe200078e0217 */
[----:B------:R-:W-:Y:S01]  /*1d00*/  IABS R24, R30 ;  /* 0x0000001e00187213 */ /* 0x000fe20000000000 */
[--C-:B------:R-:W-:Y:S01]  /*1d10*/  @!P1 IMAD.IADD R20, R20, 0x1, -R4.reuse ;  /* 0x0000000114149824 */ /* 0x100fe200078e0a04 */
[----:B------:R-:W-:Y:S01]  /*1d20*/  ISETP.GE.AND P1, PT, R28, RZ, PT ;  /* 0x000000ff1c00720c */ /* 0x000fe20003f26270 */
[----:B------:R-:W-:Y:S01]  /*1d30*/  @!P6 IMAD.IADD R145, R145, 0x1, -R4 ;  /* 0x000000019191e824 */ /* 0x000fe200078e0a04 */
[----:B------:R-:W-:Y:S01]  /*1d40*/  LOP3.LUT R28, R8, 0x74, RZ, 0xfc, !PT ;  /* 0x00000074081c7812 */ /* 0x000fe200078efcff */
[----:B------:R-:W-:Y:S01]  /*1d50*/  IMAD.MOV R23, RZ, RZ, -R22 ;  /* 0x000000ffff177224 */ /* 0x000fe200078e0a16 */
[C---:B------:R-:W-:Y:S01]  /*1d60*/  ISETP.GT.U32.AND P6, PT, R4.reuse, R20, PT ;  /* 0x000000140400720c */ /* 0x040fe20003fc4070 */
[----:B------:R-:W-:Y:S01]  /*1d70*/  @!P4 IMAD.MOV R18, RZ, RZ, -R18 ;  /* 0x000000ffff12c224 */ /* 0x000fe200078e0a12 */
[C---:B------:R-:W-:Y:S01]  /*1d80*/  ISETP.GT.U32.AND P4, PT, R4.reuse, R21, PT ;  /* 0x000000150400720c */ /* 0x040fe20003f84070 */
[C---:B------:R-:W-:Y:S01]  /*1d90*/  IMAD R150, R4.reuse, R23, R150 ;  /* 0x0000001704967224 */ /* 0x040fe200078e0296 */
[----:B------:R-:W-:Y:S01]  /*1da0*/  IABS R152, R28 ;  /* 0x0000001c00987213 */ /* 0x000fe20000000000 */
[----:B------:R-:W-:Y:S01]  /*1db0*/  @!P2 IMAD.MOV R136, RZ, RZ, -R136 ;  /* 0x000000ffff88a224 */ /* 0x000fe200078e0a88 */
[C---:B------:R-:W-:Y:S01]  /*1dc0*/  ISETP.GT.U32.AND P2, PT, R4.reuse, R146, PT ;  /* 0x000000920400720c */ /* 0x040fe20003f44070 */
[----:B------:R-:W-:Y:S01]  /*1dd0*/  @!P3 IMAD.MOV R144, RZ, RZ, -R144 ;  /* 0x000000ffff90b224 */ /* 0x000fe200078e0a90 */
[----:B------:R-:W-:Y:S01]  /*1de0*/  ISETP.GT.U32.AND P3, PT, R4, R145, PT ;  /* 0x000000910400720c */ /* 0x000fe20003f64070 */
[----:B------:R-:W-:Y:S01]  /*1df0*/  @!P5 IMAD.MOV R19, RZ, RZ, -R19 ;  /* 0x000000ffff13d224 */ /* 0x000fe200078e0a13 */
[----:B------:R-:W-:Y:S01]  /*1e00*/  ISETP.GE.AND P5, PT, R26, RZ, PT ;  /* 0x000000ff1a00720c */ /* 0x000fe20003fa6270 */
[----:B------:R-:W-:Y:S01]  /*1e10*/  IMAD.HI.U32 R22, R7, R24, RZ ;  /* 0x0000001807167227 */ /* 0x000fe200078e00ff */
[----:B------:R-:W-:-:S03]  /*1e20*/  LOP3.LUT R26, R8, 0x6c, RZ, 0xfc, !PT ;  /* 0x0000006c081a7812 */ /* 0x000fc600078efcff */
[--C-:B------:R-:W-:Y:S01]  /*1e30*/  @!P6 IMAD.IADD R20, R20, 0x1, -R4.reuse ;  /* 0x000000011414e824 */ /* 0x100fe200078e0a04 */
[----:B------:R-:W-:Y:S01]  /*1e40*/  ISETP.GT.U32.AND P6, PT, R4, R150, PT ;  /* 0x000000960400720c */ /* 0x000fe20003fc4070 */
[----:B------:R-:W-:Y:S01]  /*1e50*/  @!P4 IMAD.IADD R21, R21, 0x1, -R4 ;  /* 0x000000011515c824 */ /* 0x000fe200078e0a04 */
[----:B------:R-:W-:Y:S01]  /*1e60*/  IABS R151, R26 ;  /* 0x0000001a00977213 */ /* 0x000fe20000000000 */
[----:B------:R-:W-:Y:S01]  /*1e70*/  IMAD.MOV R23, RZ, RZ, -R22 ;  /* 0x000000ffff177224 */ /* 0x000fe200078e0a16 */
[----:B------:R-:W-:Y:S01]  /*1e80*/  ISETP.GE.AND P4, PT, R26, RZ, PT ;  /* 0x000000ff1a00720c */ /* 0x000fe20003f86270 */
[----:B------:R-:W-:Y:S01]  /*1e90*/  @!P2 IMAD.IADD R146, R146, 0x1, -R4 ;  /* 0x000000019292a824 */ /* 0x000fe200078e0a04 */
[----:B------:R-:W-:Y:S01]  /*1ea0*/  ISETP.GE.AND P2, PT, R27, RZ, PT ;  /* 0x000000ff1b00720c */ /* 0x000fe20003f46270 */
[----:B------:R-:W-:Y:S01]  /*1eb0*/  IMAD R22, R4, R23, R24 ;  /* 0x0000001704167224 */ /* 0x000fe200078e0218 */
[----:B------:R-:W-:Y:S01]  /*1ec0*/  LOP3.LUT R26, R8, 0x70, RZ, 0xfc, !PT ;  /* 0x00000070081a7812 */ /* 0x000fe200078efcff */
[----:B------:R-:W-:-:S03]  /*1ed0*/  IMAD.HI.U32 R23, R7, R151, RZ ;  /* 0x0000009707177227 */ /* 0x000fc600078e00ff */
[----:B------:R-:W-:Y:S01]  /*1ee0*/  IABS R27, R26 ;  /* 0x0000001a001b7213 */ /* 0x000fe20000000000 */
[--C-:B------:R-:W-:Y:S01]  /*1ef0*/  @!P6 IMAD.IADD R150, R150, 0x1, -R4.reuse ;  /* 0x000000019696e824 */ /* 0x100fe200078e0a04 */
[----:B------:R-:W-:Y:S01]  /*1f00*/  ISETP.GT.U32.AND P6, PT, R4, R21, PT ;  /* 0x000000150400720c */ /* 0x000fe20003fc4070 */
[----:B------:R-:W-:Y:S01]  /*1f10*/  @!P3 IMAD.IADD R145, R145, 0x1, -R4 ;  /* 0x000000019191b824 */ /* 0x000fe200078e0a04 */
[----:B------:R-:W-:Y:S01]  /*1f20*/  ISETP.GE.AND P3, PT, R30, RZ, PT ;  /* 0x000000ff1e00720c */ /* 0x000fe20003f66270 */
[----:B------:R-:W-:Y:S01]  /*1f30*/  IMAD.MOV R23, RZ, RZ, -R23 ;  /* 0x000000ffff177224 */ /* 0x000fe200078e0a17 */
[----:B------:R-:W-:Y:S01]  /*1f40*/  LOP3.LUT R30, R8, 0x78, RZ, 0xfc, !PT ;  /* 0x00000078081e7812 */ /* 0x000fe200078efcff */
[----:B------:R-:W-:Y:S01]  /*1f50*/  @!P1 IMAD.MOV R145, RZ, RZ, -R145 ;  /* 0x000000ffff919224 */ /* 0x000fe200078e0a91 */
[C---:B------:R-:W-:Y:S01]  /*1f60*/  ISETP.GT.U32.AND P1, PT, R4.reuse, R22, PT ;  /* 0x000000160400720c */ /* 0x040fe20003f24070 */
[C---:B------:R-:W-:Y:S01]  /*1f70*/  IMAD R151, R4.reuse, R23, R151 ;  /* 0x0000001704977224 */ /* 0x040fe200078e0297 */
[----:B------:R-:W-:Y:S01]  /*1f80*/  IABS R71, R30 ;  /* 0x0000001e00477213 */ /* 0x000fe20000000000 */
[----:B------:R-:W-:Y:S01]  /*1f90*/  @!P2 IMAD.MOV R20, RZ, RZ, -R20 ;  /* 0x000000ffff14a224 */ /* 0x000fe200078e0a14 */
[C---:B------:R-:W-:Y:S01]  /*1fa0*/  ISETP.GT.U32.AND P2, PT, R4.reuse, R150, PT ;  /* 0x000000960400720c */ /* 0x040fe20003f44070 */
[----:B------:R-:W-:Y:S01]  /*1fb0*/  @!P0 IMAD.MOV R146, RZ, RZ, -R146 ;  /* 0x000000ffff928224 */ /* 0x000fe200078e0a92 */
[----:B------:R-:W-:Y:S01]  /*1fc0*/  ISETP.GE.AND P0, PT, R29, RZ, PT ;  /* 0x000000ff1d00720c */ /* 0x000fe20003f06270 */
[----:B------:R-:W-:Y:S01]  /*1fd0*/  @!P6 IMAD.IADD R21, R21, 0x1, -R4 ;  /* 0x000000011515e824 */ /* 0x000fe200078e0a04 */
[----:B------:R-:W-:Y:S01]  /*1fe0*/  ISETP.GT.U32.AND P6, PT, R4, R151, PT ;  /* 0x000000970400720c */ /* 0x000fe20003fc4070 */
[----:B------:R-:W-:-:S04]  /*1ff0*/  IMAD.HI.U32 R23, R7, R27, RZ ;  /* 0x0000001b07177227 */ /* 0x000fc800078e00ff */
[--C-:B------:R-:W-:Y:S01]  /*2000*/  @!P1 IMAD.IADD R22, R22, 0x1, -R4.reuse ;  /* 0x0000000116169824 */ /* 0x100fe200078e0a04 */
[----:B------:R-:W-:Y:S01]  /*2010*/  ISETP.GE.AND P1, PT, R28, RZ, PT ;  /* 0x000000ff1c00720c */ /* 0x000fe20003f26270 */
[----:B------:R-:W-:Y:S01]  /*2020*/  @!P5 IMAD.MOV R21, RZ, RZ, -R21 ;  /* 0x000000ffff15d224 */ /* 0x000fe200078e0a15 */
[----:B------:R-:W-:Y:S01]  /*2030*/  LOP3.LUT R28, R8, 0x7c, RZ, 0xfc, !PT ;  /* 0x0000007c081c7812 */ /* 0x000fe200078efcff */
[----:B------:R-:W-:Y:S01]  /*2040*/  IMAD.HI.U32 R24, R7, R152, RZ ;  /* 0x0000009807187227 */ /* 0x000fe200078e00ff */
[----:B------:R-:W-:Y:S02]  /*2050*/  ISETP.GT.U32.AND P5, PT, R4, R22, PT ;  /* 0x000000160400720c */ /* 0x000fe40003fa4070 */
[----:B------:R-:W-:Y:S01]  /*2060*/  IABS R153, R28 ;  /* 0x0000001c00997213 */ /* 0x000fe20000000000 */
[----:B------:R-:W-:Y:S02]  /*2070*/  IMAD.MOV R23, RZ, RZ, -R23 ;  /* 0x000000ffff177224 */ /* 0x000fe400078e0a17 */
[----:B------:R-:W-:-:S02]  /*2080*/  @!P6 IMAD.IADD R151, R151, 0x1, -R4 ;  /* 0x000000019797e824 */ /* 0x000fc400078e0a04 */
[----:B------:R-:W-:Y:S01]  /*2090*/  @!P2 IMAD.IADD R150, R150, 0x1, -R4 ;  /* 0x000000019696a824 */ /* 0x000fe200078e0a04 */
[----:B------:R-:W-:Y:S01]  /*20a0*/  ISETP.GE.AND P2, PT, R26, RZ, PT ;  /* 0x000000ff1a00720c */ /* 0x000fe20003f46270 */
[----:B------:R-:W-:Y:S01]  /*20b0*/  IMAD.MOV R29, RZ, RZ, -R24 ;  /* 0x000000ffff1d7224 */ /* 0x000fe200078e0a18 */
[C---:B------:R-:W-:Y:S01]  /*20c0*/  ISETP.GT.U32.AND P6, PT, R4.reuse, R151, PT ;  /* 0x000000970400720c */ /* 0x040fe20003fc4070 */
[----:B------:R-:W-:Y:S02]  /*20d0*/  IMAD R23, R4, R23, R27 ;  /* 0x0000001704177224 */ /* 0x000fe400078e021b */
[----:B------:R-:W-:-:S04]  /*20e0*/  IMAD.HI.U32 R26, R7, R71, RZ ;  /* 0x00000047071a7227 */ /* 0x000fc800078e00ff */
[C---:B------:R-:W-:Y:S02]  /*20f0*/  IMAD R152, R4.reuse, R29, R152 ;  /* 0x0000001d04987224 */ /* 0x040fe400078e0298 */
[----:B------:R-:W-:Y:S01]  /*2100*/  @!P0 IMAD.MOV R150, RZ, RZ, -R150 ;  /* 0x000000ffff968224 */ /* 0x000fe200078e0a96 */
[----:B------:R-:W-:Y:S01]  /*2110*/  ISETP.GT.U32.AND P0, PT, R4, R23, PT ;  /* 0x000000170400720c */ /* 0x000fe20003f04070 */
[----:B------:R-:W-:Y:S02]  /*2120*/  IMAD.MOV R26, RZ, RZ, -R26 ;  /* 0x000000ffff1a7224 */ /* 0x000fe400078e0a1a */
[--C-:B------:R-:W-:Y:S01]  /*2130*/  @!P5 IMAD.IADD R22, R22, 0x1, -R4.reuse ;  /* 0x000000011616d824 */ /* 0x100fe200078e0a04 */
[C---:B------:R-:W-:Y:S01]  /*2140*/  ISETP.GT.U32.AND P5, PT, R4.reuse, R152, PT ;  /* 0x000000980400720c */ /* 0x040fe20003fa4070 */
[----:B------:R-:W-:Y:S02]  /*2150*/  IMAD R71, R4, R26, R71 ;  /* 0x0000001a04477224 */ /* 0x000fe400078e0247 */
[----:B------:R-:W-:-:S02]  /*2160*/  @!P6 IMAD.IADD R151, R151, 0x1, -R4 ;  /* 0x000000019797e824 */ /* 0x000fc400078e0a04 */
[----:B------:R-:W-:Y:S01]  /*2170*/  IMAD.HI.U32 R24, R7, R153, RZ ;  /* 0x0000009907187227 */ /* 0x000fe200078e00ff */
[----:B------:R-:W-:-:S03]  /*2180*/  ISETP.GT.U32.AND P6, PT, R4, R71, PT ;  /* 0x000000470400720c */ /* 0x000fc60003fc4070 */
[----:B------:R-:W-:Y:S01]  /*2190*/  @!P0 IMAD.IADD R23, R23, 0x1, -R4 ;  /* 0x0000000117178824 */ /* 0x000fe200078e0a04 */
[----:B------:R-:W-:Y:S01]  /*21a0*/  ISETP.GE.AND P0, PT, R30, RZ, PT ;  /* 0x000000ff1e00720c */ /* 0x000fe20003f06270 */
[----:B------:R-:W-:Y:S02]  /*21b0*/  IMAD.MOV R24, RZ, RZ, -R24 ;  /* 0x000000ffff187224 */ /* 0x000fe400078e0a18 */
[----:B------:R-:W-:Y:S01]  /*21c0*/  @!P5 IMAD.IADD R152, R152, 0x1, -R4 ;  /* 0x000000019898d824 */ /* 0x000fe200078e0a04 */
[----:B------:R-:W-:Y:S01]  /*21d0*/  ISETP.GT.U32.AND P5, PT, R4, R23, PT ;  /* 0x000000170400720c */ /* 0x000fe20003fa4070 */
[----:B------:R-:W-:-:S04]  /*21e0*/  IMAD.HI.U32 R26, R7, R70, RZ ;  /* 0x00000046071a7227 */ /* 0x000fc800078e00ff */
[----:B------:R-:W-:Y:S01]  /*21f0*/  @!P6 IMAD.IADD R71, R71, 0x1, -R4 ;  /* 0x000000014747e824 */ /* 0x000fe200078e0a04 */
[C---:B------:R-:W-:Y:S01]  /*2200*/  ISETP.GT.U32.AND P6, PT, R4.reuse, R152, PT ;  /* 0x000000980400720c */ /* 0x040fe20003fc4070 */
[----:B------:R-:W-:Y:S02]  /*2210*/  IMAD R153, R4, R24, R153 ;  /* 0x0000001804997224 */ /* 0x000fe400078e0299 */
[----:B------:R-:W-:Y:S02]  /*2220*/  IMAD.MOV R27, RZ, RZ, -R26 ;  /* 0x000000ffff1b7224 */ /* 0x000fe400078e0a1a */
[----:B------:R-:W-:-:S04]  /*2230*/  IMAD.HI.U32 R24, R7, R154, RZ ;  /* 0x0000009a07187227 */ /* 0x000fc800078e00ff */
[----:B------:R-:W-:Y:S01]  /*2240*/  @!P5 IMAD.IADD R23, R23, 0x1, -R4 ;  /* 0x000000011717d824 */ /* 0x000fe200078e0a04 */
[C---:B------:R-:W-:Y:S01]  /*2250*/  ISETP.GT.U32.AND P5, PT, R4.reuse, R153, PT ;  /* 0x000000990400720c */ /* 0x040fe20003fa4070 */
[----:B------:R-:W-:Y:S02]  /*2260*/  IMAD R70, R4, R27, R70 ;  /* 0x0000001b04467224 */ /* 0x000fe400078e0246 */
[----:B------:R-:W-:Y:S02]  /*2270*/  IMAD.MOV R27, RZ, RZ, -R24 ;  /* 0x000000ffff1b7224 */ /* 0x000fe400078e0a18 */
[----:B------:R-:W-:Y:S01]  /*2280*/  @!P6 IMAD.IADD R152, R152, 0x1, -R4 ;  /* 0x000000019898e824 */ /* 0x000fe200078e0a04 */
[C---:B------:R-:W-:Y:S01]  /*2290*/  ISETP.GT.U32.AND P6, PT, R4.reuse, R70, PT ;  /* 0x000000460400720c */ /* 0x040fe20003fc4070 */
[----:B------:R-:W-:Y:S01]  /*22a0*/  IMAD R154, R4, R27, R154 ;  /* 0x0000001b049a7224 */ /* 0x000fe200078e029a */
[----:B------:R-:W-:Y:S01]  /*22b0*/  LOP3.LUT R27, R8, 0x9c, RZ, 0xfc, !PT ;  /* 0x0000009c081b7812 */ /* 0x000fe200078efcff */
[----:B------:R-:W-:Y:S01]  /*22c0*/  @!P4 IMAD.MOV R151, RZ, RZ, -R151 ;  /* 0x000000ffff97c224 */ /* 0x000fe200078e0a97 */
[----:B------:R-:W-:Y:S01]  /*22d0*/  ISETP.GE.AND P4, PT, R28, RZ, PT ;  /* 0x000000ff1c00720c */ /* 0x000fe20003f86270 */
[----:B------:R-:W-:Y:S01]  /*22e0*/  @!P3 IMAD.MOV R22, RZ, RZ, -R22 ;  /* 0x000000ffff16b224 */ /* 0x000fe200078e0a16 */
[----:B------:R-:W-:Y:S01]  /*22f0*/  LOP3.LUT R28, R8, 0x8c, RZ, 0xfc, !PT ;  /* 0x0000008c081c7812 */ /* 0x000fe200078efcff */
[----:B------:R-:W-:Y:S01]  /*2300*/  @!P5 IMAD.IADD R153, R153, 0x1, -R4 ;  /* 0x000000019999d824 */ /* 0x000fe200078e0a04 */
[C---:B------:R-:W-:Y:S01]  /*2310*/  ISETP.GT.U32.AND P5, PT, R4.reuse, R154, PT ;  /* 0x0000009a0400720c */ /* 0x040fe20003fa4070 */
[----:B------:R-:W-:Y:S01]  /*2320*/  IMAD.HI.U32 R26, R7, R80, RZ ;  /* 0x00000050071a7227 */ /* 0x000fe200078e00ff */
[----:B------:R-:W-:-:S02]  /*2330*/  ISETP.GT.U32.AND P3, PT, R4, R71, PT ;  /* 0x000000470400720c */ /* 0x000fc40003f64070 */
[----:B------:R-:W-:Y:S01]  /*2340*/  IABS R155, R28 ;  /* 0x0000001c009b7213 */ /* 0x000fe20000000000 */
[----:B------:R-:W-:Y:S02]  /*2350*/  @!P6 IMAD.IADD R70, R70, 0x1, -R4 ;  /* 0x000000014646e824 */ /* 0x000fe400078e0a04 */
[----:B------:R-:W-:Y:S01]  /*2360*/  IMAD.MOV R29, RZ, RZ, -R26 ;  /* 0x000000ffff1d7224 */ /* 0x000fe200078e0a1a */
[----:B------:R-:W-:Y:S01]  /*2370*/  LOP3.LUT R26, R8, 0x90, RZ, 0xfc, !PT ;  /* 0x00000090081a7812 */ /* 0x000fe200078efcff */
[----:B------:R-:W-:Y:S01]  /*2380*/  IMAD.HI.U32 R24, R7, R155, RZ ;  /* 0x0000009b07187227 */ /* 0x000fe200078e00ff */
[----:B------:R-:W-:Y:S02]  /*2390*/  ISETP.GT.U32.AND P6, PT, R4, R70, PT ;  /* 0x000000460400720c */ /* 0x000fe40003fc4070 */
[----:B------:R-:W-:Y:S01]  /*23a0*/  IABS R83, R26 ;  /* 0x0000001a00537213 */ /* 0x000fe20000000000 */
[----:B------:R-:W-:Y:S02]  /*23b0*/  @!P5 IMAD.IADD R154, R154, 0x1, -R4 ;  /* 0x000000019a9ad824 */ /* 0x000fe400078e0a04 */
[----:B------:R-:W-:Y:S01]  /*23c0*/  IMAD R80, R4, R29, R80 ;  /* 0x0000001d04507224 */ /* 0x000fe200078e0250 */
[----:B------:R-:W-:Y:S01]  /*23d0*/  LOP3.LUT R29, R8, 0xa0, RZ, 0xfc, !PT ;  /* 0x000000a0081d7812 */ /* 0x000fe200078efcff */
[----:B------:R-:W-:Y:S01]  /*23e0*/  IMAD.MOV R24, RZ, RZ, -R24 ;  /* 0x000000ffff187224 */ /* 0x000fe200078e0a18 */
[C---:B------:R-:W-:Y:S01]  /*23f0*/  ISETP.GT.U32.AND P5, PT, R4.reuse, R154, PT ;  /* 0x0000009a0400720c */ /* 0x040fe20003fa4070 */
[----:B------:R-:W-:Y:S01]  /*2400*/  @!P3 IMAD.IADD R71, R71, 0x1, -R4 ;  /* 0x000000014747b824 */ /* 0x000fe200078e0a04 */
[----:B------:R-:W-:Y:S01]  /*2410*/  ISETP.GE.AND P3, PT, R31, RZ, PT ;  /* 0x000000ff1f00720c */ /* 0x000fe20003f66270 */
[----:B------:R-:W-:Y:S01]  /*2420*/  @!P2 IMAD.MOV R23, RZ, RZ, -R23 ;  /* 0x000000ffff17a224 */ /* 0x000fe200078e0a17 */
[C---:B------:R-:W-:Y:S01]  /*2430*/  ISETP.GT.U32.AND P2, PT, R4.reuse, R153, PT ;  /* 0x000000990400720c */ /* 0x040fe20003f44070 */
[----:B------:R-:W-:Y:S01]  /*2440*/  @!P1 IMAD.MOV R152, RZ, RZ, -R152 ;  /* 0x000000ffff989224 */ /* 0x000fe200078e0a98 */
[C---:B------:R-:W-:Y:S01]  /*2450*/  ISETP.GT.U32.AND P1, PT, R4.reuse, R80, PT ;  /* 0x000000500400720c */ /* 0x040fe20003f24070 */
[----:B------:R-:W-:Y:S01]  /*2460*/  IMAD R155, R4, R24, R155 ;  /* 0x00000018049b7224 */ /* 0x000fe200078e029b */
[----:B------:R-:W-:Y:S01]  /*2470*/  IABS R34, R29 ;  /* 0x0000001d00227213 */ /* 0x000fe20000000000 */
[----:B------:R-:W-:Y:S01]  /*2480*/  @!P0 IMAD.MOV R71, RZ, RZ, -R71 ;  /* 0x000000ffff478224 */ /* 0x000fe200078e0a47 */
[----:B------:R-:W-:Y:S01]  /*2490*/  ISETP.GE.AND P0, PT, R32, RZ, PT ;  /* 0x000000ff2000720c */ /* 0x000fe20003f06270 */
[----:B------:R-:W-:Y:S01]  /*24a0*/  IMAD.HI.U32 R24, R7, R83, RZ ;  /* 0x0000005307187227 */ /* 0x000fe200078e00ff */
[----:B------:R-:W-:-:S03]  /*24b0*/  IABS R32, R27 ;  /* 0x0000001b00207213 */ /* 0x000fc60000000000 */
[----:B------:R-:W-:Y:S01]  /*24c0*/  @!P6 IMAD.IADD R70, R70, 0x1, -R4 ;  /* 0x000000014646e824 */ /* 0x000fe200078e0a04 */
[----:B------:R-:W-:Y:S01]  /*24d0*/  ISETP.GT.U32.AND P6, PT, R4, R155, PT ;  /* 0x0000009b0400720c */ /* 0x000fe20003fc4070 */
[----:B------:R-:W-:Y:S02]  /*24e0*/  IMAD.MOV R24, RZ, RZ, -R24 ;  /* 0x000000ffff187224 */ /* 0x000fe400078e0a18 */
[--C-:B------:R-:W-:Y:S01]  /*24f0*/  @!P5 IMAD.IADD R154, R154, 0x1, -R4.reuse ;  /* 0x000000019a9ad824 */ /* 0x100fe200078e0a04 */
[----:B------:R-:W-:Y:S01]  /*2500*/  ISETP.GE.AND P5, PT, R26, RZ, PT ;  /* 0x000000ff1a00720c */ /* 0x000fe20003fa6270 */
[----:B------:R-:W-:Y:S01]  /*2510*/  IMAD R83, R4, R24, R83 ;  /* 0x0000001804537224 */ /* 0x000fe200078e0253 */
[----:B------:R-:W-:Y:S01]  /*2520*/  LOP3.LUT R24, R8, 0x94, RZ, 0xfc, !PT ;  /* 0x0000009408187812 */ /* 0x000fe200078efcff */
[--C-:B------:R-:W-:Y:S01]  /*2530*/  @!P2 IMAD.IADD R153, R153, 0x1, -R4.reuse ;  /* 0x000000019999a824 */ /* 0x100fe200078e0a04 */
[----:B------:R-:W-:Y:S01]  /*2540*/  ISETP.GE.AND P2, PT, R33, RZ, PT ;  /* 0x000000ff2100720c */ /* 0x000fe20003f46270 */
[----:B------:R-:W-:Y:S01]  /*2550*/  @!P1 IMAD.IADD R80, R80, 0x1, -R4 ;  /* 0x0000000150509824 */ /* 0x000fe200078e0a04 */
[----:B------:R-:W-:Y:S01]  /*2560*/  LOP3.LUT R26, R8, 0x98, RZ, 0xfc, !PT ;  /* 0x00000098081a7812 */ /* 0x000fe200078efcff */
[----:B------:R-:W-:Y:S01]  /*2570*/  @!P0 IMAD.MOV R154, RZ, RZ, -R154 ;  /* 0x000000ffff9a8224 */ /* 0x000fe200078e0a9a */
[C---:B------:R-:W-:Y:S01]  /*2580*/  ISETP.GT.U32.AND P0, PT, R4.reuse, R83, PT ;  /* 0x000000530400720c */ /* 0x040fe20003f04070 */
[----:B------:R-:W-:Y:S01]  /*2590*/  @!P4 IMAD.MOV R153, RZ, RZ, -R153 ;  /* 0x000000ffff99c224 */ /* 0x000fe200078e0a99 */
[----:B------:R-:W-:Y:S01]  /*25a0*/  ISETP.GT.U32.AND P4, PT, R4, R80, PT ;  /* 0x000000500400720c */ /* 0x000fe20003f84070 */
[----:B------:R-:W-:Y:S01]  /*25b0*/  @!P6 IMAD.IADD R155, R155, 0x1, -R4 ;  /* 0x000000019b9be824 */ /* 0x000fe200078e0a04 */
[----:B------:R-:W-:Y:S01]  /*25c0*/  ISETP.GE.AND P1, PT, R28, RZ, PT ;  /* 0x000000ff1c00720c */ /* 0x000fe20003f26270 */
[----:B------:R-:W-:Y:S01]  /*25d0*/  @!P3 IMAD.MOV R70, RZ, RZ, -R70 ;  /* 0x000000ffff46b224 */ /* 0x000fe200078e0a46 */
[----:B------:R-:W-:-:S02]  /*25e0*/  IABS R28, R24 ;  /* 0x00000018001c7213 */ /* 0x000fc40000000000 */
[----:B------:R-:W-:Y:S02]  /*25f0*/  ISETP.GT.U32.AND P3, PT, R4, R155, PT ;  /* 0x0000009b0400720c */ /* 0x000fe40003f64070 */
[----:B------:R-:W-:Y:S02]  /*2600*/  IABS R30, R26 ;  /* 0x0000001a001e7213 */ /* 0x000fe40000000000 */
[----:B------:R-:W-:Y:S01]  /*2610*/  ISETP.GE.AND P6, PT, R24, RZ, PT ;  /* 0x000000ff1800720c */ /* 0x000fe20003fc6270 */
[--C-:B------:R-:W-:Y:S02]  /*2620*/  @!P0 IMAD.IADD R83, R83, 0x1, -R4.reuse ;  /* 0x0000000153538824 */ /* 0x100fe400078e0a04 */
[----:B------:R-:W-:Y:S01]  /*2630*/  @!P4 IMAD.IADD R80, R80, 0x1, -R4 ;  /* 0x000000015050c824 */ /* 0x000fe200078e0a04 */
[----:B------:R-:W-:Y:S01]  /*2640*/  ISETP.GE.AND P4, PT, R26, RZ, PT ;  /* 0x000000ff1a00720c */ /* 0x000fe20003f86270 */
[----:B------:R-:W-:Y:S01]  /*2650*/  IMAD.HI.U32 R24, R7, R28, RZ ;  /* 0x0000001c07187227 */ /* 0x000fe200078e00ff */
[----:B------:R-:W-:-:S03]  /*2660*/  ISETP.GT.U32.AND P0, PT, R4, R83, PT ;  /* 0x000000530400720c */ /* 0x000fc60003f04070 */
[----:B------:R-:W-:Y:S01]  /*2670*/  @!P2 IMAD.MOV R80, RZ, RZ, -R80 ;  /* 0x000000ffff50a224 */ /* 0x000fe200078e0a50 */
[----:B------:R-:W-:Y:S01]  /*2680*/  ISETP.GE.AND P2, PT, R27, RZ, PT ;  /* 0x000000ff1b00720c */ /* 0x000fe20003f46270 */
[----:B------:R-:W-:Y:S01]  /*2690*/  @!P3 IMAD.IADD R155, R155, 0x1, -R4 ;  /* 0x000000019b9bb824 */ /* 0x000fe200078e0a04 */
[----:B------:R-:W-:Y:S01]  /*26a0*/  ISETP.GE.AND P3, PT, R29, RZ, PT ;  /* 0x000000ff1d00720c */ /* 0x000fe20003f66270 */
[----:B------:R-:W-:-:S04]  /*26b0*/  IMAD.HI.U32 R26, R7, R30, RZ ;  /* 0x0000001e071a7227 */ /* 0x000fc800078e00ff */
[----:B------:R-:W-:-:S04]  /*26c0*/  IMAD.HI.U32 R27, R7, R32, RZ ;  /* 0x00000020071b7227 */ /* 0x000fc800078e00ff */
[----:B------:R-:W-:Y:S02]  /*26d0*/  IMAD.MOV R29, RZ, RZ, -R24 ;  /* 0x000000ffff1d7224 */ /* 0x000fe400078e0a18 */
[----:B------:R-:W-:Y:S02]  /*26e0*/  IMAD.MOV R31, RZ, RZ, -R26 ;  /* 0x000000ffff1f7224 */ /* 0x000fe400078e0a1a */
[----:B------:R-:W-:Y:S02]  /*26f0*/  IMAD.MOV R33, RZ, RZ, -R27 ;  /* 0x000000ffff217224 */ /* 0x000fe400078e0a1b */
[C---:B------:R-:W-:Y:S02]  /*2700*/  IMAD R27, R4.reuse, R29, R28 ;  /* 0x0000001d041b7224 */ /* 0x040fe400078e021c */
[----:B------:R-:W-:Y:S01]  /*2710*/  IMAD R29, R4, R31, R30 ;  /* 0x0000001f041d7224 */ /* 0x000fe200078e021e */
[----:B------:R-:W-:Y:S01]  /*2720*/  LOP3.LUT R30, R8, 0xa4, RZ, 0xfc, !PT ;  /* 0x000000a4081e7812 */ /* 0x000fe200078efcff */
[----:B------:R-:W-:Y:S01]  /*2730*/  @!P1 IMAD.MOV R155, RZ, RZ, -R155 ;  /* 0x000000ffff9b9224 */ /* 0x000fe200078e0a9b */
[C---:B------:R-:W-:Y:S01]  /*2740*/  ISETP.GT.U32.AND P1, PT, R4.reuse, R27, PT ;  /* 0x0000001b0400720c */ /* 0x040fe20003f24070 */
[----:B------:R-:W-:Y:S01]  /*2750*/  @!P0 IMAD.IADD R83, R83, 0x1, -R4 ;  /* 0x0000000153538824 */ /* 0x000fe200078e0a04 */
[C---:B------:R-:W-:Y:S01]  /*2760*/  ISETP.GT.U32.AND P0, PT, R4.reuse, R29, PT ;  /* 0x0000001d0400720c */ /* 0x040fe20003f04070 */
[----:B------:R-:W-:Y:S01]  /*2770*/  IMAD R31, R4, R33, R32 ;  /* 0x00000021041f7224 */ /* 0x000fe200078e0220 */
[----:B------:R-:W-:Y:S01]  /*2780*/  LOP3.LUT R32, R8, 0xa8, RZ, 0xfc, !PT ;  /* 0x000000a808207812 */ /* 0x000fe200078efcff */
[----:B------:R-:W-:-:S03]  /*2790*/  IMAD.HI.U32 R24, R7, R34, RZ ;  /* 0x0000002207187227 */ /* 0x000fc600078e00ff */
[----:B------:R-:W-:Y:S01]  /*27a0*/  IABS R37, R32 ;  /* 0x0000002000257213 */ /* 0x000fe20000000000 */
[----:B------:R-:W-:Y:S01]  /*27b0*/  @!P5 IMAD.MOV R83, RZ, RZ, -R83 ;  /* 0x000000ffff53d224 */ /* 0x000fe200078e0a53 */
[C---:B------:R-:W-:Y:S01]  /*27c0*/  ISETP.GT.U32.AND P5, PT, R4.reuse, R31, PT ;  /* 0x0000001f0400720c */ /* 0x040fe20003fa4070 */
[----:B------:R-:W-:Y:S02]  /*27d0*/  IMAD.MOV R35, RZ, RZ, -R24 ;  /* 0x000000ffff237224 */ /* 0x000fe400078e0a18 */
[----:B------:R-:W-:Y:S02]  /*27e0*/  @!P1 IMAD.IADD R27, R27, 0x1, -R4 ;  /* 0x000000011b1b9824 */ /* 0x000fe400078e0a04 */
[C---:B------:R-:W-:Y:S01]  /*27f0*/  IMAD R33, R4.reuse, R35, R34 ;  /* 0x0000002304217224 */ /* 0x040fe200078e0222 */
[----:B------:R-:W-:Y:S01]  /*2800*/  IABS R35, R30 ;  /* 0x0000001e00237213 */ /* 0x000fe20000000000 */
[----:B------:R-:W-:Y:S01]  /*2810*/  @!P0 IMAD.IADD R29, R29, 0x1, -R4 ;  /* 0x000000011d1d8824 */ /* 0x000fe200078e0a04 */
[----:B------:R-:W-:Y:S01]  /*2820*/  ISETP.GT.U32.AND P1, PT, R4, R27, PT ;  /* 0x0000001b0400720c */ /* 0x000fe20003f24070 */
[----:B------:R-:W-:Y:S01]  /*2830*/  IMAD.HI.U32 R26, R7, R37, RZ ;  /* 0x00000025071a7227 */ /* 0x000fe200078e00ff */
[----:B------:R-:W-:-:S02]  /*2840*/  LOP3.LUT R34, R8, 0xac, RZ, 0xfc, !PT ;  /* 0x000000ac08227812 */ /* 0x000fc400078efcff */
[----:B------:R-:W-:Y:S01]  /*2850*/  ISETP.GT.U32.AND P0, PT, R4, R29, PT ;  /* 0x0000001d0400720c */ /* 0x000fe20003f04070 */
[----:B------:R-:W-:Y:S01]  /*2860*/  IMAD.HI.U32 R24, R7, R35, RZ ;  /* 0x0000002307187227 */ /* 0x000fe200078e00ff */
[----:B------:R-:W-:-:S03]  /*2870*/  IABS R39, R34 ;  /* 0x0000002200277213 */ /* 0x000fc60000000000 */
[----:B------:R-:W-:Y:S02]  /*2880*/  @!P5 IMAD.IADD R31, R31, 0x1, -R4 ;  /* 0x000000011f1fd824 */ /* 0x000fe400078e0a04 */
[----:B------:R-:W-:Y:S02]  /*2890*/  IMAD.MOV R24, RZ, RZ, -R24 ;  /* 0x000000ffff187224 */ /* 0x000fe400078e0a18 */
[----:B------:R-:W-:Y:S01]  /*28a0*/  @!P1 IMAD.IADD R27, R27, 0x1, -R4 ;  /* 0x000000011b1b9824 */ /* 0x000fe200078e0a04 */
[C---:B------:R-:W-:Y:S01]  /*28b0*/  ISETP.GT.U32.AND P5, PT, R4.reuse, R31, PT ;  /* 0x0000001f0400720c */ /* 0x040fe20003fa4070 */
[C---:B------:R-:W-:Y:S01]  /*28c0*/  IMAD R35, R4.reuse, R24, R35 ;  /* 0x0000001804237224 */ /* 0x040fe200078e0223 */
[C---:B------:R-:W-:Y:S01]  /*28d0*/  ISETP.GT.U32.AND P1, PT, R4.reuse, R33, PT ;  /* 0x000000210400720c */ /* 0x040fe20003f24070 */
[----:B------:R-:W-:Y:S02]  /*28e0*/  IMAD.MOV R26, RZ, RZ, -R26 ;  /* 0x000000ffff1a7224 */ /* 0x000fe400078e0a1a */
[----:B------:R-:W-:Y:S01]  /*28f0*/  @!P0 IMAD.IADD R29, R29, 0x1, -R4 ;  /* 0x000000011d1d8824 */ /* 0x000fe200078e0a04 */
[C---:B------:R-:W-:Y:S01]  /*2900*/  ISETP.GT.U32.AND P0, PT, R4.reuse, R35, PT ;  /* 0x000000230400720c */ /* 0x040fe20003f04070 */
[----:B------:R-:W-:-:S02]  /*2910*/  IMAD R37, R4, R26, R37 ;  /* 0x0000001a04257224 */ /* 0x000fc400078e0225 */
[----:B------:R-:W-:-:S04]  /*2920*/  IMAD.HI.U32 R26, R7, R41, RZ ;  /* 0x00000029071a7227 */ /* 0x000fc800078e00ff */
[----:B------:R-:W-:Y:S01]  /*2930*/  @!P5 IMAD.IADD R31, R31, 0x1, -R4 ;  /* 0x000000011f1fd824 */ /* 0x000fe200078e0a04 */
[----:B------:R-:W-:Y:S01]  /*2940*/  ISETP.GT.U32.AND P5, PT, R4, R37, PT ;  /* 0x000000250400720c */ /* 0x000fe20003fa4070 */
[----:B------:R-:W-:Y:S02]  /*2950*/  IMAD.MOV R26, RZ, RZ, -R26 ;  /* 0x000000ffff1a7224 */ /* 0x000fe400078e0a1a */
[--C-:B------:R-:W-:Y:S01]  /*2960*/  @!P1 IMAD.IADD R33, R33, 0x1, -R4.reuse ;  /* 0x0000000121219824 */ /* 0x100fe200078e0a04 */
[----:B------:R-:W-:Y:S01]  /*2970*/  ISETP.GE.AND P1, PT, R30, RZ, PT ;  /* 0x000000ff1e00720c */ /* 0x000fe20003f26270 */
[----:B------:R-:W-:Y:S01]  /*2980*/  @!P0 IMAD.IADD R35, R35, 0x1, -R4 ;  /* 0x0000000123238824 */ /* 0x000fe200078e0a04 */
[----:B------:R-:W-:Y:S01]  /*2990*/  LOP3.LUT R30, R8, 0xc0, RZ, 0xfc, !PT ;  /* 0x000000c0081e7812 */ /* 0x000fe200078efcff */
[----:B------:R-:W-:Y:S01]  /*29a0*/  IMAD R41, R4, R26, R41 ;  /* 0x0000001a04297224 */ /* 0x000fe200078e0229 */
[----:B------:R-:W-:Y:S01]  /*29b0*/  LOP3.LUT R26, R8, 0xb8, RZ, 0xfc, !PT ;  /* 0x000000b8081a7812 */ /* 0x000fe200078efcff */
[----:B------:R-:W-:Y:S01]  /*29c0*/  @!P6 IMAD.MOV R27, RZ, RZ, -R27 ;  /* 0x000000ffff1be224 */ /* 0x000fe200078e0a1b */
[----:B------:R-:W-:Y:S01]  /*29d0*/  ISETP.GT.U32.AND P6, PT, R4, R33, PT ;  /* 0x000000210400720c */ /* 0x000fe20003fc4070 */
[----:B------:R-:W-:Y:S01]  /*29e0*/  IMAD.HI.U32 R24, R7, R39, RZ ;  /* 0x0000002707187227 */ /* 0x000fe200078e00ff */
[----:B------:R-:W-:-:S02]  /*29f0*/  IABS R45, R26 ;  /* 0x0000001a002d7213 */ /* 0x000fc40000000000 */
[----:B------:R-:W-:Y:S01]  /*2a00*/  IABS R49, R30 ;  /* 0x0000001e00317213 */ /* 0x000fe20000000000 */
[----:B------:R-:W-:Y:S01]  /*2a10*/  @!P4 IMAD.MOV R29, RZ, RZ, -R29 ;  /* 0x000000ffff1dc224 */ /* 0x000fe200078e0a1d */
[C---:B------:R-:W-:Y:S01]  /*2a20*/  ISETP.GT.U32.AND P4, PT, R4.reuse, R35, PT ;  /* 0x000000230400720c */ /* 0x040fe20003f84070 */
[----:B------:R-:W-:Y:S01]  /*2a30*/  @!P2 IMAD.MOV R31, RZ, RZ, -R31 ;  /* 0x000000ffff1fa224 */ /* 0x000fe200078e0a1f */
[----:B------:R-:W-:Y:S01]  /*2a40*/  ISETP.GT.U32.AND P2, PT, R4, R41, PT ;  /* 0x000000290400720c */ /* 0x000fe20003f44070 */
[----:B------:R-:W-:Y:S01]  /*2a50*/  IMAD.MOV R24, RZ, RZ, -R24 ;  /* 0x000000ffff187224 */ /* 0x000fe200078e0a18 */
[----:B------:R-:W-:Y:S01]  /*2a60*/  ISETP.GE.AND P0, PT, R32, RZ, PT ;  /* 0x000000ff2000720c */ /* 0x000fe20003f06270 */
[----:B------:R-:W-:Y:S01]  /*2a70*/  @!P5 IMAD.IADD R37, R37, 0x1, -R4 ;  /* 0x000000012525d824 */ /* 0x000fe200078e0a04 */
[----:B------:R-:W-:Y:S01]  /*2a80*/  LOP3.LUT R32, R8, 0xc4, RZ, 0xfc, !PT ;  /* 0x000000c408207812 */ /* 0x000fe200078efcff */
[----:B------:R-:W-:-:S03]  /*2a90*/  IMAD.HI.U32 R28, R7, R43, RZ ;  /* 0x0000002b071c7227 */ /* 0x000fc600078e00ff */
[C---:B------:R-:W-:Y:S01]  /*2aa0*/  ISETP.GT.U32.AND P5, PT, R4.reuse, R37, PT ;  /* 0x000000250400720c */ /* 0x040fe20003fa4070 */
[C---:B------:R-:W-:Y:S01]  /*2ab0*/  IMAD R39, R4.reuse, R24, R39 ;  /* 0x0000001804277224 */ /* 0x040fe200078e0227 */
[----:B------:R-:W-:Y:S01]  /*2ac0*/  IABS R51, R32 ;  /* 0x0000002000337213 */ /* 0x000fe20000000000 */
[----:B------:R-:W-:Y:S02]  /*2ad0*/  IMAD.MOV R28, RZ, RZ, -R28 ;  /* 0x000000ffff1c7224 */ /* 0x000fe400078e0a1c */
[--C-:B------:R-:W-:Y:S01]  /*2ae0*/  @!P6 IMAD.IADD R33, R33, 0x1, -R4.reuse ;  /* 0x000000012121e824 */ /* 0x100fe200078e0a04 */
[C---:B------:R-:W-:Y:S01]  /*2af0*/  ISETP.GT.U32.AND P6, PT, R4.reuse, R39, PT ;  /* 0x000000270400720c */ /* 0x040fe20003fc4070 */
[----:B------:R-:W-:Y:S01]  /*2b00*/  IMAD R43, R4, R28, R43 ;  /* 0x0000001c042b7224 */ /* 0x000fe200078e022b */
[----:B------:R-:W-:Y:S01]  /*2b10*/  LOP3.LUT R28, R8, 0xbc, RZ, 0xfc, !PT ;  /* 0x000000bc081c7812 */ /* 0x000fe200078efcff */
[--C-:B------:R-:W-:Y:S01]  /*2b20*/  @!P4 IMAD.IADD R35, R35, 0x1, -R4.reuse ;  /* 0x000000012323c824 */ /* 0x100fe200078e0a04 */
[----:B------:R-:W-:Y:S01]  /*2b30*/  ISETP.GE.AND P4, PT, R34, RZ, PT ;  /* 0x000000ff2200720c */ /* 0x000fe20003f86270 */
[----:B------:R-:W-:Y:S01]  /*2b40*/  @!P2 IMAD.IADD R41, R41, 0x1, -R4 ;  /* 0x000000012929a824 */ /* 0x000fe200078e0a04 */
[----:B------:R-:W-:Y:S01]  /*2b50*/  IABS R47, R28 ;  /* 0x0000001c002f7213 */ /* 0x000fe20000000000 */
[----:B------:R-:W-:Y:S01]  /*2b60*/  IMAD.HI.U32 R24, R7, R45, RZ ;  /* 0x0000002d07187227 */ /* 0x000fe200078e00ff */
[----:B------:R-:W-:-:S03]  /*2b70*/  LOP3.LUT R34, R8, 0xd8, RZ, 0xfc, !PT ;  /* 0x000000d808227812 */ /* 0x000fc600078efcff */
[----:B------:R-:W-:Y:S01]  /*2b80*/  @!P1 IMAD.MOV R35, RZ, RZ, -R35 ;  /* 0x000000ffff239224 */ /* 0x000fe200078e0a23 */
[C---:B------:R-:W-:Y:S01]  /*2b90*/  ISETP.GT.U32.AND P1, PT, R4.reuse, R41, PT ;  /* 0x000000290400720c */ /* 0x040fe20003f24070 */
[----:B------:R-:W-:Y:S01]  /*2ba0*/  IMAD.MOV R24, RZ, RZ, -R24 ;  /* 0x000000ffff187224 */ /* 0x000fe200078e0a18 */
[----:B------:R-:W-:Y:S01]  /*2bb0*/  IABS R61, R34 ;  /* 0x00000022003d7213 */ /* 0x000fe20000000000 */
[----:B------:R-:W-:Y:S01]  /*2bc0*/  @!P3 IMAD.MOV R33, RZ, RZ, -R33 ;  /* 0x000000ffff21b224 */ /* 0x000fe200078e0a21 */
[----:B------:R-:W-:Y:S01]  /*2bd0*/  ISETP.GT.U32.AND P3, PT, R4, R43, PT ;  /* 0x0000002b0400720c */ /* 0x000fe20003f64070 */
[----:B------:R-:W-:Y:S01]  /*2be0*/  @!P5 IMAD.IADD R37, R37, 0x1, -R4 ;  /* 0x000000012525d824 */ /* 0x000fe200078e0a04 */
[----:B------:R-:W-:Y:S01]  /*2bf0*/  ISETP.GE.AND P5, PT, R36, RZ, PT ;  /* 0x000000ff2400720c */ /* 0x000fe20003fa6270 */
[----:B------:R-:W-:Y:S01]  /*2c00*/  IMAD R45, R4, R24, R45 ;  /* 0x00000018042d7224 */ /* 0x000fe200078e022d */
[----:B------:R-:W-:Y:S01]  /*2c10*/  LOP3.LUT R36, R8, 0xf0, RZ, 0xfc, !PT ;  /* 0x000000f008247812 */ /* 0x000fe200078efcff */
[----:B------:R-:W-:-:S03]  /*2c20*/  IMAD.HI.U32 R24, R7, R47, RZ ;  /* 0x0000002f07187227 */ /* 0x000fc600078e00ff */
[----:B------:R-:W-:Y:S01]  /*2c30*/  IABS R75, R36 ;  /* 0x00000024004b7213 */ /* 0x000fe20000000000 */
[----:B------:R-:W-:Y:S01]  /*2c40*/  @!P6 IMAD.IADD R39, R39, 0x1, -R4 ;  /* 0x000000012727e824 */ /* 0x000fe200078e0a04 */
[----:B------:R-:W-:Y:S01]  /*2c50*/  ISETP.GE.AND P6, PT, R38, RZ, PT ;  /* 0x000000ff2600720c */ /* 0x000fe20003fc6270 */
[----:B------:R-:W-:Y:S01]  /*2c60*/  IMAD.MOV R24, RZ, RZ, -R24 ;  /* 0x000000ffff187224 */ /* 0x000fe200078e0a18 */
[----:B------:R-:W-:Y:S01]  /*2c70*/  LOP3.LUT R38, R8, 0xf4, RZ, 0xfc, !PT ;  /* 0x000000f408267812 */ /* 0x000fe200078efcff */
[--C-:B------:R-:W-:Y:S01]  /*2c80*/  @!P1 IMAD.IADD R41, R41, 0x1, -R4.reuse ;  /* 0x0000000129299824 */ /* 0x100fe200078e0a04 */
[C---:B------:R-:W-:Y:S01]  /*2c90*/  ISETP.GT.U32.AND P2, PT, R4.reuse, R39, PT ;  /* 0x000000270400720c */ /* 0x040fe20003f44070 */
[----:B------:R-:W-:Y:S01]  /*2ca0*/  IMAD R47, R4, R24, R47 ;  /* 0x00000018042f7224 */ /* 0x000fe200078e022f */
[----:B------:R-:W-:Y:S01]  /*2cb0*/  ISETP.GE.AND P1, PT, R28, RZ, PT ;  /* 0x000000ff1c00720c */ /* 0x000fe20003f26270 */
[----:B------:R-:W-:Y:S01]  /*2cc0*/  @!P3 IMAD.IADD R43, R43, 0x1, -R4 ;  /* 0x000000012b2bb824 */ /* 0x000fe200078e0a04 */
[----:B------:R-:W-:Y:S01]  /*2cd0*/  ISETP.GE.AND P3, PT, R26, RZ, PT ;  /* 0x000000ff1a00720c */ /* 0x000fe20003f66270 */
[----:B------:R-:W-:Y:S01]  /*2ce0*/  @!P5 IMAD.MOV R41, RZ, RZ, -R41 ;  /* 0x000000ffff29d224 */ /* 0x000fe200078e0a29 */
[----:B------:R-:W-:Y:S01]  /*2cf0*/  ISETP.GT.U32.AND P5, PT, R4, R47, PT ;  /* 0x0000002f0400720c */ /* 0x000fe20003fa4070 */
[----:B------:R-:W-:Y:S01]  /*2d00*/  IMAD.HI.U32 R26, R7, R49, RZ ;  /* 0x00000031071a7227 */ /* 0x000fe200078e00ff */
[----:B------:R-:W-:-:S02]  /*2d10*/  LOP3.LUT R28, R8, 0xcc, RZ, 0xfc, !PT ;  /* 0x000000cc081c7812 */ /* 0x000fc400078efcff */
[----:B------:R-:W-:Y:S01]  /*2d20*/  IABS R77, R38 ;  /* 0x00000026004d7213 */ /* 0x000fe20000000000 */
[----:B------:R-:W-:Y:S01]  /*2d30*/  IMAD.MOV R26, RZ, RZ, -R26 ;  /* 0x000000ffff1a7224 */ /* 0x000fe200078e0a1a */
[----:B------:R-:W-:Y:S01]  /*2d40*/  IABS R55, R28 ;  /* 0x0000001c00377213 */ /* 0x000fe20000000000 */
[----:B------:R-:W-:Y:S01]  /*2d50*/  @!P2 IMAD.IADD R39, R39, 0x1, -R4 ;  /* 0x000000012727a824 */ /* 0x000fe200078e0a04 */
[C---:B------:R-:W-:Y:S01]  /*2d60*/  ISETP.GT.U32.AND P2, PT, R4.reuse, R45, PT ;  /* 0x0000002d0400720c */ /* 0x040fe20003f44070 */
[----:B------:R-:W-:Y:S01]  /*2d70*/  IMAD R49, R4, R26, R49 ;  /* 0x0000001a04317224 */ /* 0x000fe200078e0231 */
[----:B------:R-:W-:Y:S01]  /*2d80*/  LOP3.LUT R26, R8, 0xc8, RZ, 0xfc, !PT ;  /* 0x000000c8081a7812 */ /* 0x000fe200078efcff */
[----:B------:R-:W-:-:S03]  /*2d90*/  IMAD.HI.U32 R24, R7, R51, RZ ;  /* 0x0000003307187227 */ /* 0x000fc600078e00ff */
[----:B------:R-:W-:Y:S01]  /*2da0*/  IABS R53, R26 ;  /* 0x0000001a00357213 */ /* 0x000fe20000000000 */
[----:B------:R-:W-:Y:S02]  /*2db0*/  @!P5 IMAD.IADD R47, R47, 0x1, -R4 ;  /* 0x000000012f2fd824 */ /* 0x000fe400078e0a04 */
[----:B------:R-:W-:Y:S02]  /*2dc0*/  IMAD.MOV R24, RZ, RZ, -R24 ;  /* 0x000000ffff187224 */ /* 0x000fe400078e0a18 */
[----:B------:R-:W-:Y:S01]  /*2dd0*/  @!P0 IMAD.MOV R37, RZ, RZ, -R37 ;  /* 0x000000ffff258224 */ /* 0x000fe200078e0a25 */
[C---:B------:R-:W-:Y:S01]  /*2de0*/  ISETP.GT.U32.AND P5, PT, R4.reuse, R47, PT ;  /* 0x0000002f0400720c */ /* 0x040fe20003fa4070 */
[C---:B------:R-:W-:Y:S01]  /*2df0*/  IMAD R51, R4.reuse, R24, R51 ;  /* 0x0000001804337224 */ /* 0x040fe200078e0233 */
[----:B------:R-:W-:Y:S01]  /*2e00*/  ISETP.GT.U32.AND P0, PT, R4, R43, PT ;  /* 0x0000002b0400720c */ /* 0x000fe20003f04070 */
[----:B------:R-:W-:-:S04]  /*2e10*/  IMAD.HI.U32 R24, R7, R53, RZ ;  /* 0x0000003507187227 */ /* 0x000fc800078e00ff */
        /* <DEDUP_REMOVED lines=8> */
[--C-:B------:R-:W-:Y:S02]  /*2ea0*/  @!P5 IMAD.IADD R47, R47, 0x1, -R4.reuse ;  /* 0x000000012f2fd824 */ /* 0x100fe400078e0a04 */
[----:B------:R-:W-:Y:S01]  /*2eb0*/  @!P0 IMAD.IADD R43, R43, 0x1, -R4 ;  /* 0x000000012b2b8824 */ /* 0x000fe200078e0a04 */
[----:B------:R-:W-:Y:S01]  /*2ec0*/  ISETP.GT.U32.AND P5, PT, R4, R53, PT ;  /* 0x000000350400720c */ /* 0x000fe20003fa4070 */
[----:B------:R-:W-:Y:S01]  /*2ed0*/  IMAD.HI.U32 R24, R7, R55, RZ ;  /* 0x0000003707187227 */ /* 0x000fe200078e00ff */
[----:B------:R-:W-:-:S02]  /*2ee0*/  ISETP.GE.AND P0, PT, R30, RZ, PT ;  /* 0x000000ff1e00720c */ /* 0x000fc40003f06270 */
[----:B------:R-:W-:Y:S01]  /*2ef0*/  LOP3.LUT R30, R8, 0xd0, RZ, 0xfc, !PT ;  /* 0x000000d0081e7812 */ /* 0x000fe200078efcff */
[----:B------:R-:W-:Y:S01]  /*2f00*/  @!P6 IMAD.MOV R43, RZ, RZ, -R43 ;  /* 0x000000ffff2be224 */ /* 0x000fe200078e0a2b */
[----:B------:R-:W-:Y:S01]  /*2f10*/  ISETP.GE.AND P6, PT, R26, RZ, PT ;  /* 0x000000ff1a00720c */ /* 0x000fe20003fc6270 */
[----:B------:R-:W-:Y:S01]  /*2f20*/  @!P4 IMAD.IADD R45, R45, 0x1, -R4 ;  /* 0x000000012d2dc824 */ /* 0x000fe200078e0a04 */
[----:B------:R-:W-:Y:S01]  /*2f30*/  IABS R57, R30 ;  /* 0x0000001e00397213 */ /* 0x000fe20000000000 */
[----:B------:R-:W-:Y:S01]  /*2f40*/  IMAD.MOV R24, RZ, RZ, -R24 ;  /* 0x000000ffff187224 */ /* 0x000fe200078e0a18 */
[C---:B------:R-:W-:Y:S01]  /*2f50*/  ISETP.GT.U32.AND P4, PT, R4.reuse, R49, PT ;  /* 0x000000310400720c */ /* 0x040fe20003f84070 */
[----:B------:R-:W-:Y:S01]  /*2f60*/  @!P3 IMAD.MOV R45, RZ, RZ, -R45 ;  /* 0x000000ffff2db224 */ /* 0x000fe200078e0a2d */
[----:B------:R-:W-:Y:S01]  /*2f70*/  ISETP.GT.U32.AND P3, PT, R4, R51, PT ;  /* 0x000000330400720c */ /* 0x000fe20003f64070 */
[----:B------:R-:W-:Y:S02]  /*2f80*/  @!P5 IMAD.IADD R53, R53, 0x1, -R4 ;  /* 0x000000013535d824 */ /* 0x000fe400078e0a04 */
[----:B------:R-:W-:-:S03]  /*2f90*/  IMAD.HI.U32 R26, R7, R57, RZ ;  /* 0x00000039071a7227 */ /* 0x000fc600078e00ff */
[C---:B------:R-:W-:Y:S01]  /*2fa0*/  ISETP.GT.U32.AND P5, PT, R4.reuse, R53, PT ;  /* 0x000000350400720c */ /* 0x040fe20003fa4070 */
[----:B------:R-:W-:Y:S02]  /*2fb0*/  IMAD.MOV R26, RZ, RZ, -R26 ;  /* 0x000000ffff1a7224 */ /* 0x000fe400078e0a1a */
[C---:B------:R-:W-:Y:S02]  /*2fc0*/  IMAD R55, R4.reuse, R24, R55 ;  /* 0x0000001804377224 */ /* 0x040fe400078e0237 */
[----:B------:R-:W-:Y:S02]  /*2fd0*/  IMAD R57, R4, R26, R57 ;  /* 0x0000001a04397224 */ /* 0x000fe400078e0239 */
[----:B------:R-:W-:-:S04]  /*2fe0*/  IMAD.HI.U32 R26, R7, R61, RZ ;  /* 0x0000003d071a7227 */ /* 0x000fc800078e00ff */
[--C-:B------:R-:W-:Y:S02]  /*2ff0*/  @!P3 IMAD.IADD R51, R51, 0x1, -R4.reuse ;  /* 0x000000013333b824 */ /* 0x100fe400078e0a04 */
[----:B------:R-:W-:Y:S02]  /*3000*/  @!P4 IMAD.IADD R49, R49, 0x1, -R4 ;  /* 0x000000013131c824 */ /* 0x000fe400078e0a04 */
[----:B------:R-:W-:Y:S01]  /*3010*/  IMAD.MOV R26, RZ, RZ, -R26 ;  /* 0x000000ffff1a7224 */ /* 0x000fe200078e0a1a */
[C---:B------:R-:W-:Y:S01]  /*3020*/  ISETP.GT.U32.AND P3, PT, R4.reuse, R51, PT ;  /* 0x000000330400720c */ /* 0x040fe20003f64070 */
[----:B------:R-:W-:Y:S01]  /*3030*/  @!P5 IMAD.IADD R53, R53, 0x1, -R4 ;  /* 0x000000013535d824 */ /* 0x000fe200078e0a04 */
[C---:B------:R-:W-:Y:S01]  /*3040*/  ISETP.GT.U32.AND P4, PT, R4.reuse, R49, PT ;  /* 0x000000310400720c */ /* 0x040fe20003f84070 */
[----:B------:R-:W-:Y:S02]  /*3050*/  IMAD R61, R4, R26, R61 ;  /* 0x0000001a043d7224 */ /* 0x000fe400078e023d */
[----:B------:R-:W-:-:S04]  /*3060*/  IMAD.HI.U32 R24, R7, R59, RZ ;  /* 0x0000003b07187227 */ /* 0x000fc800078e00ff */
[----:B------:R-:W-:Y:S01]  /*3070*/  @!P6 IMAD.MOV R53, RZ, RZ, -R53 ;  /* 0x000000ffff35e224 */ /* 0x000fe200078e0a35 */
[C---:B------:R-:W-:Y:S01]  /*3080*/  ISETP.GT.U32.AND P6, PT, R4.reuse, R61, PT ;  /* 0x0000003d0400720c */ /* 0x040fe20003fc4070 */
[----:B------:R-:W-:Y:S02]  /*3090*/  IMAD.MOV R24, RZ, RZ, -R24 ;  /* 0x000000ffff187224 */ /* 0x000fe400078e0a18 */
[--C-:B------:R-:W-:Y:S01]  /*30a0*/  @!P3 IMAD.IADD R51, R51, 0x1, -R4.reuse ;  /* 0x000000013333b824 */ /* 0x100fe200078e0a04 */
[C---:B------:R-:W-:Y:S01]  /*30b0*/  ISETP.GT.U32.AND P3, PT, R4.reuse, R57, PT ;  /* 0x000000390400720c */ /* 0x040fe20003f64070 */
[----:B------:R-:W-:Y:S02]  /*30c0*/  IMAD R59, R4, R24, R59 ;  /* 0x00000018043b7224 */ /* 0x000fe400078e023b */
[--C-:B------:R-:W-:Y:S01]  /*30d0*/  @!P4 IMAD.IADD R49, R49, 0x1, -R4.reuse ;  /* 0x000000013131c824 */ /* 0x100fe200078e0a04 */
[----:B------:R-:W-:Y:S01]  /*30e0*/  ISETP.GE.AND P4, PT, R28, RZ, PT ;  /* 0x000000ff1c00720c */ /* 0x000fe20003f86270 */
[----:B------:R-:W-:Y:S01]  /*30f0*/  @!P1 IMAD.MOV R47, RZ, RZ, -R47 ;  /* 0x000000ffff2f9224 */ /* 0x000fe200078e0a2f */
[----:B------:R-:W-:Y:S01]  /*3100*/  ISETP.GT.U32.AND P5, PT, R4, R59, PT ;  /* 0x0000003b0400720c */ /* 0x000fe20003fa4070 */
[----:B------:R-:W-:Y:S01]  /*3110*/  @!P0 IMAD.MOV R49, RZ, RZ, -R49 ;  /* 0x000000ffff318224 */ /* 0x000fe200078e0a31 */
[----:B------:R-:W-:Y:S01]  /*3120*/  LOP3.LUT R28, R8, 0xdc, RZ, 0xfc, !PT ;  /* 0x000000dc081c7812 */ /* 0x000fe200078efcff */
[--C-:B------:R-:W-:Y:S01]  /*3130*/  @!P6 IMAD.IADD R61, R61, 0x1, -R4.reuse ;  /* 0x000000013d3de824 */ /* 0x100fe200078e0a04 */
[C---:B------:R-:W-:Y:S01]  /*3140*/  ISETP.GT.U32.AND P1, PT, R4.reuse, R55, PT ;  /* 0x000000370400720c */ /* 0x040fe20003f24070 */
[----:B------:R-:W-:Y:S01]  /*3150*/  @!P2 IMAD.MOV R51, RZ, RZ, -R51 ;  /* 0x000000ffff33a224 */ /* 0x000fe200078e0a33 */
[----:B------:R-:W-:Y:S01]  /*3160*/  IABS R63, R28 ;  /* 0x0000001c003f7213 */ /* 0x000fe20000000000 */
[----:B------:R-:W-:Y:S01]  /*3170*/  @!P3 IMAD.IADD R57, R57, 0x1, -R4 ;  /* 0x000000013939b824 */ /* 0x000fe200078e0a04 */
[----:B------:R-:W-:-:S02]  /*3180*/  ISETP.GT.U32.AND P6, PT, R4, R61, PT ;  /* 0x0000003d0400720c */ /* 0x000fc40003fc4070 */
[----:B------:R-:W-:Y:S01]  /*3190*/  ISETP.GE.AND P0, PT, R30, RZ, PT ;  /* 0x000000ff1e00720c */ /* 0x000fe20003f06270 */
[----:B------:R-:W-:Y:S01]  /*31a0*/  IMAD.HI.U32 R24, R7, R63, RZ ;  /* 0x0000003f07187227 */ /* 0x000fe200078e00ff */
[----:B------:R-:W-:Y:S02]  /*31b0*/  LOP3.LUT R30, R8, 0xe0, RZ, 0xfc, !PT ;  /* 0x000000e0081e7812 */ /* 0x000fe400078efcff */
[----:B------:R-:W-:Y:S01]  /*31c0*/  ISETP.GT.U32.AND P3, PT, R4, R57, PT ;  /* 0x000000390400720c */ /* 0x000fe20003f64070 */
[----:B------:R-:W-:Y:S01]  /*31d0*/  @!P5 IMAD.IADD R59, R59, 0x1, -R4 ;  /* 0x000000013b3bd824 */ /* 0x000fe200078e0a04 */
[----:B------:R-:W-:Y:S01]  /*31e0*/  IABS R65, R30 ;  /* 0x0000001e00417213 */ /* 0x000fe20000000000 */
[----:B------:R-:W-:Y:S01]  /*31f0*/  IMAD.MOV R24, RZ, RZ, -R24 ;  /* 0x000000ffff187224 */ /* 0x000fe200078e0a18 */
[----:B------:R-:W-:Y:S01]  /*3200*/  ISETP.GE.AND P2, PT, R32, RZ, PT ;  /* 0x000000ff2000720c */ /* 0x000fe20003f46270 */
[--C-:B------:R-:W-:Y:S01]  /*3210*/  @!P1 IMAD.IADD R55, R55, 0x1, -R4.reuse ;  /* 0x0000000137379824 */ /* 0x100fe200078e0a04 */
[C---:B------:R-:W-:Y:S01]  /*3220*/  ISETP.GT.U32.AND P5, PT, R4.reuse, R59, PT ;  /* 0x0000003b0400720c */ /* 0x040fe20003fa4070 */
[----:B------:R-:W-:Y:S01]  /*3230*/  IMAD R63, R4, R24, R63 ;  /* 0x00000018043f7224 */ /* 0x000fe200078e023f */
[----:B------:R-:W-:Y:S01]  /*3240*/  LOP3.LUT R32, R8, 0xe4, RZ, 0xfc, !PT ;  /* 0x000000e408207812 */ /* 0x000fe200078efcff */
[----:B------:R-:W-:Y:S01]  /*3250*/  @!P6 IMAD.IADD R61, R61, 0x1, -R4 ;  /* 0x000000013d3de824 */ /* 0x000fe200078e0a04 */
[C---:B------:R-:W-:Y:S01]  /*3260*/  ISETP.GT.U32.AND P1, PT, R4.reuse, R55, PT ;  /* 0x000000370400720c */ /* 0x040fe20003f24070 */
[----:B------:R-:W-:Y:S01]  /*3270*/  IMAD.HI.U32 R26, R7, R65, RZ ;  /* 0x00000041071a7227 */ /* 0x000fe200078e00ff */
[----:B------:R-:W-:-:S02]  /*3280*/  ISETP.GT.U32.AND P6, PT, R4, R63, PT ;  /* 0x0000003f0400720c */ /* 0x000fc40003fc4070 */
[----:B------:R-:W-:Y:S01]  /*3290*/  IABS R67, R32 ;  /* 0x0000002000437213 */ /* 0x000fe20000000000 */
[----:B------:R-:W-:Y:S02]  /*32a0*/  IMAD.MOV R26, RZ, RZ, -R26 ;  /* 0x000000ffff1a7224 */ /* 0x000fe400078e0a1a */
[--C-:B------:R-:W-:Y:S01]  /*32b0*/  @!P3 IMAD.IADD R57, R57, 0x1, -R4.reuse ;  /* 0x000000013939b824 */ /* 0x100fe200078e0a04 */
[----:B------:R-:W-:Y:S01]  /*32c0*/  ISETP.GE.AND P3, PT, R28, RZ, PT ;  /* 0x000000ff1c00720c */ /* 0x000fe20003f66270 */
[----:B------:R-:W-:Y:S01]  /*32d0*/  @!P5 IMAD.IADD R59, R59, 0x1, -R4 ;  /* 0x000000013b3bd824 */ /* 0x000fe200078e0a04 */
[----:B------:R-:W-:Y:S01]  /*32e0*/  ISETP.GE.AND P5, PT, R30, RZ, PT ;  /* 0x000000ff1e00720c */ /* 0x000fe20003fa6270 */
[----:B------:R-:W-:Y:S01]  /*32f0*/  IMAD.HI.U32 R28, R7, R67, RZ ;  /* 0x00000043071c7227 */ /* 0x000fe200078e00ff */
[----:B------:R-:W-:-:S03]  /*3300*/  LOP3.LUT R30, R8, 0xe8, RZ, 0xfc, !PT ;  /* 0x000000e8081e7812 */ /* 0x000fc600078efcff */
[C---:B------:R-:W-:Y:S01]  /*3310*/  IMAD R65, R4.reuse, R26, R65 ;  /* 0x0000001a04417224 */ /* 0x040fe200078e0241 */
[----:B------:R-:W-:Y:S01]  /*3320*/  IABS R69, R30 ;  /* 0x0000001e00457213 */ /* 0x000fe20000000000 */
[----:B------:R-:W-:Y:S02]  /*3330*/  IMAD.MOV R28, RZ, RZ, -R28 ;  /* 0x000000ffff1c7224 */ /* 0x000fe400078e0a1c */
[--C-:B------:R-:W-:Y:S01]  /*3340*/  @!P6 IMAD.IADD R63, R63, 0x1, -R4.reuse ;  /* 0x000000013f3fe824 */ /* 0x100fe200078e0a04 */
[----:B------:R-:W-:Y:S01]  /*3350*/  ISETP.GT.U32.AND P6, PT, R4, R65, PT ;  /* 0x000000410400720c */ /* 0x000fe20003fc4070 */
[----:B------:R-:W-:Y:S01]  /*3360*/  @!P1 IMAD.IADD R55, R55, 0x1, -R4 ;  /* 0x0000000137379824 */ /* 0x000fe200078e0a04 */
[----:B------:R-:W-:Y:S01]  /*3370*/  ISETP.GE.AND P1, PT, R34, RZ, PT ;  /* 0x000000ff2200720c */ /* 0x000fe20003f26270 */
[----:B------:R-:W-:Y:S01]  /*3380*/  IMAD R67, R4, R28, R67 ;  /* 0x0000001c04437224 */ /* 0x000fe200078e0243 */
[C---:B------:R-:W-:Y:S01]  /*3390*/  LOP3.LUT R34, R8.reuse, 0xec, RZ, 0xfc, !PT ;  /* 0x000000ec08227812 */ /* 0x040fe200078efcff */
[----:B------:R-:W-:Y:S01]  /*33a0*/  IMAD.HI.U32 R26, R7, R75, RZ ;  /* 0x0000004b071a7227 */ /* 0x000fe200078e00ff */
[----:B------:R-:W-:-:S02]  /*33b0*/  LOP3.LUT R28, R8, 0xf8, RZ, 0xfc, !PT ;  /* 0x000000f8081c7812 */ /* 0x000fc400078efcff */
[----:B------:R-:W-:Y:S01]  /*33c0*/  IABS R73, R34 ;  /* 0x0000002200497213 */ /* 0x000fe20000000000 */
[----:B------:R-:W-:Y:S01]  /*33d0*/  IMAD.HI.U32 R8, R7, R69, RZ ;  /* 0x0000004507087227 */ /* 0x000fe200078e00ff */
[----:B------:R-:W-:-:S03]  /*33e0*/  IABS R79, R28 ;  /* 0x0000001c004f7213 */ /* 0x000fc60000000000 */
[----:B------:R-:W-:Y:S02]  /*33f0*/  IMAD.MOV R8, RZ, RZ, -R8 ;  /* 0x000000ffff087224 */ /* 0x000fe400078e0a08 */
[----:B------:R-:W-:Y:S01]  /*3400*/  @!P6 IMAD.IADD R65, R65, 0x1, -R4 ;  /* 0x000000014141e824 */ /* 0x000fe200078e0a04 */
[C---:B------:R-:W-:Y:S01]  /*3410*/  ISETP.GT.U32.AND P6, PT, R4.reuse, R67, PT ;  /* 0x000000430400720c */ /* 0x040fe20003fc4070 */
[----:B------:R-:W-:Y:S02]  /*3420*/  IMAD R69, R4, R8, R69 ;  /* 0x0000000804457224 */ /* 0x000fe400078e0245 */
[----:B------:R-:W-:-:S04]  /*3430*/  IMAD.HI.U32 R24, R7, R73, RZ ;  /* 0x0000004907187227 */ /* 0x000fc800078e00ff */
[----:B------:R-:W-:-:S04]  /*3440*/  IMAD.HI.U32 R8, R7, R77, RZ ;  /* 0x0000004d07087227 */ /* 0x000fc800078e00ff */
[----:B------:R-:W-:-:S04]  /*3450*/  IMAD.HI.U32 R7, R7, R79, RZ ;  /* 0x0000004f07077227 */ /* 0x000fc800078e00ff */
[----:B------:R-:W-:Y:S02]  /*3460*/  IMAD.MOV R7, RZ, RZ, -R7 ;  /* 0x000000ffff077224 */ /* 0x000fe400078e0a07 */
[----:B------:R-:W-:Y:S01]  /*3470*/  @!P4 IMAD.MOV R55, RZ, RZ, -R55 ;  /* 0x000000ffff37c224 */ /* 0x000fe200078e0a37 */
[C---:B------:R-:W-:Y:S01]  /*3480*/  ISETP.GT.U32.AND P4, PT, R4.reuse, R63, PT ;  /* 0x0000003f0400720c */ /* 0x040fe20003f84070 */
[C---:B------:R-:W-:Y:S01]  /*3490*/  IMAD R79, R4.reuse, R7, R79 ;  /* 0x00000007044f7224 */ /* 0x040fe200078e024f */
[----:B------:R-:W-:Y:S01]  /*34a0*/  LOP3.LUT R7, RZ, R25, RZ, 0x33, !PT ;  /* 0x00000019ff077212 */ /* 0x000fe200078e33ff */
[----:B------:R-:W-:Y:S01]  /*34b0*/  @!P0 IMAD.MOV R57, RZ, RZ, -R57 ;  /* 0x000000ffff398224 */ /* 0x000fe200078e0a39 */
[C---:B------:R-:W-:Y:S01]  /*34c0*/  ISETP.GT.U32.AND P0, PT, R4.reuse, R65, PT ;  /* 0x000000410400720c */ /* 0x040fe20003f04070 */
[----:B------:R-:W-:Y:S01]  /*34d0*/  @!P6 IMAD.IADD R67, R67, 0x1, -R4 ;  /* 0x000000014343e824 */ /* 0x000fe200078e0a04 */
[----:B------:R-:W-:Y:S01]  /*34e0*/  ISETP.GT.U32.AND P6, PT, R4, R79, PT ;  /* 0x0000004f0400720c */ /* 0x000fe20003fc4070 */
[----:B------:R-:W-:-:S02]  /*34f0*/  IMAD.MOV R26, RZ, RZ, -R26 ;  /* 0x000000ffff1a7224 */ /* 0x000fc400078e0a1a */
[----:B------:R-:W-:Y:S02]  /*3500*/  IMAD.MOV R24, RZ, RZ, -R24 ;  /* 0x000000ffff187224 */ /* 0x000fe400078e0a18 */
[----:B------:R-:W-:Y:S02]  /*3510*/  IMAD.MOV R8, RZ, RZ, -R8 ;  /* 0x000000ffff087224 */ /* 0x000fe400078e0a08 */
[C---:B------:R-:W-:Y:S02]  /*3520*/  IMAD R75, R4.reuse, R26, R75 ;  /* 0x0000001a044b7224 */ /* 0x040fe400078e024b */
[C---:B------:R-:W-:Y:S02]  /*3530*/  IMAD R73, R4.reuse, R24, R73 ;  /* 0x0000001804497224 */ /* 0x040fe400078e0249 */
[C---:B------:R-:W-:Y:S02]  /*3540*/  IMAD R77, R4.reuse, R8, R77 ;  /* 0x00000008044d7224 */ /* 0x040fe400078e024d */
[--C-:B------:R-:W-:Y:S01]  /*3550*/  @!P4 IMAD.IADD R63, R63, 0x1, -R4.reuse ;  /* 0x000000013f3fc824 */ /* 0x100fe200078e0a04 */
[C---:B------:R-:W-:Y:S01]  /*3560*/  ISETP.GT.U32.AND P4, PT, R4.reuse, R75, PT ;  /* 0x0000004b0400720c */ /* 0x040fe20003f84070 */
[----:B------:R-:W-:Y:S01]  /*3570*/  @!P2 IMAD.MOV R59, RZ, RZ, -R59 ;  /* 0x000000ffff3ba224 */ /* 0x000fe200078e0a3b */
[C---:B------:R-:W-:Y:S01]  /*3580*/  ISETP.GT.U32.AND P2, PT, R4.reuse, R69, PT ;  /* 0x000000450400720c */ /* 0x040fe20003f44070 */
[----:B------:R-:W-:Y:S01]  /*3590*/  @!P1 IMAD.MOV R61, RZ, RZ, -R61 ;  /* 0x000000ffff3d9224 */ /* 0x000fe200078e0a3d */
[C---:B------:R-:W-:Y:S01]  /*35a0*/  ISETP.GT.U32.AND P1, PT, R4.reuse, R73, PT ;  /* 0x000000490400720c */ /* 0x040fe20003f24070 */
[--C-:B------:R-:W-:Y:S01]  /*35b0*/  @!P0 IMAD.IADD R65, R65, 0x1, -R4.reuse ;  /* 0x0000000141418824 */ /* 0x100fe200078e0a04 */
[----:B------:R-:W-:Y:S01]  /*35c0*/  ISETP.GT.U32.AND P0, PT, R4, R77, PT ;  /* 0x0000004d0400720c */ /* 0x000fe20003f04070 */
[----:B------:R-:W-:-:S02]  /*35d0*/  @!P6 IMAD.IADD R79, R79, 0x1, -R4 ;  /* 0x000000014f4fe824 */ /* 0x000fc400078e0a04 */
[----:B------:R-:W-:Y:S02]  /*35e0*/  @!P5 IMAD.MOV R65, RZ, RZ, -R65 ;  /* 0x000000ffff41d224 */ /* 0x000fe400078e0a41 */
[----:B------:R-:W-:Y:S01]  /*35f0*/  @!P3 IMAD.MOV R63, RZ, RZ, -R63 ;  /* 0x000000ffff3fb224 */ /* 0x000fe200078e0a3f */
[----:B------:R-:W-:Y:S01]  /*3600*/  ISETP.GT.U32.AND P5, PT, R4, R79, PT ;  /* 0x0000004f0400720c */ /* 0x000fe20003fa4070 */
[--C-:B------:R-:W-:Y:S02]  /*3610*/  @!P4 IMAD.IADD R75, R75, 0x1, -R4.reuse ;  /* 0x000000014b4bc824 */ /* 0x100fe400078e0a04 */
[--C-:B------:R-:W-:Y:S01]  /*3620*/  @!P2 IMAD.IADD R69, R69, 0x1, -R4.reuse ;  /* 0x000000014545a824 */ /* 0x100fe200078e0a04 */
[----:B------:R-:W-:Y:S01]  /*3630*/  ISETP.GE.AND P2, PT, R32, RZ, PT ;  /* 0x000000ff2000720c */ /* 0x000fe20003f46270 */
[--C-:B------:R-:W-:Y:S01]  /*3640*/  @!P1 IMAD.IADD R73, R73, 0x1, -R4.reuse ;  /* 0x0000000149499824 */ /* 0x100fe200078e0a04 */
[C---:B------:R-:W-:Y:S01]  /*3650*/  ISETP.GT.U32.AND P1, PT, R4.reuse, R67, PT ;  /* 0x000000430400720c */ /* 0x040fe20003f24070 */
[----:B------:R-:W-:Y:S01]  /*3660*/  @!P0 IMAD.IADD R77, R77, 0x1, -R4 ;  /* 0x000000014d4d8824 */ /* 0x000fe200078e0a04 */
[----:B------:R-:W-:-:S02]  /*3670*/  ISETP.GT.U32.AND P0, PT, R4, R75, PT ;  /* 0x0000004b0400720c */ /* 0x000fc40003f04070 */
[C---:B------:R-:W-:Y:S02]  /*3680*/  ISETP.GT.U32.AND P3, PT, R4.reuse, R69, PT ;  /* 0x000000450400720c */ /* 0x040fe40003f64070 */
[C---:B------:R-:W-:Y:S01]  /*3690*/  ISETP.GT.U32.AND P4, PT, R4.reuse, R73, PT ;  /* 0x000000490400720c */ /* 0x040fe20003f84070 */
[--C-:B------:R-:W-:Y:S01]  /*36a0*/  @!P5 IMAD.IADD R79, R79, 0x1, -R4.reuse ;  /* 0x000000014f4fd824 */ /* 0x100fe200078e0a04 */
[----:B------:R-:W-:Y:S02]  /*36b0*/  ISETP.GT.U32.AND P6, PT, R4, R77, PT ;  /* 0x0000004d0400720c */ /* 0x000fe40003fc4070 */
[----:B------:R-:W-:Y:S01]  /*36c0*/  ISETP.NE.AND P5, PT, R25, RZ, PT ;  /* 0x000000ff1900720c */ /* 0x000fe20003fa5270 */
[C---:B------:R-:W-:Y:S02]  /*36d0*/  IMAD R25, R122.reuse, 0x2, R93 ;  /* 0x000000027a197824 */ /* 0x040fe400078e025d */
[--C-:B------:R-:W-:Y:S01]  /*36e0*/  @!P1 IMAD.IADD R67, R67, 0x1, -R4.reuse ;  /* 0x0000000143439824 */ /* 0x100fe200078e0a04 */
[----:B------:R-:W-:Y:S01]  /*36f0*/  SEL R44, R7, R11, !P5 ;  /* 0x0000000b072c7207 */ /* 0x000fe20006800000 */
[----:B------:R-:W-:Y:S01]  /*3700*/  IMAD R95, R122, 0x2, R25 ;  /* 0x000000027a5f7824 */ /* 0x000fe200078e0219 */
[----:B------:R-:W-:Y:S01]  /*3710*/  ISETP.GE.AND P1, PT, R30, RZ, PT ;  /* 0x000000ff1e00720c */ /* 0x000fe20003f26270 */
[--C-:B------:R-:W-:Y:S01]  /*3720*/  @!P0 IMAD.IADD R75, R75, 0x1, -R4.reuse ;  /* 0x000000014b4b8824 */ /* 0x100fe200078e0a04 */
[----:B------:R-:W-:Y:S01]  /*3730*/  ISETP.GE.AND P0, PT, R38, RZ, PT ;  /* 0x000000ff2600720c */ /* 0x000fe20003f06270 */
[----:B------:R-:W-:Y:S01]  /*3740*/  IMAD R11, R122, 0x4, R95 ;  /* 0x000000047a0b7824 */ /* 0x000fe200078e025f */
[----:B------:R-:W-:Y:S01]  /*3750*/  SEL R60, R7, R19, !P5 ;  /* 0x00000013073c7207 */ /* 0x000fe20006800000 */
[--C-:B------:R-:W-:Y:S01]  /*3760*/  @!P3 IMAD.IADD R69, R69, 0x1, -R4.reuse ;  /* 0x000000014545b824 */ /* 0x100fe200078e0a04 */
[----:B------:R-:W-:Y:S01]  /*3770*/  ISETP.GE.AND P3, PT, R34, RZ, PT ;  /* 0x000000ff2200720c */ /* 0x000fe20003f66270 */
[--C-:B------:R-:W-:Y:S01]  /*3780*/  @!P4 IMAD.IADD R73, R73, 0x1, -R4.reuse ;  /* 0x000000014949c824 */ /* 0x100fe200078e0a04 */
[----:B------:R-:W-:Y:S01]  /*3790*/  ISETP.GE.AND P4, PT, R36, RZ, PT ;  /* 0x000000ff2400720c */ /* 0x000fe20003f86270 */
[----:B------:R-:W-:Y:S01]  /*37a0*/  @!P6 IMAD.IADD R77, R77, 0x1, -R4 ;  /* 0x000000014d4de824 */ /* 0x000fe200078e0a04 */
[----:B------:R-:W-:Y:S01]  /*37b0*/  ISETP.GE.AND P6, PT, R28, RZ, PT ;  /* 0x000000ff1c00720c */ /* 0x000fe20003fc6270 */
[C---:B------:R-:W-:Y:S01]  /*37c0*/  IMAD R19, R122.reuse, 0x2, R11 ;  /* 0x000000027a137824 */ /* 0x040fe200078e020b */
[----:B------:R-:W-:Y:S01]  /*37d0*/  LOP3.LUT R4, R3, 0x1f, RZ, 0xc0, !PT ;  /* 0x0000001f03047812 */ /* 0x000fe200078ec0ff */
[----:B------:R-:W-:Y:S01]  /*37e0*/  @!P1 IMAD.MOV R69, RZ, RZ, -R69 ;  /* 0x000000ffff459224 */ /* 0x000fe200078e0a45 */
[C---:B------:R-:W-:Y:S01]  /*37f0*/  SEL R156, R7.reuse, R27, !P5 ;  /* 0x0000001b079c7207 */ /* 0x040fe20006800000 */
[----:B------:R-:W-:Y:S01]  /*3800*/  IMAD R27, R122, 0x2, R19 ;  /* 0x000000027a1b7824 */ /* 0x000fe200078e0213 */
[C---:B------:R-:W-:Y:S01]  /*3810*/  SEL R158, R7.reuse, R35, !P5 ;  /* 0x00000023079e7207 */ /* 0x040fe20006800000 */
[----:B------:R-:W-:Y:S01]  /*3820*/  IMAD R187, R4, R123, RZ ;  /* 0x0000007b04bb7224 */ /* 0x000fe200078e02ff */
[C---:B------:R-:W-:Y:S01]  /*3830*/  SEL R48, R7.reuse, R13, !P5 ;  /* 0x0000000d07307207 */ /* 0x040fe20006800000 */
[C---:B------:R-:W-:Y:S01]  /*3840*/  IMAD R35, R122.reuse, 0x2, R27 ;  /* 0x000000027a237824 */ /* 0x040fe200078e021b */
[----:B------:R-:W-:Y:S01]  /*3850*/  SEL R64, R7, R21, !P5 ;  /* 0x0000001507407207 */ /* 0x000fe20006800000 */
[----:B------:R-:W-:Y:S01]  /*3860*/  @!P0 IMAD.MOV R77, RZ, RZ, -R77 ;  /* 0x000000ffff4d8224 */ /* 0x000fe200078e0a4d */
[----:B---3--:R-:W-:Y:S01]  /*3870*/  IADD3 R36, P0, PT, R5, UR8, RZ ;  /* 0x0000000805247c10 */ /* 0x008fe2000ff1e0ff */
[----:B------:R-:W-:Y:S01]  /*3880*/  @!P2 IMAD.MOV R67, RZ, RZ, -R67 ;  /* 0x000000ffff43a224 */ /* 0x000fe200078e0a43 */
[----:B------:R-:W-:Y:S01]  /*3890*/  IADD3 R180, P1, PT, R187, UR10, RZ ;  /* 0x0000000abbb47c10 */ /* 0x000fe2000ff3e0ff */
[----:B------:R-:W-:Y:S01]  /*38a0*/  @!P3 IMAD.MOV R73, RZ, RZ, -R73 ;  /* 0x000000ffff49b224 */ /* 0x000fe200078e0a49 */
[C---:B------:R-:W-:Y:S01]  /*38b0*/  SEL R157, R7.reuse, R31, !P5 ;  /* 0x0000001f079d7207 */ /* 0x040fe20006800000 */
[----:B------:R-:W-:Y:S01]  /*38c0*/  @!P4 IMAD.MOV R75, RZ, RZ, -R75 ;  /* 0x000000ffff4bc224 */ /* 0x000fe200078e0a4b */
[C---:B------:R-:W-:Y:S01]  /*38d0*/  SEL R94, R7.reuse, R37, !P5 ;  /* 0x00000025075e7207 */ /* 0x040fe20006800000 */
[----:B------:R-:W-:Y:S01]  /*38e0*/  @!P6 IMAD.MOV R79, RZ, RZ, -R79 ;  /* 0x000000ffff4fe224 */ /* 0x000fe200078e0a4f */
[----:B------:R-:W-:Y:S01]  /*38f0*/  SEL R159, R7, R39, !P5 ;  /* 0x00000027079f7207 */ /* 0x000fe20006800000 */
[----:B------:R-:W-:Y:S01]  /*3900*/  IMAD R13, R122, 0x2, R35 ;  /* 0x000000027a0d7824 */ /* 0x000fe200078e0223 */
[----:B------:R-:W-:Y:S01]  /*3910*/  LEA.HI.X.SX32 R38, R5, UR9, 0x1, P0 ;  /* 0x0000000905267c11 */ /* 0x000fe200080f0eff */
[-C--:B------:R-:W-:Y:S01]  /*3920*/  IMAD R31, R135, R122.reuse, RZ ;  /* 0x0000007a871f7224 */ /* 0x080fe200078e02ff */
[----:B------:R-:W-:Y:S01]  /*3930*/  LEA.HI.X.SX32 R187, R187, UR11, 0x1, P1 ;  /* 0x0000000bbbbb7c11 */ /* 0x000fe200088f0eff */
[----:B------:R-:W-:Y:S01]  /*3940*/  IMAD R37, R137, R122, RZ ;  /* 0x0000007a89257224 */ /* 0x000fe200078e02ff */
[C---:B------:R-:W-:Y:S01]  /*3950*/  SEL R40, R7.reuse, R9, !P5 ;  /* 0x0000000907287207 */ /* 0x040fe20006800000 */
[----:B0-----:R-:W-:Y:S01]  /*3960*/  VIADD R5, R190, 0x1f ;  /* 0x0000001fbe057836 */ /* 0x001fe20000000000 */
[C---:B------:R-:W-:Y:S01]  /*3970*/  SEL R117, R7.reuse, R117, !P5 ;  /* 0x0000007507757207 */ /* 0x040fe20006800000 */
[----:B------:R-:W-:Y:S01]  /*3980*/  IMAD R21, R122, 0x2, R13 ;  /* 0x000000027a157824 */ /* 0x000fe200078e020d */
[----:B------:R-:W-:-:S02]  /*3990*/  SEL R42, R7, R10, !P5 ;  /* 0x0000000a072a7207 */ /* 0x000fc40006800000 */
[C---:B------:R-:W-:Y:S02]  /*39a0*/  SEL R116, R7.reuse, R116, !P5 ;  /* 0x0000007407747207 */ /* 0x040fe40006800000 */
[C---:B------:R-:W-:Y:S02]  /*39b0*/  SEL R121, R7.reuse, R121, !P5 ;  /* 0x0000007907797207 */ /* 0x040fe40006800000 */
[C---:B------:R-:W-:Y:S02]  /*39c0*/  SEL R46, R7.reuse, R12, !P5 ;  /* 0x0000000c072e7207 */ /* 0x040fe40006800000 */
[C---:B------:R-:W-:Y:S02]  /*39d0*/  SEL R120, R7.reuse, R120, !P5 ;  /* 0x0000007807787207 */ /* 0x040fe40006800000 */
[C---:B------:R-:W-:Y:S02]  /*39e0*/  SEL R127, R7.reuse, R127, !P5 ;  /* 0x0000007f077f7207 */ /* 0x040fe40006800000 */
        /* <DEDUP_REMOVED lines=46> */
[----:B------:R-:W-:Y:S02]  /*3cd0*/  SEL R39, R7, R6, !P5 ;  /* 0x0000000607277207 */ /* 0x000fe40006800000 */
[----:B------:R-:W-:Y:S01]  /*3ce0*/  ISETP.NE.U32.AND P1, PT, R132, RZ, PT ;  /* 0x000000ff8400720c */ /* 0x000fe20003f25070 */
[----:B------:R-:W-:-:S12]  /*3cf0*/  BRA.U UP0, `(.L_x_5) ;  /* 0x0000000100187547 */ /* 0x000fd8000b800000 */
[----:B------:R-:W-:Y:S01]  /*3d00*/  ELECT P0, URZ, PT ;  /* 0x0000000000ff782f */ /* 0x000fe20003800000 */
[----:B------:R-:W-:Y:S01]  /*3d10*/  IMAD.MOV.U32 R6, RZ, RZ, 0x1 ;  /* 0x00000001ff067424 */ /* 0x000fe200078e00ff */
[----:B------:R-:W-:Y:S01]  /*3d20*/  UMOV UR4, 0x40 ;  /* 0x0000004000047882 */ /* 0x000fe20000000000 */
[----:B------:R-:W-:Y:S01]  /*3d30*/  UVIRTCOUNT.DEALLOC.SMPOOL 0x80 ;  /* 0x000000800000784c */ /* 0x000fe20000000000 */
[----:B------:R-:W-:-:S09]  /*3d40*/  ULEA UR4, UR5, UR4, 0x18 ;  /* 0x0000000405047291 */ /* 0x000fd2000f8ec0ff */
[----:B------:R0:W-:Y:S03]  /*3d50*/  @P0 STS.U8 [UR4], R6 ;  /* 0x00000006ff000988 */ /* 0x0001e60008000004 */
.L_x_5:
[-C--:B0-----:R-:W-:Y:S01]  /*3d60*/  IADD3 R6, P3, PT, R81, R36.reuse, RZ ;  /* 0x0000002451067210 */ /* 0x081fe20007f7e0ff */
[----:B------:R-:W-:Y:S01]  /*3d70*/  IMAD R29, R122, 0x2, R21 ;  /* 0x000000027a1d7824 */ /* 0x000fe200078e0215 */
[-C--:B------:R-:W-:Y:S01]  /*3d80*/  IADD3 R10, P0, PT, R11, R36.reuse, RZ ;  /* 0x000000240b0a7210 */ /* 0x080fe20007f1e0ff */
[----:B------:R-:W-:Y:S01]  /*3d90*/  IMAD R40, R40, UR7, RZ ;  /* 0x0000000728287c24 */ /* 0x000fe2000f8e02ff */
[-C--:B------:R-:W-:Y:S01]  /*3da0*/  IADD3 R12, P2, PT, R13, R36.reuse, RZ ;  /* 0x000000240d0c7210 */ /* 0x080fe20007f5e0ff */
[----:B------:R-:W-:Y:S01]  /*3db0*/  IMAD R41, R39, UR7, RZ ;  /* 0x0000000727297c24 */ /* 0x000fe2000f8e02ff */
[-C--:B------:R-:W-:Y:S01]  /*3dc0*/  IADD3 R14, P4, PT, R85, R36.reuse, RZ ;  /* 0x00000024550e7210 */ /* 0x080fe20007f9e0ff */
[----:B------:R-:W-:Y:S01]  /*3dd0*/  STTM.16dp32bit_t0_t15.x128 tmem[UR12], RZ ;  /* 0x000000ff000079ed */ /* 0x000fe20008b8000c */
[----:B------:R-:W-:Y:S01]  /*3de0*/  STTM.16dp32bit_t16_t31.x128 tmem[UR12+0x80], RZ ;  /* 0x000080ff000079ed */ /* 0x000fe20008ba000c */
[----:B------:R-:W-:Y:S01]  /*3df0*/  IADD3 R16, P5, PT, R25, R36, RZ ;  /* 0x0000002419107210 */ /* 0x000fe20007fbe0ff */
[----:B------:R-:W0:Y:S01]  /*3e00*/  FENCE.VIEW.ASYNC.T ;  /* 0x00000000000073c6 */ /* 0x000e220000000200 */
[-C--:B------:R-:W-:Y:S01]  /*3e10*/  LEA.HI.X.SX32 R7, R81, R38.reuse, 0x1, P3 ;  /* 0x0000002651077211 */ /* 0x080fe200018f0eff */
[----:B------:R-:W-:Y:S01]  /*3e20*/  IMAD R43, R42, UR7, RZ ;  /* 0x000000072a2b7c24 */ /* 0x000fe2000f8e02ff */
[-C--:B------:R-:W-:Y:S01]  /*3e30*/  LEA.HI.X.SX32 R11, R11, R38.reuse, 0x1, P0 ;  /* 0x000000260b0b7211 */ /* 0x080fe200000f0eff */
[----:B0-----:R-:W-:Y:S01]  /*3e40*/  VOTEU.ALL UP1, P1 ;  /* 0x0000000000ff7886 */ /* 0x001fe20000820000 */
[-C--:B------:R-:W-:Y:S01]  /*3e50*/  LEA.HI.X.SX32 R13, R13, R38.reuse, 0x1, P2 ;  /* 0x000000260d0d7211 */ /* 0x080fe200010f0eff */
[----:B------:R-:W-:Y:S01]  /*3e60*/  UMOV UR4, 0x1 ;  /* 0x0000000100047882 */ /* 0x000fe20000000000 */
[----:B------:R-:W-:Y:S01]  /*3e70*/  LEA.HI.X.SX32 R15, R85, R38, 0x1, P4 ;  /* 0x00000026550f7211 */ /* 0x000fe200020f0eff */
[----:B------:R-:W-:Y:S01]  /*3e80*/  UIADD3 UR10, UPT, UPT, UR15, 0x5000, URZ ;  /* 0x000050000f0a7890 */ /* 0x000fe2000fffe0ff */
[-C--:B------:R-:W-:Y:S01]  /*3e90*/  IADD3 R18, P3, PT, R19, R36.reuse, RZ ;  /* 0x0000002413127210 */ /* 0x080fe20007f7e0ff */
[----:B------:R-:W-:Y:S01]  /*3ea0*/  VOTEU.ALL UP2, P1 ;  /* 0x0000000000ff7886 */ /* 0x000fe20000840000 */
[----:B------:R-:W-:-:S02]  /*3eb0*/  IADD3 R20, P0, PT, R21, R36, RZ ;  /* 0x0000002415147210 */ /* 0x000fc40007f1e0ff */
[-C--:B------:R-:W-:Y:S02]  /*3ec0*/  IADD3 R22, P2, PT, R87, R36.reuse, RZ ;  /* 0x0000002457167210 */ /* 0x080fe40007f5e0ff */
[-C--:B------:R-:W-:Y:S02]  /*3ed0*/  IADD3 R24, P4, PT, R95, R36.reuse, RZ ;  /* 0x000000245f187210 */ /* 0x080fe40007f9e0ff */
[----:B------:R-:W-:Y:S01]  /*3ee0*/  IADD3 R8, P6, PT, R93, R36, RZ ;  /* 0x000000245d087210 */ /* 0x000fe20007fde0ff */
[----:B------:R-:W-:Y:S01]  /*3ef0*/  IMAD R47, R46, UR7, RZ ;  /* 0x000000072e2f7c24 */ /* 0x000fe2000f8e02ff */
[----:B------:R-:W-:Y:S01]  /*3f00*/  LEA.HI.X.SX32 R17, R25, R38, 0x1, P5 ;  /* 0x0000002619117211 */ /* 0x000fe200028f0eff */
[----:B------:R-:W-:Y:S01]  /*3f10*/  IMAD R51, R50, UR7, RZ ;  /* 0x0000000732337c24 */ /* 0x000fe2000f8e02ff */
[----:B------:R-:W-:Y:S01]  /*3f20*/  IADD3 R26, P5, PT, R27, R36, RZ ;  /* 0x000000241b1a7210 */ /* 0x000fe20007fbe0ff */
[----:B------:R-:W-:Y:S01]  /*3f30*/  IMAD R45, R44, UR7, RZ ;  /* 0x000000072c2d7c24 */ /* 0x000fe2000f8e02ff */
[-C--:B------:R-:W-:Y:S01]  /*3f40*/  LEA.HI.X.SX32 R19, R19, R38.reuse, 0x1, P3 ;  /* 0x0000002613137211 */ /* 0x080fe200018f0eff */
[----:B------:R-:W-:Y:S01]  /*3f50*/  IMAD R55, R54, UR7, RZ ;  /* 0x0000000736377c24 */ /* 0x000fe2000f8e02ff */
[-C--:B------:R-:W-:Y:S01]  /*3f60*/  LEA.HI.X.SX32 R21, R21, R38.reuse, 0x1, P0 ;  /* 0x0000002615157211 */ /* 0x080fe200000f0eff */
[----:B------:R-:W-:Y:S01]  /*3f70*/  IMAD R49, R48, UR7, RZ ;  /* 0x0000000730317c24 */ /* 0x000fe2000f8e02ff */
[-C--:B------:R-:W-:Y:S01]  /*3f80*/  LEA.HI.X.SX32 R23, R87, R38.reuse, 0x1, P2 ;  /* 0x0000002657177211 */ /* 0x080fe200010f0eff */
[----:B------:R-:W-:Y:S01]  /*3f90*/  IMAD R59, R58, UR7, RZ ;  /* 0x000000073a3b7c24 */ /* 0x000fe2000f8e02ff */
[----:B------:R-:W-:Y:S01]  /*3fa0*/  LEA.HI.X.SX32 R25, R95, R38, 0x1, P4 ;  /* 0x000000265f197211 */ /* 0x000fe200020f0eff */
[----:B------:R-:W-:Y:S01]  /*3fb0*/  UMOV UR13, UR10 ;  /* 0x0000000a000d7c82 */ /* 0x000fe20008000000 */
[----:B------:R-:W-:-:S02]  /*3fc0*/  IADD3 R28, P3, PT, R29, R36, RZ ;  /* 0x000000241d1c7210 */ /* 0x000fc40007f7e0ff */
[-C--:B------:R-:W-:Y:S02]  /*3fd0*/  IADD3 R30, P0, PT, R31, R36.reuse, RZ ;  /* 0x000000241f1e7210 */ /* 0x080fe40007f1e0ff */
[-C--:B------:R-:W-:Y:S02]  /*3fe0*/  IADD3 R32, P2, PT, R91, R36.reuse, RZ ;  /* 0x000000245b207210 */ /* 0x080fe40007f5e0ff */
[----:B------:R-:W-:Y:S02]  /*3ff0*/  IADD3 R34, P4, PT, R35, R36, RZ ;  /* 0x0000002423227210 */ /* 0x000fe40007f9e0ff */
[----:B------:R-:W-:Y:S02]  /*4000*/  LEA.HI.X.SX32 R27, R27, R38, 0x1, P5 ;  /* 0x000000261b1b7211 */ /* 0x000fe400028f0eff */
[----:B------:R-:W-:Y:S02]  /*4010*/  IADD3 R36, P5, PT, R37, R36, RZ ;  /* 0x0000002425247210 */ /* 0x000fe40007fbe0ff */
[----:B------:R-:W-:-:S02]  /*4020*/  LEA.HI.X.SX32 R9, R93, R38, 0x1, P6 ;  /* 0x000000265d097211 */ /* 0x000fc400030f0eff */
[-C--:B------:R-:W-:Y:S02]  /*4030*/  LEA.HI.X.SX32 R29, R29, R38.reuse, 0x1, P3 ;  /* 0x000000261d1d7211 */ /* 0x080fe400018f0eff */
[-C--:B------:R-:W-:Y:S02]  /*4040*/  LEA.HI.X.SX32 R31, R31, R38.reuse, 0x1, P0 ;  /* 0x000000261f1f7211 */ /* 0x080fe400000f0eff */
[-C--:B------:R-:W-:Y:S02]  /*4050*/  LEA.HI.X.SX32 R33, R91, R38.reuse, 0x1, P2 ;  /* 0x000000265b217211 */ /* 0x080fe400010f0eff */
[-C--:B------:R-:W-:Y:S02]  /*4060*/  LEA.HI.X.SX32 R35, R35, R38.reuse, 0x1, P4 ;  /* 0x0000002623237211 */ /* 0x080fe400020f0eff */
[----:B------:R-:W-:Y:S02]  /*4070*/  LEA.HI.X.SX32 R37, R37, R38, 0x1, P5 ;  /* 0x0000002625257211 */ /* 0x000fe400028f0eff */
[----:B------:R-:W-:Y:S01]  /*4080*/  IADD3 R38, P3, PT, R40, R180, RZ ;  /* 0x000000b428267210 */ /* 0x000fe20007f7e0ff */
[----:B------:R-:W-:-:S04]  /*4090*/  @!UP1 UIADD3 UR8, UPT, UPT, -UR4, 0x100000, URZ ;  /* 0x0010000004089890 */ /* 0x000fc8000fffe1ff */
[----:B------:R-:W-:Y:S02]  /*40a0*/  @!UP1 USHF.L.U32 UR9, UR8, 0xb, URZ ;  /* 0x0000000b08099899 */ /* 0x000fe400080006ff */
[----:B------:R-:W-:Y:S01]  /*40b0*/  @!UP1 USHF.L.U32 UR8, UR8, 0x1, URZ ;  /* 0x0000000108089899 */ /* 0x000fe200080006ff */
[----:B------:R-:W-:Y:S01]  /*40c0*/  BAR.SYNC.DEFER_BLOCKING 0x0 ;  /* 0x0000000000007b1d */ /* 0x000fe20000010000 */
[-C--:B------:R-:W-:Y:S02]  /*40d0*/  LEA.HI.X.SX32 R39, R40, R187.reuse, 0x1, P3 ;  /* 0x000000bb28277211 */ /* 0x080fe400018f0eff */
[----:B------:R-:W-:Y:S01]  /*40e0*/  IADD3 R40, P4, PT, R41, R180, RZ ;  /* 0x000000b429287210 */ /* 0x000fe20007f9e0ff */
[----:B------:R-:W-:Y:S01]  /*40f0*/  IMAD R53, R52, UR7, RZ ;  /* 0x0000000734357c24 */ /* 0x000fe2000f8e02ff */
[----:B------:R-:W-:Y:S02]  /*4100*/  ISETP.GT.AND P0, PT, R5, 0x1f, PT ;  /* 0x0000001f0500780c */ /* 0x000fe40003f04270 */
[----:B------:R-:W-:-:S02]  /*4110*/  LEA.HI.X.SX32 R41, R41, R187, 0x1, P4 ;  /* 0x000000bb29297211 */ /* 0x000fc400020f0eff */
[-C--:B------:R-:W-:Y:S02]  /*4120*/  IADD3 R46, P4, PT, R47, R180.reuse, RZ ;  /* 0x000000b42f2e7210 */ /* 0x080fe40007f9e0ff */
[-C--:B------:R-:W-:Y:S02]  /*4130*/  IADD3 R42, P3, PT, R43, R180.reuse, RZ ;  /* 0x000000b42b2a7210 */ /* 0x080fe40007f7e0ff */
[-C--:B------:R-:W-:Y:S02]  /*4140*/  LEA.HI.X.SX32 R47, R47, R187.reuse, 0x1, P4 ;  /* 0x000000bb2f2f7211 */ /* 0x080fe400020f0eff */
[-C--:B------:R-:W-:Y:S02]  /*4150*/  IADD3 R50, P4, PT, R51, R180.reuse, RZ ;  /* 0x000000b433327210 */ /* 0x080fe40007f9e0ff */
[----:B------:R-:W-:Y:S02]  /*4160*/  LEA.HI.X.SX32 R43, R43, R187, 0x1, P3 ;  /* 0x000000bb2b2b7211 */ /* 0x000fe400018f0eff */
[----:B------:R-:W-:-:S02]  /*4170*/  IADD3 R44, P3, PT, R45, R180, RZ ;  /* 0x000000b42d2c7210 */ /* 0x000fc40007f7e0ff */
[-C--:B------:R-:W-:Y:S02]  /*4180*/  LEA.HI.X.SX32 R51, R51, R187.reuse, 0x1, P4 ;  /* 0x000000bb33337211 */ /* 0x080fe400020f0eff */
[-C--:B------:R-:W-:Y:S01]  /*4190*/  IADD3 R54, P4, PT, R55, R180.reuse, RZ ;  /* 0x000000b437367210 */ /* 0x080fe20007f9e0ff */
[----:B------:R-:W-:Y:S01]  /*41a0*/  IMAD R63, R62, UR7, RZ ;  /* 0x000000073e3f7c24 */ /* 0x000fe2000f8e02ff */
[-C--:B------:R-:W-:Y:S01]  /*41b0*/  LEA.HI.X.SX32 R45, R45, R187.reuse, 0x1, P3 ;  /* 0x000000bb2d2d7211 */ /* 0x080fe200018f0eff */
[----:B------:R-:W0:Y:S02]  /*41c0*/  FENCE.VIEW.ASYNC.S ;  /* 0x00000000000073c6 */ /* 0x000e240000000000 */
[----:B0-----:R0:W1:Y:S01]  /*41d0*/  @!UP2 SYNCS.EXCH.64 URZ, [UR13], UR8 ;  /* 0x000000080dffa5b2 */ /* 0x0010620008000100 */
[----:B------:R-:W-:Y:S02]  /*41e0*/  IADD3 R48, P3, PT, R49, R180, RZ ;  /* 0x000000b431307210 */ /* 0x000fe40007f7e0ff */
[----:B------:R-:W-:-:S02]  /*41f0*/  LEA.HI.X.SX32 R55, R55, R187, 0x1, P4 ;  /* 0x000000bb37377211 */ /* 0x000fc400020f0eff */
[-C--:B------:R-:W-:Y:S01]  /*4200*/  IADD3 R58, P4, PT, R59, R180.reuse, RZ ;  /* 0x000000b43b3a7210 */ /* 0x080fe20007f9e0ff */
[----:B------:R-:W-:Y:S01]  /*4210*/  IMAD R57, R56, UR7, RZ ;  /* 0x0000000738397c24 */ /* 0x000fe2000f8e02ff */
[-C--:B------:R-:W-:Y:S01]  /*4220*/  LEA.HI.X.SX32 R49, R49, R187.reuse, 0x1, P3 ;  /* 0x000000bb31317211 */ /* 0x080fe200018f0eff */
[----:B------:R-:W-:Y:S01]  /*4230*/  IMAD R67, R66, UR7, RZ ;  /* 0x0000000742437c24 */ /* 0x000fe2000f8e02ff */
[-C--:B------:R-:W-:Y:S02]  /*4240*/  IADD3 R52, P3, PT, R53, R180.reuse, RZ ;  /* 0x000000b435347210 */ /* 0x080fe40007f7e0ff */
[-C--:B------:R-:W-:Y:S02]  /*4250*/  LEA.HI.X.SX32 R59, R59, R187.reuse, 0x1, P4 ;  /* 0x000000bb3b3b7211 */ /* 0x080fe400020f0eff */
[-C--:B------:R-:W-:Y:S01]  /*4260*/  IADD3 R62, P4, PT, R63, R180.reuse, RZ ;  /* 0x000000b43f3e7210 */ /* 0x080fe20007f9e0ff */
[----:B------:R-:W-:Y:S01]  /*4270*/  IMAD R61, R60, UR7, RZ ;  /* 0x000000073c3d7c24 */ /* 0x000fe2000f8e02ff */
[----:B------:R-:W-:Y:S01]  /*4280*/  LEA.HI.X.SX32 R53, R53, R187, 0x1, P3 ;  /* 0x000000bb35357211 */ /* 0x000fe200018f0eff */
[----:B------:R-:W-:Y:S01]  /*4290*/  IMAD R73, R71, UR7, RZ ;  /* 0x0000000747497c24 */ /* 0x000fe2000f8e02ff */
[----:B------:R-:W-:-:S02]  /*42a0*/  IADD3 R56, P3, PT, R57, R180, RZ ;  /* 0x000000b439387210 */ /* 0x000fc40007f7e0ff */
[-C--:B------:R-:W-:Y:S02]  /*42b0*/  LEA.HI.X.SX32 R63, R63, R187.reuse, 0x1, P4 ;  /* 0x000000bb3f3f7211 */ /* 0x080fe400020f0eff */
[----:B------:R-:W-:Y:S02]  /*42c0*/  IADD3 R66, P4, PT, R67, R180, RZ ;  /* 0x000000b443427210 */ /* 0x000fe40007f9e0ff */
[----:B------:R-:W-:Y:S01]  /*42d0*/  ISETP.LT.AND P2, PT, R4, R190, P0 ;  /* 0x000000be0400720c */ /* 0x000fe20000741270 */
[----:B------:R-:W-:Y:S01]  /*42e0*/  IMAD R65, R64, UR7, RZ ;  /* 0x0000000740417c24 */ /* 0x000fe2000f8e02ff */
[-C--:B------:R-:W-:Y:S01]  /*42f0*/  LEA.HI.X.SX32 R57, R57, R187.reuse, 0x1, P3 ;  /* 0x000000bb39397211 */ /* 0x080fe200018f0eff */
[----:B------:R-:W-:Y:S01]  /*4300*/  IMAD R75, R70, UR7, RZ ;  /* 0x00000007464b7c24 */ /* 0x000fe2000f8e02ff */
[----:B------:R-:W-:Y:S02]  /*4310*/  IADD3 R60, P3, PT, R61, R180, RZ ;  /* 0x000000b43d3c7210 */ /* 0x000fe40007f7e0ff */
[----:B------:R-:W-:-:S02]  /*4320*/  LEA.HI.X.SX32 R67, R67, R187, 0x1, P4 ;  /* 0x000000bb43437211 */ /* 0x000fc400020f0eff */
[-C--:B------:R-:W-:Y:S02]  /*4330*/  IADD3 R70, P4, PT, R73, R180.reuse, RZ ;  /* 0x000000b449467210 */ /* 0x080fe40007f9e0ff */
[----:B------:R-:W-:Y:S01]  /*4340*/  LOP3.LUT R71, R133, 0x8, RZ, 0xfc, !PT ;  /* 0x0000000885477812 */ /* 0x000fe200078efcff */
[----:B------:R-:W-:Y:S01]  /*4350*/  IMAD R69, R68, UR7, RZ ;  /* 0x0000000744457c24 */ /* 0x000fe2000f8e02ff */
[-C--:B------:R-:W-:Y:S02]  /*4360*/  LEA.HI.X.SX32 R61, R61, R187.reuse, 0x1, P3 ;  /* 0x000000bb3d3d7211 */ /* 0x080fe400018f0eff */
[-C--:B------:R-:W-:Y:S02]  /*4370*/  IADD3 R64, P3, PT, R65, R180.reuse, RZ ;  /* 0x000000b441407210 */ /* 0x080fe40007f7e0ff */
[----:B------:R-:W-:Y:S02]  /*4380*/  LEA.HI.X.SX32 R73, R73, R187, 0x1, P4 ;  /* 0x000000bb49497211 */ /* 0x000fe400020f0eff */
[----:B------:R-:W-:-:S02]  /*4390*/  IADD3 R72, P5, PT, R75, R180, RZ ;  /* 0x000000b44b487210 */ /* 0x000fc40007fbe0ff */
[----:B------:R-:W-:Y:S02]  /*43a0*/  ISETP.LT.AND P4, PT, R71, R190, P0 ;  /* 0x000000be4700720c */ /* 0x000fe40000781270 */
[----:B------:R-:W-:Y:S01]  /*43b0*/  LOP3.LUT R74, R133, 0x10, RZ, 0xfc, !PT ;  /* 0x00000010854a7812 */ /* 0x000fe200078efcff */
[----:B------:R-:W-:Y:S01]  /*43c0*/  @P2 IMAD.MOV.U32 R78, RZ, RZ, R70 ;  /* 0x000000ffff4e2224 */ /* 0x000fe200078e0046 */
[-C--:B------:R-:W-:Y:S01]  /*43d0*/  LEA.HI.X.SX32 R65, R65, R187.reuse, 0x1, P3 ;  /* 0x000000bb41417211 */ /* 0x080fe200018f0eff */
[----:B------:R-:W-:Y:S01]  /*43e0*/  @P2 IMAD.MOV.U32 R79, RZ, RZ, R73 ;  /* 0x000000ffff4f2224 */ /* 0x000fe200078e0049 */
[----:B------:R-:W-:Y:S01]  /*43f0*/  PRMT R213, RZ, 0x7610, R213 ;  /* 0x00007610ffd57816 */ /* 0x000fe200000000d5 */
[----:B-1----:R-:W-:Y:S01]  /*4400*/  BAR.SYNC.DEFER_BLOCKING 0x0 ;  /* 0x0000000000007b1d */ /* 0x002fe20000010000 */
[----:B------:R-:W-:Y:S02]  /*4410*/  IADD3 R68, P3, PT, R69, R180, RZ ;  /* 0x000000b445447210 */ /* 0x000fe40007f7e0ff */
[----:B------:R-:W-:-:S02]  /*4420*/  LEA.HI.X.SX32 R75, R75, R187, 0x1, P5 ;  /* 0x000000bb4b4b7211 */ /* 0x000fc400028f0eff */
[-C--:B------:R-:W-:Y:S02]  /*4430*/  ISETP.LT.AND P5, PT, R74, R190.reuse, P0 ;  /* 0x000000be4a00720c */ /* 0x080fe400007a1270 */
[----:B------:R-:W-:Y:S02]  /*4440*/  LEA.HI.X.SX32 R69, R69, R187, 0x1, P3 ;  /* 0x000000bb45457211 */ /* 0x000fe400018f0eff */
[----:B------:R-:W-:Y:S02]  /*4450*/  PRMT R218, RZ, 0x7610, R218 ;  /* 0x00007610ffda7816 */ /* 0x000fe400000000da */
[C---:B------:R-:W-:Y:S02]  /*4460*/  ISETP.LT.AND P3, PT, R133.reuse, R190, P0 ;  /* 0x000000be8500720c */ /* 0x040fe40000761270 */
[----:B------:R-:W-:Y:S02]  /*4470*/  PRMT R215, RZ, 0x7610, R215 ;  /* 0x00007610ffd77816 */ /* 0x000fe400000000d7 */
[----:B------:R-:W-:-:S02]  /*4480*/  LOP3.LUT R76, R133, 0x18, RZ, 0xfc, !PT ;  /* 0x00000018854c7812 */ /* 0x000fc400078efcff */
[----:B------:R-:W-:Y:S02]  /*4490*/  PRMT R220, RZ, 0x7610, R220 ;  /* 0x00007610ffdc7816 */ /* 0x000fe400000000dc */
[----:B------:R-:W-:Y:S01]  /*44a0*/  PRMT R252, RZ, 0x7610, R252 ;  /* 0x00007610fffc7816 */ /* 0x000fe200000000fc */
[----:B------:R1:W2:Y:S01]  /*44b0*/  @P2 LDG.E.U8 R213, desc[UR16][R78.64] ;  /* 0x000000104ed52981 */ /* 0x0002a2000c1e1100 */
[----:B------:R-:W-:-:S03]  /*44c0*/  PRMT R182, RZ, 0x7610, R182 ;  /* 0x00007610ffb67816 */ /* 0x000fc600000000b6 */
[----:B------:R-:W3:Y:S01]  /*44d0*/  @P4 LDG.E.U8 R218, desc[UR16][R8.64] ;  /* 0x0000001008da4981 */ /* 0x000ee2000c1e1100 */
[----:B------:R-:W-:Y:S02]  /*44e0*/  ISETP.LT.AND P4, PT, R76, R190, P0 ;  /* 0x000000be4c00720c */ /* 0x000fe40000781270 */
[----:B------:R-:W-:Y:S01]  /*44f0*/  LOP3.LUT R77, R133, 0x2, RZ, 0xfc, !PT ;  /* 0x00000002854d7812 */ /* 0x000fe200078efcff */
[----:B------:R-:W4:Y:S01]  /*4500*/  @P5 LDG.E.U8 R220, desc[UR16][R10.64] ;  /* 0x000000100adc5981 */ /* 0x000f22000c1e1100 */
[----:B-1----:R-:W-:Y:S02]  /*4510*/  @P2 IMAD.MOV.U32 R78, RZ, RZ, R72 ;  /* 0x000000ffff4e2224 */ /* 0x002fe400078e0048 */
[----:B------:R-:W-:Y:S01]  /*4520*/  @P2 IMAD.MOV.U32 R79, RZ, RZ, R75 ;  /* 0x000000ffff4f2224 */ /* 0x000fe200078e004b */
[----:B------:R-:W5:Y:S04]  /*4530*/  @P3 LDG.E.U8 R182, desc[UR16][R6.64] ;  /* 0x0000001006b63981 */ /* 0x000f68000c1e1100 */
[----:B------:R1:W2:Y:S01]  /*4540*/  @P2 LDG.E.U8 R215, desc[UR16][R78.64] ;  /* 0x000000104ed72981 */ /* 0x0002a2000c1e1100 */
[----:B------:R-:W-:-:S02]  /*4550*/  PRMT R222, RZ, 0x7610, R222 ;  /* 0x00007610ffde7816 */ /* 0x000fc400000000de */
[----:B------:R-:W-:Y:S02]  /*4560*/  ISETP.LT.AND P3, PT, R77, R190, P0 ;  /* 0x000000be4d00720c */ /* 0x000fe40000761270 */
[----:B------:R-:W-:Y:S01]  /*4570*/  PRMT R224, RZ, 0x7610, R224 ;  /* 0x00007610ffe07816 */ /* 0x000fe200000000e0 */
[----:B------:R-:W-:Y:S01]  /*4580*/  IMAD R87, R83, UR7, RZ ;  /* 0x0000000753577c24 */ /* 0x000fe2000f8e02ff */
[----:B------:R-:W2:Y:S01]  /*4590*/  @P4 LDG.E.U8 R222, desc[UR16][R12.64] ;  /* 0x000000100cde4981 */ /* 0x000ea2000c1e1100 */
[C---:B-1----:R-:W-:Y:S02]  /*45a0*/  LOP3.LUT R78, R133.reuse, 0xa, RZ, 0xfc, !PT ;  /* 0x0000000a854e7812 */ /* 0x042fe400078efcff */
[----:B------:R-:W-:Y:S02]  /*45b0*/  PRMT R184, RZ, 0x7610, R184 ;  /* 0x00007610ffb87816 */ /* 0x000fe400000000b8 */
[----:B------:R-:W-:Y:S02]  /*45c0*/  LOP3.LUT R82, R133, 0x1a, RZ, 0xfc, !PT ;  /* 0x0000001a85527812 */ /* 0x000fe400078efcff */
[----:B------:R-:W-:-:S02]  /*45d0*/  PRMT R226, RZ, 0x7610, R226 ;  /* 0x00007610ffe27816 */ /* 0x000fc400000000e2 */
[----:B------:R-:W-:Y:S01]  /*45e0*/  PRMT R219, RZ, 0x7610, R219 ;  /* 0x00007610ffdb7816 */ /* 0x000fe200000000db */
[----:B------:R-:W2:Y:S01]  /*45f0*/  @P3 LDG.E.U8 R184, desc[UR16][R14.64] ;  /* 0x000000100eb83981 */ /* 0x000ea2000c1e1100 */
[----:B------:R-:W-:Y:S02]  /*4600*/  ISETP.LT.AND P5, PT, R78, R190, P0 ;  /* 0x000000be4e00720c */ /* 0x000fe400007a1270 */
[C---:B------:R-:W-:Y:S01]  /*4610*/  LOP3.LUT R79, R133.reuse, 0x12, RZ, 0xfc, !PT ;  /* 0x00000012854f7812 */ /* 0x040fe200078efcff */
[----:B------:R-:W-:Y:S01]  /*4620*/  IMAD R81, R80, UR7, RZ ;  /* 0x0000000750517c24 */ /* 0x000fe2000f8e02ff */
[----:B------:R-:W-:Y:S02]  /*4630*/  LOP3.LUT R85, R133, 0xc, RZ, 0xfc, !PT ;  /* 0x0000000c85557812 */ /* 0x000fe400078efcff */
[----:B------:R-:W-:Y:S02]  /*4640*/  PRMT R228, RZ, 0x7610, R228 ;  /* 0x00007610ffe47816 */ /* 0x000fe400000000e4 */
[----:B------:R-:W-:-:S02]  /*4650*/  PRMT R230, RZ, 0x7610, R230 ;  /* 0x00007610ffe67816 */ /* 0x000fc400000000e6 */
[----:B------:R-:W-:Y:S02]  /*4660*/  LOP3.LUT R88, R133, 0x1c, RZ, 0xfc, !PT ;  /* 0x0000001c85587812 */ /* 0x000fe400078efcff */
[----:B------:R-:W-:Y:S01]  /*4670*/  PRMT R186, RZ, 0x7610, R186 ;  /* 0x00007610ffba7816 */ /* 0x000fe200000000ba */
[----:B------:R-:W2:Y:S01]  /*4680*/  @P5 LDG.E.U8 R224, desc[UR16][R16.64] ;  /* 0x0000001010e05981 */ /* 0x000ea2000c1e1100 */
[----:B------:R-:W-:Y:S02]  /*4690*/  ISETP.LT.AND P4, PT, R79, R190, P0 ;  /* 0x000000be4f00720c */ /* 0x000fe40000781270 */
[----:B------:R-:W-:Y:S01]  /*46a0*/  IADD3 R84, P5, PT, R87, R180, RZ ;  /* 0x000000b457547210 */ /* 0x000fe20007fbe0ff */
[----:B------:R-:W-:Y:S01]  /*46b0*/  IMAD R89, R89, UR7, RZ ;  /* 0x0000000759597c24 */ /* 0x000fe2000f8e02ff */
[----:B------:R-:W-:Y:S01]  /*46c0*/  ISETP.LT.AND P3, PT, R82, R190, P0 ;  /* 0x000000be5200720c */ /* 0x000fe20000761270 */
[----:B------:R-:W2:Y:S01]  /*46d0*/  @P2 LDG.E.U8 R252, desc[UR16][R38.64] ;  /* 0x0000001026fc2981 */ /* 0x000ea2000c1e1100 */
[----:B------:R-:W-:Y:S01]  /*46e0*/  LEA.HI.X.SX32 R87, R87, R187, 0x1, P5 ;  /* 0x000000bb57577211 */ /* 0x000fe200028f0eff */
[----:B------:R-:W-:Y:S01]  /*46f0*/  @P2 IMAD.MOV.U32 R86, RZ, RZ, R84 ;  /* 0x000000ffff562224 */ /* 0x000fe200078e0054 */
[----:B------:R-:W-:-:S02]  /*4700*/  IADD3 R80, P6, PT, R81, R180, RZ ;  /* 0x000000b451507210 */ /* 0x000fc40007fde0ff */
[----:B------:R-:W-:Y:S02]  /*4710*/  LOP3.LUT R83, R133, 0x4, RZ, 0xfc, !PT ;  /* 0x0000000485537812 */ /* 0x000fe400078efcff */
[----:B------:R1:W2:Y:S01]  /*4720*/  @P2 LDG.E.U8 R219, desc[UR16][R86.64] ;  /* 0x0000001056db2981 */ /* 0x0002a2000c1e1100 */
[----:B------:R-:W-:Y:S02]  /*4730*/  PRMT R250, RZ, 0x7610, R250 ;  /* 0x00007610fffa7816 */ /* 0x000fe400000000fa */
[----:B------:R-:W-:Y:S01]  /*4740*/  PRMT R191, RZ, 0x7610, R191 ;  /* 0x00007610ffbf7816 */ /* 0x000fe200000000bf */
[----:B------:R-:W2:Y:S01]  /*4750*/  @P4 LDG.E.U8 R226, desc[UR16][R18.64] ;  /* 0x0000001012e24981 */ /* 0x000ea2000c1e1100 */
[----:B------:R-:W-:Y:S02]  /*4760*/  ISETP.LT.AND P4, PT, R85, R190, P0 ;  /* 0x000000be5500720c */ /* 0x000fe40000781270 */
[----:B------:R-:W-:Y:S01]  /*4770*/  LEA.HI.X.SX32 R81, R81, R187, 0x1, P6 ;  /* 0x000000bb51517211 */ /* 0x000fe200030f0eff */
[----:B------:R-:W2:Y:S01]  /*4780*/  @P3 LDG.E.U8 R228, desc[UR16][R20.64] ;  /* 0x0000001014e43981 */ /* 0x000ea2000c1e1100 */
[----:B-1----:R-:W-:-:S02]  /*4790*/  LOP3.LUT R86, R133, 0x14, RZ, 0xfc, !PT ;  /* 0x0000001485567812 */ /* 0x002fc400078efcff */
[-C--:B------:R-:W-:Y:S01]  /*47a0*/  ISETP.LT.AND P6, PT, R83, R190.reuse, P0 ;  /* 0x000000be5300720c */ /* 0x080fe200007c1270 */
[----:B------:R-:W2:Y:S01]  /*47b0*/  @P2 LDG.E.U8 R250, desc[UR16][R42.64] ;  /* 0x000000102afa2981 */ /* 0x000ea2000c1e1100 */
[-C--:B------:R-:W-:Y:S02]  /*47c0*/  ISETP.LT.AND P5, PT, R86, R190.reuse, P0 ;  /* 0x000000be5600720c */ /* 0x080fe400007a1270 */
[-C--:B------:R-:W-:Y:S02]  /*47d0*/  ISETP.LT.AND P3, PT, R88, R190.reuse, P0 ;  /* 0x000000be5800720c */ /* 0x080fe40000761270 */
[----:B------:R-:W-:Y:S01]  /*47e0*/  PRMT R232, RZ, 0x7610, R232 ;  /* 0x00007610ffe87816 */ /* 0x000fe200000000e8 */
[----:B------:R-:W2:Y:S01]  /*47f0*/  @P4 LDG.E.U8 R230, desc[UR16][R24.64] ;  /* 0x0000001018e64981 */ /* 0x000ea2000c1e1100 */
[----:B------:R-:W-:Y:S02]  /*4800*/  ISETP.LT.AND P4, PT, R135, R190, P0 ;  /* 0x000000be8700720c */ /* 0x000fe40000781270 */
[----:B------:R-:W-:-:S02]  /*4810*/  PRMT R234, RZ, 0x7610, R234 ;  /* 0x00007610ffea7816 */ /* 0x000fc400000000ea */
[----:B------:R-:W-:Y:S01]  /*4820*/  PRMT R236, RZ, 0x7610, R236 ;  /* 0x00007610ffec7816 */ /* 0x000fe200000000ec */
[----:B------:R-:W2:Y:S01]  /*4830*/  @P6 LDG.E.U8 R186, desc[UR16][R22.64] ;  /* 0x0000001016ba6981 */ /* 0x000ea2000c1e1100 */
[----:B------:R-:W-:-:S03]  /*4840*/  IADD3 R90, P6, PT, R89, R180, RZ ;  /* 0x000000b4595a7210 */ /* 0x000fc60007fde0ff */
[----:B------:R-:W2:Y:S01]  /*4850*/  @P5 LDG.E.U8 R232, desc[UR16][R26.64] ;  /* 0x000000101ae85981 */ /* 0x000ea2000c1e1100 */
[-C--:B------:R-:W-:Y:S02]  /*4860*/  ISETP.LT.AND P5, PT, R137, R190.reuse, P0 ;  /* 0x000000be8900720c */ /* 0x080fe400007a1270 */
[----:B------:R-:W-:Y:S01]  /*4870*/  LEA.HI.X.SX32 R91, R89, R187, 0x1, P6 ;  /* 0x000000bb595b7211 */ /* 0x000fe200030f0eff */
[----:B------:R-:W2:Y:S01]  /*4880*/  @P3 LDG.E.U8 R234, desc[UR16][R28.64] ;  /* 0x000000101cea3981 */ /* 0x000ea2000c1e1100 */
[----:B------:R-:W-:Y:S02]  /*4890*/  LOP3.LUT R89, R133, 0x6, RZ, 0xfc, !PT ;  /* 0x0000000685597812 */ /* 0x000fe400078efcff */
[----:B------:R-:W-:Y:S01]  /*48a0*/  PRMT R238, RZ, 0x7610, R238 ;  /* 0x00007610ffee7816 */ /* 0x000fe200000000ee */
[----:B------:R-:W2:Y:S01]  /*48b0*/  @P4 LDG.E.U8 R236, desc[UR16][R30.64] ;  /* 0x000000101eec4981 */ /* 0x000ea2000c1e1100 */
[----:B------:R-:W-:Y:S02]  /*48c0*/  ISETP.LT.AND P3, PT, R89, R190, P0 ;  /* 0x000000be5900720c */ /* 0x000fe40000761270 */
[----:B------:R-:W-:-:S02]  /*48d0*/  LOP3.LUT R93, R133, 0x16, RZ, 0xfc, !PT ;  /* 0x00000016855d7812 */ /* 0x000fc400078efcff */
[----:B------:R-:W-:Y:S01]  /*48e0*/  PRMT R240, RZ, 0x7610, R240 ;  /* 0x00007610fff07816 */ /* 0x000fe200000000f0 */
[----:B------:R-:W2:Y:S01]  /*48f0*/  @P5 LDG.E.U8 R238, desc[UR16][R36.64] ;  /* 0x0000001024ee5981 */ /* 0x000ea2000c1e1100 */
[----:B------:R-:W-:Y:S02]  /*4900*/  ISETP.LT.AND P0, PT, R93, R190, P0 ;  /* 0x000000be5d00720c */ /* 0x000fe40000701270 */
[----:B------:R-:W-:Y:S01]  /*4910*/  PRMT R244, RZ, 0x7610, R244 ;  /* 0x00007610fff47816 */ /* 0x000fe200000000f4 */
[----:B------:R-:W-:Y:S02]  /*4920*/  IMAD R95, R92, UR7, RZ ;  /* 0x000000075c5f7c24 */ /* 0x000fe4000f8e02ff */
[----:B------:R-:W-:Y:S01]  /*4930*/  IMAD R97, R94, UR7, RZ ;  /* 0x000000075e617c24 */ /* 0x000fe2000f8e02ff */
[----:B------:R-:W-:Y:S01]  /*4940*/  PRMT R225, RZ, 0x7610, R225 ;  /* 0x00007610ffe17816 */ /* 0x000fe200000000e1 */
[----:B------:R-:W2:Y:S01]  /*4950*/  @P3 LDG.E.U8 R240, desc[UR16][R32.64] ;  /* 0x0000001020f03981 */ /* 0x000ea2000c1e1100 */
[----:B------:R-:W-:Y:S01]  /*4960*/  IMAD R103, R96, UR7, RZ ;  /* 0x0000000760677c24 */ /* 0x000fe2000f8e02ff */
[----:B------:R-:W-:Y:S01]  /*4970*/  PRMT R223, RZ, 0x7610, R223 ;  /* 0x00007610ffdf7816 */ /* 0x000fe200000000df */
[----:B------:R-:W-:Y:S01]  /*4980*/  IMAD R102, R102, UR7, RZ ;  /* 0x0000000766667c24 */ /* 0x000fe2000f8e02ff */
[----:B------:R-:W-:Y:S01]  /*4990*/  PRMT R227, RZ, 0x7610, R227 ;  /* 0x00007610ffe37816 */ /* 0x000fe200000000e3 */
[----:B------:R-:W-:Y:S01]  /*49a0*/  IMAD R105, R100, UR7, RZ ;  /* 0x0000000764697c24 */ /* 0x000fe2000f8e02ff */
[----:B------:R-:W2:Y:S01]  /*49b0*/  @P0 LDG.E.U8 R244, desc[UR16][R34.64] ;  /* 0x0000001022f40981 */ /* 0x000ea2000c1e1100 */
[C---:B------:R-:W-:Y:S01]  /*49c0*/  IADD3 R92, P4, PT, R95.reuse, R180, RZ ;  /* 0x000000b45f5c7210 */ /* 0x040fe20007f9e0ff */
[----:B------:R-:W-:Y:S01]  /*49d0*/  IMAD R114, R104, UR7, RZ ;  /* 0x0000000768727c24 */ /* 0x000fe2000f8e02ff */
[----:B------:R-:W-:Y:S01]  /*49e0*/  PRMT R229, RZ, 0x7610, R229 ;  /* 0x00007610ffe57816 */ /* 0x000fe200000000e5 */
[----:B------:R-:W-:Y:S01]  /*49f0*/  IMAD R115, R110, UR7, RZ ;  /* 0x000000076e737c24 */ /* 0x000fe2000f8e02ff */
[----:B------:R-:W-:-:S02]  /*4a00*/  LEA.HI.X.SX32 R95, R95, R187, 0x1, P4 ;  /* 0x000000bb5f5f7211 */ /* 0x000fc400020f0eff */
[----:B------:R-:W-:Y:S01]  /*4a10*/  PRMT R231, RZ, 0x7610, R231 ;  /* 0x00007610ffe77816 */ /* 0x000fe200000000e7 */
[----:B------:R-:W-:Y:S01]  /*4a20*/  IMAD R118, R109, UR7, RZ ;  /* 0x000000076d767c24 */ /* 0x000fe2000f8e02ff */
[CC--:B------:R-:W-:Y:S02]  /*4a30*/  IADD3 R94, P4, PT, R97.reuse, R180.reuse, RZ ;  /* 0x000000b4615e7210 */ /* 0x0c0fe40007f9e0ff */
[----:B------:R-:W-:Y:S01]  /*4a40*/  PRMT R233, RZ, 0x7610, R233 ;  /* 0x00007610ffe97816 */ /* 0x000fe200000000e9 */
[----:B------:R-:W-:Y:S01]  /*4a50*/  IMAD R119, R108, UR7, RZ ;  /* 0x000000076c777c24 */ /* 0x000fe2000f8e02ff */
[----:B------:R-:W-:Y:S01]  /*4a60*/  LEA.HI.X.SX32 R97, R97, R187, 0x1, P4 ;  /* 0x000000bb61617211 */ /* 0x000fe200020f0eff */
[----:B------:R-:W-:Y:S01]  /*4a70*/  @P2 IMAD.MOV.U32 R96, RZ, RZ, R94 ;  /* 0x000000ffff602224 */ /* 0x000fe200078e005e */
[----:B------:R-:W-:Y:S01]  /*4a80*/  PRMT R235, RZ, 0x7610, R235 ;  /* 0x00007610ffeb7816 */ /* 0x000fe200000000eb */
[----:B------:R-:W-:Y:S02]  /*4a90*/  @P2 IMAD.MOV.U32 R98, RZ, RZ, R92 ;  /* 0x000000ffff622224 */ /* 0x000fe400078e005c */
[----:B------:R-:W-:Y:S01]  /*4aa0*/  IMAD R124, R113, UR7, RZ ;  /* 0x00000007717c7c24 */ /* 0x000fe2000f8e02ff */
[----:B------:R1:W2:Y:S01]  /*4ab0*/  @P2 LDG.E.U8 R225, desc[UR16][R96.64] ;  /* 0x0000001060e12981 */ /* 0x0002a2000c1e1100 */
[----:B------:R-:W-:Y:S01]  /*4ac0*/  @P2 IMAD.MOV.U32 R99, RZ, RZ, R95 ;  /* 0x000000ffff632224 */ /* 0x000fe200078e005f */
[----:B------:R-:W-:Y:S01]  /*4ad0*/  PRMT R237, RZ, 0x7610, R237 ;  /* 0x00007610ffed7816 */ /* 0x000fe200000000ed */
[----:B------:R-:W-:Y:S01]  /*4ae0*/  IMAD R125, R112, UR7, RZ ;  /* 0x00000007707d7c24 */ /* 0x000fe2000f8e02ff */
[----:B------:R-:W-:Y:S01]  /*4af0*/  PRMT R239, RZ, 0x7610, R239 ;  /* 0x00007610ffef7816 */ /* 0x000fe200000000ef */
[----:B------:R-:W-:Y:S01]  /*4b00*/  IMAD R128, R117, UR7, RZ ;  /* 0x0000000775807c24 */ /* 0x000fe2000f8e02ff */
[----:B------:R0:W2:Y:S01]  /*4b10*/  @P2 LDG.E.U8 R223, desc[UR16][R98.64] ;  /* 0x0000001062df2981 */ /* 0x0000a2000c1e1100 */
[----:B-1----:R-:W-:-:S02]  /*4b20*/  IADD3 R96, P3, PT, R103, R180, RZ ;  /* 0x000000b467607210 */ /* 0x002fc40007f7e0ff */
[----:B------:R-:W-:Y:S01]  /*4b30*/  PRMT R241, RZ, 0x7610, R241 ;  /* 0x00007610fff17816 */ /* 0x000fe200000000f1 */
[----:B------:R-:W-:Y:S01]  /*4b40*/  IMAD R129, R116, UR7, RZ ;  /* 0x0000000774817c24 */ /* 0x000fe2000f8e02ff */
[----:B------:R-:W-:Y:S01]  /*4b50*/  PRMT R243, RZ, 0x7610, R243 ;  /* 0x00007610fff37816 */ /* 0x000fe200000000f3 */
[----:B------:R-:W-:Y:S01]  /*4b60*/  IMAD R134, R121, UR7, RZ ;  /* 0x0000000779867c24 */ /* 0x000fe2000f8e02ff */
[-C--:B0-----:R-:W-:Y:S01]  /*4b70*/  LEA.HI.X.SX32 R99, R103, R187.reuse, 0x1, P3 ;  /* 0x000000bb67637211 */ /* 0x081fe200018f0eff */
[----:B------:R-:W-:Y:S01]  /*4b80*/  IMAD R103, R101, UR7, RZ ;  /* 0x0000000765677c24 */ /* 0x000fe2000f8e02ff */
[CC--:B------:R-:W-:Y:S01]  /*4b90*/  IADD3 R98, P0, PT, R102.reuse, R180.reuse, RZ ;  /* 0x000000b466627210 */ /* 0x0c0fe20007f1e0ff */
[----:B------:R-:W-:Y:S01]  /*4ba0*/  @P2 IMAD.MOV.U32 R106, RZ, RZ, R96 ;  /* 0x000000ffff6a2224 */ /* 0x000fe200078e0060 */
[----:B------:R-:W-:Y:S01]  /*4bb0*/  PRMT R245, RZ, 0x7610, R245 ;  /* 0x00007610fff57816 */ /* 0x000fe200000000f5 */
[----:B------:R-:W-:Y:S01]  /*4bc0*/  @P2 IMAD.MOV.U32 R107, RZ, RZ, R99 ;  /* 0x000000ffff6b2224 */ /* 0x000fe200078e0063 */
[----:B------:R-:W-:Y:S01]  /*4bd0*/  LEA.HI.X.SX32 R101, R102, R187, 0x1, P0 ;  /* 0x000000bb66657211 */ /* 0x000fe200000f0eff */
[----:B------:R-:W-:Y:S01]  /*4be0*/  IMAD R138, R120, UR7, RZ ;  /* 0x00000007788a7c24 */ /* 0x000fe2000f8e02ff */
[----:B------:R-:W-:-:S02]  /*4bf0*/  IADD3 R100, P0, PT, R103, R180, RZ ;  /* 0x000000b467647210 */ /* 0x000fc40007f1e0ff */
[----:B------:R-:W-:Y:S01]  /*4c00*/  PRMT R247, RZ, 0x7610, R247 ;  /* 0x00007610fff77816 */ /* 0x000fe200000000f7 */
[----:B------:R0:W2:Y:S01]  /*4c10*/  @P2 LDG.E.U8 R227, desc[UR16][R106.64] ;  /* 0x000000106ae32981 */ /* 0x0000a2000c1e1100 */
[----:B------:R-:W-:Y:S02]  /*4c20*/  LEA.HI.X.SX32 R103, R103, R187, 0x1, P0 ;  /* 0x000000bb67677211 */ /* 0x000fe400000f0eff */
[-C--:B------:R-:W-:Y:S02]  /*4c30*/  IADD3 R102, P3, PT, R105, R180.reuse, RZ ;  /* 0x000000b469667210 */ /* 0x080fe40007f7e0ff */
[----:B------:R-:W-:Y:S01]  /*4c40*/  PRMT R249, RZ, 0x7610, R249 ;  /* 0x00007610fff97816 */ /* 0x000fe200000000f9 */
[----:B------:R-:W-:Y:S01]  /*4c50*/  IMAD R140, R126, UR7, RZ ;  /* 0x000000077e8c7c24 */ /* 0x000fe2000f8e02ff */
[----:B------:R-:W-:Y:S02]  /*4c60*/  IADD3 R104, P0, PT, R114, R180, RZ ;  /* 0x000000b472687210 */ /* 0x000fe40007f1e0ff */
[----:B------:R-:W-:Y:S01]  /*4c70*/  PRMT R251, RZ, 0x7610, R251 ;  /* 0x00007610fffb7816 */ /* 0x000fe200000000fb */
[----:B0-----:R-:W-:-:S02]  /*4c80*/  @P2 IMAD.MOV.U32 R106, RZ, RZ, R98 ;  /* 0x000000ffff6a2224 */ /* 0x001fc400078e0062 */
[----:B------:R-:W-:Y:S01]  /*4c90*/  IMAD R141, R131, UR7, RZ ;  /* 0x00000007838d7c24 */ /* 0x000fe2000f8e02ff */
[----:B------:R-:W-:Y:S01]  /*4ca0*/  PRMT R194, RZ, 0x7610, R194 ;  /* 0x00007610ffc27816 */ /* 0x000fe200000000c2 */
[----:B------:R-:W-:Y:S01]  /*4cb0*/  @P2 IMAD.MOV.U32 R107, RZ, RZ, R101 ;  /* 0x000000ffff6b2224 */ /* 0x000fe200078e0065 */
[----:B------:R-:W-:Y:S01]  /*4cc0*/  LEA.HI.X.SX32 R105, R105, R187, 0x1, P3 ;  /* 0x000000bb69697211 */ /* 0x000fe200018f0eff */
[----:B------:R-:W-:Y:S01]  /*4cd0*/  @P2 IMAD.MOV.U32 R110, RZ, RZ, R100 ;  /* 0x000000ffff6e2224 */ /* 0x000fe200078e0064 */
[----:B------:R-:W-:Y:S01]  /*4ce0*/  PRMT R192, RZ, 0x7610, R192 ;  /* 0x00007610ffc07816 */ /* 0x000fe200000000c0 */
[----:B------:R-:W-:Y:S01]  /*4cf0*/  @P2 IMAD.MOV.U32 R111, RZ, RZ, R103 ;  /* 0x000000ffff6f2224 */ /* 0x000fe200078e0067 */
[----:B------:R0:W2:Y:S04]  /*4d00*/  @P2 LDG.E.U8 R229, desc[UR16][R106.64] ;  /* 0x000000106ae52981 */ /* 0x0000a8000c1e1100 */
[----:B------:R1:W2:Y:S01]  /*4d10*/  @P2 LDG.E.U8 R231, desc[UR16][R110.64] ;  /* 0x000000106ee72981 */ /* 0x0002a2000c1e1100 */
[----:B------:R-:W-:Y:S01]  /*4d20*/  IMAD R147, R136, UR7, RZ ;  /* 0x0000000788937c24 */ /* 0x000fe2000f8e02ff */
[----:B------:R-:W-:-:S02]  /*4d30*/  PRMT R196, RZ, 0x7610, R196 ;  /* 0x00007610ffc47816 */ /* 0x000fc400000000c4 */
[----:B------:R-:W-:Y:S01]  /*4d40*/  PRMT R198, RZ, 0x7610, R198 ;  /* 0x00007610ffc67816 */ /* 0x000fe200000000c6 */
[----:B------:R-:W-:Y:S01]  /*4d50*/  IMAD R144, R144, UR7, RZ ;  /* 0x0000000790907c24 */ /* 0x000fe2000f8e02ff */
[CC--:B0-----:R-:W-:Y:S02]  /*4d60*/  IADD3 R106, P3, PT, R115.reuse, R180.reuse, RZ ;  /* 0x000000b4736a7210 */ /* 0x0c1fe40007f7e0ff */
[----:B------:R-:W-:Y:S02]  /*4d70*/  PRMT R200, RZ, 0x7610, R200 ;  /* 0x00007610ffc87816 */ /* 0x000fe400000000c8 */
[----:B------:R-:W-:Y:S01]  /*4d80*/  PRMT R202, RZ, 0x7610, R202 ;  /* 0x00007610ffca7816 */ /* 0x000fe200000000ca */
[----:B------:R-:W-:Y:S01]  /*4d90*/  IMAD R146, R146, UR7, RZ ;  /* 0x0000000792927c24 */ /* 0x000fe2000f8e02ff */
[-C--:B------:R-:W-:Y:S01]  /*4da0*/  LEA.HI.X.SX32 R107, R114, R187.reuse, 0x1, P0 ;  /* 0x000000bb726b7211 */ /* 0x080fe200000f0eff */
[----:B-1----:R-:W-:Y:S01]  /*4db0*/  @P2 IMAD.MOV.U32 R110, RZ, RZ, R102 ;  /* 0x000000ffff6e2224 */ /* 0x002fe200078e0066 */
[----:B------:R-:W-:Y:S01]  /*4dc0*/  LEA.HI.X.SX32 R109, R115, R187, 0x1, P3 ;  /* 0x000000bb736d7211 */ /* 0x000fe200018f0eff */
[----:B------:R-:W-:Y:S01]  /*4dd0*/  @P2 IMAD.MOV.U32 R111, RZ, RZ, R105 ;  /* 0x000000ffff6f2224 */ /* 0x000fe200078e0069 */
[----:B------:R-:W-:Y:S01]  /*4de0*/  IADD3 R108, P0, PT, R118, R180, RZ ;  /* 0x000000b4766c7210 */ /* 0x000fe20007f1e0ff */
[----:B------:R-:W-:-:S02]  /*4df0*/  @P2 IMAD.MOV.U32 R114, RZ, RZ, R104 ;  /* 0x000000ffff722224 */ /* 0x000fc400078e0068 */
        /* <DEDUP_REMOVED lines=8> */
[----:B0-----:R-:W-:Y:S02]  /*4e80*/  IADD3 R110, P3, PT, R119, R180, RZ ;  /* 0x000000b4776e7210 */ /* 0x001fe40007f7e0ff */
[----:B------:R-:W-:Y:S01]  /*4e90*/  PRMT R208, RZ, 0x7610, R208 ;  /* 0x00007610ffd07816 */ /* 0x000fe200000000d0 */
[----:B------:R-:W-:Y:S01]  /*4ea0*/  IMAD R189, R151, UR7, RZ ;  /* 0x0000000797bd7c24 */ /* 0x000fe2000f8e02ff */
[----:B------:R-:W-:Y:S01]  /*4eb0*/  LEA.HI.X.SX32 R111, R118, R187, 0x1, P0 ;  /* 0x000000bb766f7211 */ /* 0x000fe200000f0eff */
[----:B------:R-:W-:-:S02]  /*4ec0*/  IMAD R210, R152, UR7, RZ ;  /* 0x0000000798d27c24 */ /* 0x000fc4000f8e02ff */
[----:B------:R-:W-:Y:S02]  /*4ed0*/  IMAD R172, R155, UR7, RZ ;  /* 0x000000079bac7c24 */ /* 0x000fe4000f8e02ff */
[----:B------:R-:W-:Y:S02]  /*4ee0*/  IMAD R174, R156, UR7, RZ ;  /* 0x000000079cae7c24 */ /* 0x000fe4000f8e02ff */
[----:B------:R-:W-:Y:S02]  /*4ef0*/  IMAD R176, R157, UR7, RZ ;  /* 0x000000079db07c24 */ /* 0x000fe4000f8e02ff */
[----:B------:R-:W-:Y:S02]  /*4f00*/  IMAD R170, R159, UR7, RZ ;  /* 0x000000079faa7c24 */ /* 0x000fe4000f8e02ff */
[----:B------:R-:W-:Y:S02]  /*4f10*/  IMAD R212, R153, UR7, RZ ;  /* 0x0000000799d47c24 */ /* 0x000fe4000f8e02ff */
        /* <DEDUP_REMOVED lines=9> */
[----:B------:R-:W-:Y:S01]  /*4fb0*/  IMAD R188, R168, UR7, RZ ;  /* 0x00000007a8bc7c24 */ /* 0x000fe2000f8e02ff */
[----:B------:R-:W-:-:S04]  /*4fc0*/  @!UP1 UIADD3 UR4, UPT, UPT, -UR4, 0x100000, URZ ;  /* 0x0010000004049890 */ /* 0x000fc8000fffe1ff */
[----:B------:R-:W-:Y:S02]  /*4fd0*/  @!UP1 USHF.L.U32 UR5, UR4, 0xb, URZ ;  /* 0x0000000b04059899 */ /* 0x000fe400080006ff */
[----:B------:R-:W-:Y:S01]  /*4fe0*/  @!UP1 USHF.L.U32 UR4, UR4, 0x1, URZ ;  /* 0x0000000104049899 */ /* 0x000fe200080006ff */
[----:B-1----:R-:W-:Y:S01]  /*4ff0*/  @P2 IMAD.MOV.U32 R114, RZ, RZ, R106 ;  /* 0x000000ffff722224 */ /* 0x002fe200078e006a */
[----:B------:R-:W-:Y:S01]  /*5000*/  PRMT R214, RZ, 0x7610, R214 ;  /* 0x00007610ffd67816 */ /* 0x000fe200000000d6 */
[----:B------:R-:W-:Y:S01]  /*5010*/  @P2 IMAD.MOV.U32 R115, RZ, RZ, R109 ;  /* 0x000000ffff732224 */ /* 0x000fe200078e006d */
[----:B------:R-:W-:Y:S01]  /*5020*/  IADD3 R112, P0, PT, R124, R180, RZ ;  /* 0x000000b47c707210 */ /* 0x000fe20007f1e0ff */
[----:B------:R-:W-:Y:S01]  /*5030*/  @P2 IMAD.MOV.U32 R118, RZ, RZ, R108 ;  /* 0x000000ffff762224 */ /* 0x000fe200078e006c */
[----:B------:R-:W-:Y:S01]  /*5040*/  LEA.HI.X.SX32 R113, R119, R187, 0x1, P3 ;  /* 0x000000bb77717211 */ /* 0x000fe200018f0eff */
[----:B------:R-:W-:Y:S01]  /*5050*/  @P2 IMAD.MOV.U32 R119, RZ, RZ, R111 ;  /* 0x000000ffff772224 */ /* 0x000fe200078e006f */
[----:B------:R0:W2:Y:S04]  /*5060*/  @P2 LDG.E.U8 R237, desc[UR16][R114.64] ;  /* 0x0000001072ed2981 */ /* 0x0000a8000c1e1100 */
[----:B------:R1:W2:Y:S01]  /*5070*/  @P2 LDG.E.U8 R239, desc[UR16][R118.64] ;  /* 0x0000001076ef2981 */ /* 0x0002a2000c1e1100 */
[----:B------:R-:W-:-:S02]  /*5080*/  PRMT R216, RZ, 0x7610, R216 ;  /* 0x00007610ffd87816 */ /* 0x000fc400000000d8 */
[----:B------:R-:W-:Y:S01]  /*5090*/  PRMT R248, RZ, 0x7610, R248 ;  /* 0x00007610fff87816 */ /* 0x000fe200000000f8 */
[----:B------:R-:W2:Y:S01]  /*50a0*/  @P2 LDG.E.U8 R191, desc[UR16][R40.64] ;  /* 0x0000001028bf2981 */ /* 0x000ea2000c1e1100 */
[CC--:B0-----:R-:W-:Y:S02]  /*50b0*/  IADD3 R114, P3, PT, R125.reuse, R180.reuse, RZ ;  /* 0x000000b47d727210 */ /* 0x0c1fe40007f7e0ff */
[-C--:B------:R-:W-:Y:S01]  /*50c0*/  LEA.HI.X.SX32 R115, R124, R187.reuse, 0x1, P0 ;  /* 0x000000bb7c737211 */ /* 0x080fe200000f0eff */
[----:B------:R-:W-:Y:S01]  /*50d0*/  @P2 IMAD.MOV.U32 R124, RZ, RZ, R112 ;  /* 0x000000ffff7c2224 */ /* 0x000fe200078e0070 */
[-C--:B------:R-:W-:Y:S01]  /*50e0*/  LEA.HI.X.SX32 R117, R125, R187.reuse, 0x1, P3 ;  /* 0x000000bb7d757211 */ /* 0x080fe200018f0eff */
[----:B-1----:R-:W-:Y:S02]  /*50f0*/  @P2 IMAD.MOV.U32 R118, RZ, RZ, R110 ;  /* 0x000000ffff762224 */ /* 0x002fe400078e006e */
[----:B------:R-:W-:Y:S01]  /*5100*/  @P2 IMAD.MOV.U32 R119, RZ, RZ, R113 ;  /* 0x000000ffff772224 */ /* 0x000fe200078e0071 */
[-C--:B------:R-:W-:Y:S01]  /*5110*/  IADD3 R116, P0, PT, R128, R180.reuse, RZ ;  /* 0x000000b480747210 */ /* 0x080fe20007f1e0ff */
[----:B------:R-:W-:Y:S01]  /*5120*/  @P2 IMAD.MOV.U32 R125, RZ, RZ, R115 ;  /* 0x000000ffff7d2224 */ /* 0x000fe200078e0073 */
[CC--:B------:R-:W-:Y:S01]  /*5130*/  IADD3 R150, P5, PT, R212.reuse, R180.reuse, RZ ;  /* 0x000000b4d4967210 */ /* 0x0c0fe20007fbe0ff */
[----:B------:R-:W-:Y:S01]  /*5140*/  VOTEU.ALL UP1, P1 ;  /* 0x0000000000ff7886 */ /* 0x000fe20000820000 */
[----:B------:R0:W2:Y:S04]  /*5150*/  @P2 LDG.E.U8 R241, desc[UR16][R118.64] ;  /* 0x0000001076f12981 */ /* 0x0000a8000c1e1100 */
[----:B------:R1:W2:Y:S01]  /*5160*/  @P2 LDG.E.U8 R243, desc[UR16][R124.64] ;  /* 0x000000107cf32981 */ /* 0x0002a2000c1e1100 */
[----:B------:R-:W-:Y:S01]  /*5170*/  LEA.HI.X.SX32 R157, R212, R187, 0x1, P5 ;  /* 0x000000bbd49d7211 */ /* 0x000fe200028f0eff */
[----:B------:R0:W2:Y:S01]  /*5180*/  @!UP1 SYNCS.EXCH.64 URZ, [UR15+0x5008], UR4 ;  /* 0x005008040fff95b2 */ /* 0x0000a20008000100 */
[----:B------:R-:W-:Y:S01]  /*5190*/  PRMT R246, RZ, 0x7610, R246 ;  /* 0x00007610fff67816 */ /* 0x000fe200000000f6 */
[----:B------:R-:W2:Y:S01]  /*51a0*/  @P2 LDG.E.U8 R248, desc[UR16][R44.64] ;  /* 0x000000102cf82981 */ /* 0x000ea2000c1e1100 */
[----:B0-----:R-:W-:-:S02]  /*51b0*/  IADD3 R118, P3, PT, R129, R180, RZ ;  /* 0x000000b481767210 */ /* 0x001fc40007f7e0ff */
[-C--:B------:R-:W-:Y:S02]  /*51c0*/  LEA.HI.X.SX32 R119, R128, R187.reuse, 0x1, P0 ;  /* 0x000000bb80777211 */ /* 0x080fe400000f0eff */
[----:B------:R-:W2:Y:S01]  /*51d0*/  @P2 LDG.E.U8 R246, desc[UR16][R46.64] ;  /* 0x000000102ef62981 */ /* 0x000ea2000c1e1100 */
[----:B-1----:R-:W-:Y:S02]  /*51e0*/  @P2 IMAD.MOV.U32 R124, RZ, RZ, R114 ;  /* 0x000000ffff7c2224 */ /* 0x002fe400078e0072 */
[----:B------:R-:W-:Y:S01]  /*51f0*/  @P2 IMAD.MOV.U32 R125, RZ, RZ, R117 ;  /* 0x000000ffff7d2224 */ /* 0x000fe200078e0075 */
[CC--:B------:R-:W-:Y:S01]  /*5200*/  IADD3 R120, P0, PT, R134.reuse, R180.reuse, RZ ;  /* 0x000000b486787210 */ /* 0x0c0fe20007f1e0ff */
[----:B------:R-:W-:Y:S01]  /*5210*/  @P2 IMAD.MOV.U32 R128, RZ, RZ, R116 ;  /* 0x000000ffff802224 */ /* 0x000fe200078e0074 */
[-C--:B------:R-:W-:Y:S01]  /*5220*/  LEA.HI.X.SX32 R121, R129, R187.reuse, 0x1, P3 ;  /* 0x000000bb81797211 */ /* 0x080fe200018f0eff */
[----:B------:R-:W-:Y:S01]  /*5230*/  @P2 IMAD.MOV.U32 R129, RZ, RZ, R119 ;  /* 0x000000ffff812224 */ /* 0x000fe200078e0077 */
[----:B------:R0:W2:Y:S04]  /*5240*/  @P2 LDG.E.U8 R245, desc[UR16][R124.64] ;  /* 0x000000107cf52981 */ /* 0x0000a8000c1e1100 */
[----:B------:R1:W2:Y:S01]  /*5250*/  @P2 LDG.E.U8 R247, desc[UR16][R128.64] ;  /* 0x0000001080f72981 */ /* 0x0002a2000c1e1100 */
[----:B0-----:R-:W-:Y:S01]  /*5260*/  LEA.HI.X.SX32 R125, R134, R187, 0x1, P0 ;  /* 0x000000bb867d7211 */ /* 0x001fe200000f0eff */
[----:B------:R-:W-:Y:S01]  /*5270*/  IMAD R134, R127, UR7, RZ ;  /* 0x000000077f867c24 */ /* 0x000fe2000f8e02ff */
[----:B------:R-:W-:Y:S01]  /*5280*/  IADD3 R124, P3, PT, R138, R180, RZ ;  /* 0x000000b48a7c7210 */ /* 0x000fe20007f7e0ff */
[----:B-1----:R-:W-:-:S02]  /*5290*/  @P2 IMAD.MOV.U32 R128, RZ, RZ, R118 ;  /* 0x000000ffff802224 */ /* 0x002fc400078e0076 */
[----:B------:R-:W-:Y:S01]  /*52a0*/  @P2 IMAD.MOV.U32 R129, RZ, RZ, R121 ;  /* 0x000000ffff812224 */ /* 0x000fe200078e0079 */
[----:B------:R-:W-:Y:S01]  /*52b0*/  IADD3 R126, P0, PT, R134, R180, RZ ;  /* 0x000000b4867e7210 */ /* 0x000fe20007f1e0ff */
[----:B------:R-:W-:Y:S01]  /*52c0*/  @P2 IMAD.MOV.U32 R139, RZ, RZ, R125 ;  /* 0x000000ffff8b2224 */ /* 0x000fe200078e007d */
[----:B------:R-:W-:Y:S01]  /*52d0*/  LEA.HI.X.SX32 R127, R138, R187, 0x1, P3 ;  /* 0x000000bb8a7f7211 */ /* 0x000fe200018f0eff */
[----:B------:R-:W-:Y:S01]  /*52e0*/  @P2 IMAD.MOV.U32 R138, RZ, RZ, R120 ;  /* 0x000000ffff8a2224 */ /* 0x000fe200078e0078 */
[----:B------:R0:W2:Y:S01]  /*52f0*/  @P2 LDG.E.U8 R249, desc[UR16][R128.64] ;  /* 0x0000001080f92981 */ /* 0x0000a2000c1e1100 */
[----:B------:R-:W-:-:S03]  /*5300*/  @P2 IMAD.MOV.U32 R142, RZ, RZ, R126 ;  /* 0x000000ffff8e2224 */ /* 0x000fc600078e007e */
[----:B------:R1:W2:Y:S01]  /*5310*/  @P2 LDG.E.U8 R251, desc[UR16][R138.64] ;  /* 0x000000108afb2981 */ /* 0x0002a2000c1e1100 */
[----:B0-----:R-:W-:Y:S02]  /*5320*/  LEA.HI.X.SX32 R129, R134, R187, 0x1, P0 ;  /* 0x000000bb86817211 */ /* 0x001fe400000f0eff */
[----:B------:R-:W-:Y:S01]  /*5330*/  IADD3 R128, P3, PT, R140, R180, RZ ;  /* 0x000000b48c807210 */ /* 0x000fe20007f7e0ff */
[----:B-1----:R-:W-:-:S03]  /*5340*/  @P2 IMAD.MOV.U32 R138, RZ, RZ, R124 ;  /* 0x000000ffff8a2224 */ /* 0x002fc600078e007c */
[----:B------:R-:W-:Y:S01]  /*5350*/  LEA.HI.X.SX32 R131, R140, R187, 0x1, P3 ;  /* 0x000000bb8c837211 */ /* 0x000fe200018f0eff */
[----:B------:R-:W-:Y:S02]  /*5360*/  @P2 IMAD.MOV.U32 R143, RZ, RZ, R129 ;  /* 0x000000ffff8f2224 */ /* 0x000fe400078e0081 */
[----:B------:R-:W-:Y:S02]  /*5370*/  @P2 IMAD.MOV.U32 R139, RZ, RZ, R127 ;  /* 0x000000ffff8b2224 */ /* 0x000fe400078e007f */
[----:B------:R-:W-:Y:S01]  /*5380*/  IMAD R140, R130, UR7, RZ ;  /* 0x00000007828c7c24 */ /* 0x000fe2000f8e02ff */
[-C--:B------:R-:W-:Y:S01]  /*5390*/  IADD3 R130, P0, PT, R141, R180.reuse, RZ ;  /* 0x000000b48d827210 */ /* 0x080fe20007f1e0ff */
[----:B------:R0:W2:Y:S04]  /*53a0*/  @P2 LDG.E.U8 R194, desc[UR16][R142.64] ;  /* 0x000000108ec22981 */ /* 0x0000a8000c1e1100 */
[----:B------:R1:W2:Y:S01]  /*53b0*/  @P2 LDG.E.U8 R192, desc[UR16][R138.64] ;  /* 0x000000108ac02981 */ /* 0x0002a2000c1e1100 */
[----:B------:R-:W-:Y:S01]  /*53c0*/  IADD3 R134, P3, PT, R140, R180, RZ ;  /* 0x000000b48c867210 */ /* 0x000fe20007f7e0ff */
[----:B0-----:R-:W-:-:S02]  /*53d0*/  @P2 IMAD.MOV.U32 R142, RZ, RZ, R128 ;  /* 0x000000ffff8e2224 */ /* 0x001fc400078e0080 */
[----:B------:R-:W-:Y:S01]  /*53e0*/  @P2 IMAD.MOV.U32 R143, RZ, RZ, R131 ;  /* 0x000000ffff8f2224 */ /* 0x000fe200078e0083 */
[-C--:B-1----:R-:W-:Y:S01]  /*53f0*/  LEA.HI.X.SX32 R139, R141, R187.reuse, 0x1, P0 ;  /* 0x000000bb8d8b7211 */ /* 0x082fe200000f0eff */
[----:B------:R-:W-:Y:S01]  /*5400*/  @P2 IMAD.MOV.U32 R138, RZ, RZ, R130 ;  /* 0x000000ffff8a2224 */ /* 0x000fe200078e0082 */
[CC--:B------:R-:W-:Y:S02]  /*5410*/  IADD3 R136, P0, PT, R147.reuse, R180.reuse, RZ ;  /* 0x000000b493887210 */ /* 0x0c0fe40007f1e0ff */
[----:B------:R0:W2:Y:S01]  /*5420*/  @P2 LDG.E.U8 R196, desc[UR16][R142.64] ;  /* 0x000000108ec42981 */ /* 0x0000a2000c1e1100 */
[-C--:B------:R-:W-:Y:S01]  /*5430*/  LEA.HI.X.SX32 R141, R140, R187.reuse, 0x1, P3 ;  /* 0x000000bb8c8d7211 */ /* 0x080fe200018f0eff */
[----:B------:R-:W-:Y:S02]  /*5440*/  @P2 IMAD.MOV.U32 R140, RZ, RZ, R134 ;  /* 0x000000ffff8c2224 */ /* 0x000fe400078e0086 */
[----:B------:R1:W2:Y:S04]  /*5450*/  @P2 LDG.E.U8 R198, desc[UR16][R138.64] ;  /* 0x000000108ac62981 */ /* 0x0002a8000c1e1100 */
[----:B------:R3:W2:Y:S01]  /*5460*/  @P2 LDG.E.U8 R200, desc[UR16][R140.64] ;  /* 0x000000108cc82981 */ /* 0x0006a2000c1e1100 */
[----:B0-----:R-:W-:Y:S01]  /*5470*/  LEA.HI.X.SX32 R143, R147, R187, 0x1, P0 ;  /* 0x000000bb938f7211 */ /* 0x001fe200000f0eff */
[----:B------:R-:W-:Y:S01]  /*5480*/  @P2 IMAD.MOV.U32 R142, RZ, RZ, R136 ;  /* 0x000000ffff8e2224 */ /* 0x000fe200078e0088 */
[----:B-1----:R-:W-:-:S04]  /*5490*/  IADD3 R138, P0, PT, R144, R180, RZ ;  /* 0x000000b4908a7210 */ /* 0x002fc80007f1e0ff */
[----:B------:R0:W2:Y:S01]  /*54a0*/  @P2 LDG.E.U8 R202, desc[UR16][R142.64] ;  /* 0x000000108eca2981 */ /* 0x0000a2000c1e1100 */
[-C--:B------:R-:W-:Y:S01]  /*54b0*/  LEA.HI.X.SX32 R145, R144, R187.reuse, 0x1, P0 ;  /* 0x000000bb90917211 */ /* 0x080fe200000f0eff */
[----:B------:R-:W-:Y:S01]  /*54c0*/  @P2 IMAD.MOV.U32 R144, RZ, RZ, R138 ;  /* 0x000000ffff902224 */ /* 0x000fe200078e008a */
[CC--:B---3--:R-:W-:Y:S02]  /*54d0*/  IADD3 R140, P3, PT, R146.reuse, R180.reuse, RZ ;  /* 0x000000b4928c7210 */ /* 0x0c8fe40007f7e0ff */
[C---:B0-----:R-:W-:Y:S02]  /*54e0*/  IADD3 R142, P4, PT, R149.reuse, R180, RZ ;  /* 0x000000b4958e7210 */ /* 0x041fe40007f9e0ff */
[----:B------:R0:W3:Y:S01]  /*54f0*/  @P2 LDG.E.U8 R204, desc[UR16][R144.64] ;  /* 0x0000001090cc2981 */ /* 0x0000e2000c1e1100 */
[-C--:B------:R-:W-:Y:S01]  /*5500*/  LEA.HI.X.SX32 R147, R146, R187.reuse, 0x1, P3 ;  /* 0x000000bb92937211 */ /* 0x080fe200018f0eff */
[----:B------:R-:W-:Y:S01]  /*5510*/  @P2 IMAD.MOV.U32 R146, RZ, RZ, R140 ;  /* 0x000000ffff922224 */ /* 0x000fe200078e008c */
[----:B------:R-:W-:Y:S01]  /*5520*/  LEA.HI.X.SX32 R149, R149, R187, 0x1, P4 ;  /* 0x000000bb95957211 */ /* 0x000fe200020f0eff */
[----:B------:R-:W-:-:S03]  /*5530*/  @P2 IMAD.MOV.U32 R148, RZ, RZ, R142 ;  /* 0x000000ffff942224 */ /* 0x000fc600078e008e */
[----:B------:R1:W3:Y:S01]  /*5540*/  @P2 LDG.E.U8 R206, desc[UR16][R146.64] ;  /* 0x0000001092ce2981 */ /* 0x0002e2000c1e1100 */
[----:B0-----:R-:W-:-:S03]  /*5550*/  IADD3 R144, P0, PT, R178, R180, RZ ;  /* 0x000000b4b2907210 */ /* 0x001fc60007f1e0ff */
[----:B------:R0:W3:Y:S01]  /*5560*/  @P2 LDG.E.U8 R208, desc[UR16][R148.64] ;  /* 0x0000001094d02981 */ /* 0x0000e2000c1e1100 */
[-C--:B------:R-:W-:Y:S02]  /*5570*/  LEA.HI.X.SX32 R151, R178, R187.reuse, 0x1, P0 ;  /* 0x000000bbb2977211 */ /* 0x080fe400000f0eff */
[-C--:B------:R-:W-:Y:S02]  /*5580*/  IADD3 R152, P0, PT, R154, R180.reuse, RZ ;  /* 0x000000b49a987210 */ /* 0x080fe40007f1e0ff */
[CC--:B-1----:R-:W-:Y:S02]  /*5590*/  IADD3 R146, P3, PT, R189.reuse, R180.reuse, RZ ;  /* 0x000000b4bd927210 */ /* 0x0c2fe40007f7e0ff */
[----:B0-----:R-:W-:Y:S02]  /*55a0*/  IADD3 R148, P4, PT, R210, R180, RZ ;  /* 0x000000b4d2947210 */ /* 0x001fe40007f9e0ff */
[-C--:B------:R-:W-:Y:S02]  /*55b0*/  LEA.HI.X.SX32 R159, R154, R187.reuse, 0x1, P0 ;  /* 0x000000bb9a9f7211 */ /* 0x080fe400000f0eff */
[----:B------:R-:W-:-:S02]  /*55c0*/  LEA.HI.X.SX32 R153, R189, R187, 0x1, P3 ;  /* 0x000000bbbd997211 */ /* 0x000fc400018f0eff */
[-C--:B------:R-:W-:Y:S02]  /*55d0*/  LEA.HI.X.SX32 R155, R210, R187.reuse, 0x1, P4 ;  /* 0x000000bbd29b7211 */ /* 0x080fe400020f0eff */
[-C--:B------:R-:W-:Y:S02]  /*55e0*/  IADD3 R154, P0, PT, R172, R180.reuse, RZ ;  /* 0x000000b4ac9a7210 */ /* 0x080fe40007f1e0ff */
[-C--:B------:R-:W-:Y:S02]  /*55f0*/  IADD3 R156, P3, PT, R174, R180.reuse, RZ ;  /* 0x000000b4ae9c7210 */ /* 0x080fe40007f7e0ff */
[----:B------:R-:W-:Y:S02]  /*5600*/  IADD3 R158, P4, PT, R176, R180, RZ ;  /* 0x000000b4b09e7210 */ /* 0x000fe40007f9e0ff */
[-C--:B------:R-:W-:Y:S02]  /*5610*/  LEA.HI.X.SX32 R161, R172, R187.reuse, 0x1, P0 ;  /* 0x000000bbaca17211 */ /* 0x080fe400000f0eff */
[----:B------:R-:W-:-:S02]  /*5620*/  LEA.HI.X.SX32 R163, R174, R187, 0x1, P3 ;  /* 0x000000bbaea37211 */ /* 0x000fc400018f0eff */
[-C--:B------:R-:W-:Y:S02]  /*5630*/  LEA.HI.X.SX32 R165, R176, R187.reuse, 0x1, P4 ;  /* 0x000000bbb0a57211 */ /* 0x080fe400020f0eff */
[-C--:B------:R-:W-:Y:S02]  /*5640*/  IADD3 R160, P0, PT, R169, R180.reuse, RZ ;  /* 0x000000b4a9a07210 */ /* 0x080fe40007f1e0ff */
[CC--:B------:R-:W-:Y:S02]  /*5650*/  IADD3 R162, P3, PT, R170.reuse, R180.reuse, RZ ;  /* 0x000000b4aaa27210 */ /* 0x0c0fe40007f7e0ff */
[----:B------:R-:W-:Y:S02]  /*5660*/  IADD3 R164, P4, PT, R171, R180, RZ ;  /* 0x000000b4aba47210 */ /* 0x000fe40007f9e0ff */
        /* <DEDUP_REMOVED lines=8> */
[----:B------:R-:W-:Y:S02]  /*56f0*/  LEA.HI.X.SX32 R177, R177, R187, 0x1, P4 ;  /* 0x000000bbb1b17211 */ /* 0x000fe400020f0eff */
[-C--:B------:R-:W-:Y:S02]  /*5700*/  IADD3 R172, P0, PT, R179, R180.reuse, RZ ;  /* 0x000000b4b3ac7210 */ /* 0x080fe40007f1e0ff */
[-C--:B------:R-:W-:Y:S02]  /*5710*/  IADD3 R174, P3, PT, R181, R180.reuse, RZ ;  /* 0x000000b4b5ae7210 */ /* 0x080fe40007f7e0ff */
[-C--:B------:R-:W-:Y:S02]  /*5720*/  IADD3 R176, P4, PT, R183, R180.reuse, RZ ;  /* 0x000000b4b7b07210 */ /* 0x080fe40007f9e0ff */
[-C--:B------:R-:W-:Y:S02]  /*5730*/  IADD3 R178, P5, PT, R185, R180.reuse, RZ ;  /* 0x000000b4b9b27210 */ /* 0x080fe40007fbe0ff */
[----:B------:R-:W-:-:S02]  /*5740*/  IADD3 R180, P6, PT, R188, R180, RZ ;  /* 0x000000b4bcb47210 */ /* 0x000fc40007fde0ff */
[-C--:B------:R-:W-:Y:S02]  /*5750*/  LEA.HI.X.SX32 R179, R179, R187.reuse, 0x1, P0 ;  /* 0x000000bbb3b37211 */ /* 0x080fe400000f0eff */
[-C--:B------:R-:W-:Y:S02]  /*5760*/  LEA.HI.X.SX32 R181, R181, R187.reuse, 0x1, P3 ;  /* 0x000000bbb5b57211 */ /* 0x080fe400018f0eff */
[-C--:B------:R-:W-:Y:S02]  /*5770*/  LEA.HI.X.SX32 R183, R183, R187.reuse, 0x1, P4 ;  /* 0x000000bbb7b77211 */ /* 0x080fe400020f0eff */
[-C--:B------:R-:W-:Y:S01]  /*5780*/  LEA.HI.X.SX32 R185, R185, R187.reuse, 0x1, P5 ;  /* 0x000000bbb9b97211 */ /* 0x080fe200028f0eff */
[----:B------:R-:W-:Y:S01]  /*5790*/  @P2 IMAD.MOV.U32 R189, RZ, RZ, R151 ;  /* 0x000000ffffbd2224 */ /* 0x000fe200078e0097 */
[----:B------:R-:W-:Y:S01]  /*57a0*/  LEA.HI.X.SX32 R187, R188, R187, 0x1, P6 ;  /* 0x000000bbbcbb7211 */ /* 0x000fe200030f0eff */
[----:B------:R-:W-:Y:S01]  /*57b0*/  @P2 IMAD.MOV.U32 R188, RZ, RZ, R144 ;  /* 0x000000ffffbc2224 */ /* 0x000fe200078e0090 */
[----:B------:R-:W-:-:S02]  /*57c0*/  PRMT R210, RZ, 0x7610, R210 ;  /* 0x00007610ffd27816 */ /* 0x000fc400000000d2 */
[----:B------:R-:W-:-:S04]  /*57d0*/  PRMT R212, RZ, 0x7610, R212 ;  /* 0x00007610ffd47816 */ /* 0x000fc800000000d4 */
[----:B------:R0:W3:Y:S02]  /*57e0*/  @P2 LDG.E.U8 R210, desc[UR16][R188.64] ;  /* 0x00000010bcd22981 */ /* 0x0000e4000c1e1100 */
[----:B0-----:R-:W-:Y:S02]  /*57f0*/  @P2 IMAD.MOV.U32 R188, RZ, RZ, R146 ;  /* 0x000000ffffbc2224 */ /* 0x001fe400078e0092 */
[----:B------:R-:W-:-:S05]  /*5800*/  @P2 IMAD.MOV.U32 R189, RZ, RZ, R153 ;  /* 0x000000ffffbd2224 */ /* 0x000fca00078e0099 */
[----:B------:R0:W3:Y:S02]  /*5810*/  @P2 LDG.E.U8 R212, desc[UR16][R188.64] ;  /* 0x00000010bcd42981 */ /* 0x0000e4000c1e1100 */
[----:B0-----:R-:W-:Y:S02]  /*5820*/  @P2 IMAD.MOV.U32 R188, RZ, RZ, R148 ;  /* 0x000000ffffbc2224 */ /* 0x001fe400078e0094 */
[----:B------:R-:W-:-:S05]  /*5830*/  @P2 IMAD.MOV.U32 R189, RZ, RZ, R155 ;  /* 0x000000ffffbd2224 */ /* 0x000fca00078e009b */
[----:B------:R0:W3:Y:S04]  /*5840*/  @P2 LDG.E.U8 R214, desc[UR16][R188.64] ;  /* 0x00000010bcd62981 */ /* 0x0000e8000c1e1100 */
[----:B------:R1:W-:Y:S01]  /*5850*/  STS.U8 [R132+UR15+0x4200], R218 ;  /* 0x004200da84007988 */ /* 0x0003e2000800000f */
[----:B0-----:R-:W-:Y:S02]  /*5860*/  @P2 IMAD.MOV.U32 R188, RZ, RZ, R150 ;  /* 0x000000ffffbc2224 */ /* 0x001fe400078e0096 */
[----:B------:R-:W-:Y:S01]  /*5870*/  @P2 IMAD.MOV.U32 R189, RZ, RZ, R157 ;  /* 0x000000ffffbd2224 */ /* 0x000fe200078e009d */
[----:B-1----:R-:W-:-:S04]  /*5880*/  PRMT R218, RZ, 0x7610, R218 ;  /* 0x00007610ffda7816 */ /* 0x002fc800000000da */
[----:B------:R0:W3:Y:S04]  /*5890*/  @P2 LDG.E.U8 R216, desc[UR16][R188.64] ;  /* 0x00000010bcd82981 */ /* 0x0000e8000c1e1100 */
[----:B----4-:R1:W-:Y:S01]  /*58a0*/  STS.U8 [R132+UR15+0x4400], R220 ;  /* 0x004400dc84007988 */ /* 0x0103e2000800000f */
[----:B0-----:R-:W-:Y:S02]  /*58b0*/  @P2 IMAD.MOV.U32 R188, RZ, RZ, R152 ;  /* 0x000000ffffbc2224 */ /* 0x001fe400078e0098 */
[----:B------:R-:W-:Y:S01]  /*58c0*/  @P2 IMAD.MOV.U32 R189, RZ, RZ, R159 ;  /* 0x000000ffffbd2224 */ /* 0x000fe200078e009f */
[----:B-1----:R-:W-:-:S04]  /*58d0*/  PRMT R220, RZ, 0x7610, R220 ;  /* 0x00007610ffdc7816 */ /* 0x002fc800000000dc */
[----:B------:R0:W4:Y:S04]  /*58e0*/  @P2 LDG.E.U8 R218, desc[UR16][R188.64] ;  /* 0x00000010bcda2981 */ /* 0x000128000c1e1100 */
[----:B-----5:R1:W-:Y:S01]  /*58f0*/  STS.U8 [R132+UR15+0x4000], R182 ;  /* 0x004000b684007988 */ /* 0x0203e2000800000f */
[----:B0-----:R-:W-:Y:S02]  /*5900*/  @P2 IMAD.MOV.U32 R188, RZ, RZ, R154 ;  /* 0x000000ffffbc2224 */ /* 0x001fe400078e009a */
[----:B------:R-:W-:Y:S01]  /*5910*/  @P2 IMAD.MOV.U32 R189, RZ, RZ, R161 ;  /* 0x000000ffffbd2224 */ /* 0x000fe200078e00a1 */
[----:B--2---:R0:W-:Y:S01]  /*5920*/  STS.U8 [R132+UR15+0x4600], R222 ;  /* 0x004600de84007988 */ /* 0x0041e2000800000f */
[----:B-1----:R-:W-:-:S03]  /*5930*/  LOP3.LUT R182, R132, 0x10, RZ, 0x3c, !PT ;  /* 0x0000001084b67812 */ /* 0x002fc600078e3cff */
[----:B------:R1:W2:Y:S01]  /*5940*/  @P2 LDG.E.U8 R220, desc[UR16][R188.64] ;  /* 0x00000010bcdc2981 */ /* 0x0002a2000c1e1100 */
[----:B0-----:R-:W-:Y:S01]  /*5950*/  PRMT R222, RZ, 0x7610, R222 ;  /* 0x00007610ffde7816 */ /* 0x001fe200000000de */
[----:B-1----:R-:W-:Y:S02]  /*5960*/  @P2 IMAD.MOV.U32 R188, RZ, RZ, R156 ;  /* 0x000000ffffbc2224 */ /* 0x002fe400078e009c */
[----:B------:R-:W-:Y:S01]  /*5970*/  @P2 IMAD.MOV.U32 R189, RZ, RZ, R163 ;  /* 0x000000ffffbd2224 */ /* 0x000fe200078e00a3 */
[----:B------:R0:W-:Y:S04]  /*5980*/  STS.U8 [R182+UR15+0x4280], R224 ;  /* 0x004280e0b6007988 */ /* 0x0001e8000800000f */
[----:B------:R1:W5:Y:S01]  /*5990*/  @P2 LDG.E.U8 R222, desc[UR16][R188.64] ;  /* 0x00000010bcde2981 */ /* 0x000362000c1e1100 */
[----:B0-----:R-:W-:Y:S01]  /*59a0*/  PRMT R224, RZ, 0x7610, R224 ;  /* 0x00007610ffe07816 */ /* 0x001fe200000000e0 */
[----:B-1----:R-:W-:-:S02]  /*59b0*/  @P2 IMAD.MOV.U32 R188, RZ, RZ, R158 ;  /* 0x000000ffffbc2224 */ /* 0x002fc400078e009e */
[----:B------:R-:W-:Y:S01]  /*59c0*/  @P2 IMAD.MOV.U32 R189, RZ, RZ, R165 ;  /* 0x000000ffffbd2224 */ /* 0x000fe200078e00a5 */
[----:B------:R0:W-:Y:S04]  /*59d0*/  STS.U8 [R182+UR15+0x4480], R226 ;  /* 0x004480e2b6007988 */ /* 0x0001e8000800000f */
[----:B------:R1:W2:Y:S01]  /*59e0*/  @P2 LDG.E.U8 R224, desc[UR16][R188.64] ;  /* 0x00000010bce02981 */ /* 0x0002a2000c1e1100 */
[----:B0-----:R-:W-:Y:S01]  /*59f0*/  PRMT R226, RZ, 0x7610, R226 ;  /* 0x00007610ffe27816 */ /* 0x001fe200000000e2 */
[----:B-1----:R-:W-:Y:S02]  /*5a00*/  @P2 IMAD.MOV.U32 R188, RZ, RZ, R160 ;  /* 0x000000ffffbc2224 */ /* 0x002fe400078e00a0 */
[----:B------:R-:W-:Y:S01]  /*5a10*/  @P2 IMAD.MOV.U32 R189, RZ, RZ, R167 ;  /* 0x000000ffffbd2224 */ /* 0x000fe200078e00a7 */
[----:B------:R0:W-:Y:S04]  /*5a20*/  STS.U8 [R182+UR15+0x4080], R184 ;  /* 0x004080b8b6007988 */ /* 0x0001e8000800000f */
[----:B------:R1:W-:Y:S04]  /*5a30*/  STS.U8 [R182+UR15+0x4680], R228 ;  /* 0x004680e4b6007988 */ /* 0x0003e8000800000f */
[----:B------:R1:W2:Y:S01]  /*5a40*/  @P2 LDG.E.U8 R226, desc[UR16][R188.64] ;  /* 0x00000010bce22981 */ /* 0x0002a2000c1e1100 */
[----:B0-----:R-:W-:-:S02]  /*5a50*/  LOP3.LUT R184, R132, 0x20, RZ, 0x3c, !PT ;  /* 0x0000002084b87812 */ /* 0x001fc400078e3cff */
[----:B-1----:R-:W-:Y:S01]  /*5a60*/  PRMT R228, RZ, 0x7610, R228 ;  /* 0x00007610ffe47816 */ /* 0x002fe200000000e4 */
[----:B------:R-:W-:Y:S02]  /*5a70*/  @P2 IMAD.MOV.U32 R188, RZ, RZ, R162 ;  /* 0x000000ffffbc2224 */ /* 0x000fe400078e00a2 */
[----:B------:R-:W-:Y:S01]  /*5a80*/  @P2 IMAD.MOV.U32 R189, RZ, RZ, R169 ;  /* 0x000000ffffbd2224 */ /* 0x000fe200078e00a9 */
[----:B------:R0:W-:Y:S04]  /*5a90*/  STS.U8 [R184+UR15+0x4300], R230 ;  /* 0x004300e6b8007988 */ /* 0x0001e8000800000f */
[----:B------:R1:W2:Y:S01]  /*5aa0*/  @P2 LDG.E.U8 R228, desc[UR16][R188.64] ;  /* 0x00000010bce42981 */ /* 0x0002a2000c1e1100 */
        /* <DEDUP_REMOVED lines=35> */
[----:B------:R0:W-:Y:S04]  /*5ce0*/  STS.U8 [R132+UR15], R252 ;  /* 0x000000fc84007988 */ /* 0x0001e8000800000f */
[----:B------:R1:W2:Y:S01]  /*5cf0*/  @P2 LDG.E.U8 R244, desc[UR16][R188.64] ;  /* 0x00000010bcf42981 */ /* 0x0002a2000c1e1100 */
[----:B------:R-:W-:-:S02]  /*5d00*/  PRMT R242, RZ, 0x7610, R242 ;  /* 0x00007610fff27816 */ /* 0x000fc400000000f2 */
[----:B0-----:R-:W-:Y:S01]  /*5d10*/  PRMT R252, RZ, 0x7610, R252 ;  /* 0x00007610fffc7816 */ /* 0x001fe200000000fc */
[----:B------:R0:W-:Y:S01]  /*5d20*/  STS.U8 [R132+UR15+0x100], R250 ;  /* 0x000100fa84007988 */ /* 0x0001e2000800000f */
[----:B-1----:R-:W-:Y:S01]  /*5d30*/  @P2 IMAD.MOV.U32 R188, RZ, RZ, R178 ;  /* 0x000000ffffbc2224 */ /* 0x002fe200078e00b2 */
[----:B------:R-:W-:Y:S01]  /*5d40*/  PRMT R193, RZ, 0x7610, R193 ;  /* 0x00007610ffc17816 */ /* 0x000fe200000000c1 */
[----:B------:R-:W-:Y:S01]  /*5d50*/  @P2 IMAD.MOV.U32 R189, RZ, RZ, R185 ;  /* 0x000000ffffbd2224 */ /* 0x000fe200078e00b9 */
[----:B------:R-:W-:Y:S01]  /*5d60*/  PRMT R195, RZ, 0x7610, R195 ;  /* 0x00007610ffc37816 */ /* 0x000fe200000000c3 */
[----:B------:R-:W2:Y:S01]  /*5d70*/  @P2 LDG.E.U8 R242, desc[UR16][R48.64] ;  /* 0x0000001030f22981 */ /* 0x000ea2000c1e1100 */
[----:B------:R-:W-:Y:S02]  /*5d80*/  PRMT R197, RZ, 0x7610, R197 ;  /* 0x00007610ffc57816 */ /* 0x000fe400000000c5 */
[----:B------:R-:W-:Y:S01]  /*5d90*/  PRMT R199, RZ, 0x7610, R199 ;  /* 0x00007610ffc77816 */ /* 0x000fe200000000c7 */
[----:B------:R1:W3:Y:S01]  /*5da0*/  @P2 LDG.E.U8 R252, desc[UR16][R188.64] ;  /* 0x00000010bcfc2981 */ /* 0x0002e2000c1e1100 */
[----:B------:R-:W-:-:S02]  /*5db0*/  PRMT R201, RZ, 0x7610, R201 ;  /* 0x00007610ffc97816 */ /* 0x000fc400000000c9 */
[----:B------:R-:W-:Y:S01]  /*5dc0*/  PRMT R203, RZ, 0x7610, R203 ;  /* 0x00007610ffcb7816 */ /* 0x000fe200000000cb */
[----:B------:R-:W3:Y:S01]  /*5dd0*/  @P2 LDG.E.U8 R193, desc[UR16][R50.64] ;  /* 0x0000001032c12981 */ /* 0x000ee2000c1e1100 */
[----:B------:R-:W-:Y:S02]  /*5de0*/  PRMT R205, RZ, 0x7610, R205 ;  /* 0x00007610ffcd7816 */ /* 0x000fe400000000cd */
[----:B------:R-:W-:Y:S01]  /*5df0*/  PRMT R207, RZ, 0x7610, R207 ;  /* 0x00007610ffcf7816 */ /* 0x000fe200000000cf */
[----:B------:R-:W4:Y:S01]  /*5e00*/  @P2 LDG.E.U8 R195, desc[UR16][R52.64] ;  /* 0x0000001034c32981 */ /* 0x000f22000c1e1100 */
[----:B------:R-:W-:Y:S02]  /*5e10*/  PRMT R209, RZ, 0x7610, R209 ;  /* 0x00007610ffd17816 */ /* 0x000fe400000000d1 */
[----:B------:R-:W-:Y:S02]  /*5e20*/  PRMT R211, RZ, 0x7610, R211 ;  /* 0x00007610ffd37816 */ /* 0x000fe400000000d3 */
[----:B------:R-:W-:-:S02]  /*5e30*/  PRMT R217, RZ, 0x7610, R217 ;  /* 0x00007610ffd97816 */ /* 0x000fc400000000d9 */
[----:B------:R-:W-:Y:S01]  /*5e40*/  PRMT R221, RZ, 0x7610, R221 ;  /* 0x00007610ffdd7816 */ /* 0x000fe200000000dd */
[----:B-1----:R-:W-:Y:S01]  /*5e50*/  @P2 IMAD.MOV.U32 R188, RZ, RZ, R180 ;  /* 0x000000ffffbc2224 */ /* 0x002fe200078e00b4 */
[----:B0-----:R-:W-:Y:S01]  /*5e60*/  PRMT R250, RZ, 0x7610, R250 ;  /* 0x00007610fffa7816 */ /* 0x001fe200000000fa */
[----:B------:R-:W-:Y:S01]  /*5e70*/  @P2 IMAD.MOV.U32 R189, RZ, RZ, R187 ;  /* 0x000000ffffbd2224 */ /* 0x000fe200078e00bb */
[----:B------:R-:W5:Y:S04]  /*5e80*/  @P2 LDG.E.U8 R197, desc[UR16][R54.64] ;  /* 0x0000001036c52981 */ /* 0x000f68000c1e1100 */
        /* <DEDUP_REMOVED lines=10> */
[----:B------:R0:W-:Y:S04]  /*5f30*/  STS.U8 [R132+UR15+0x200], R248 ;  /* 0x000200f884007988 */ /* 0x0001e8000800000f */
        /* <DEDUP_REMOVED lines=15> */
[----:B------:R0:W-:Y:S01]  /*6030*/  STS.U8 [R132+UR15+0x1f00], R245 ;  /* 0x001f00f584007988 */ /* 0x0001e2000800000f */
[----:B------:R-:W-:-:S04]  /*6040*/  ISETP.NE.U32.AND P0, PT, RZ, UR6, PT ;  /* 0x00000006ff007c0c */ /* 0x000fc8000bf05070 */
[C---:B------:R-:W-:Y:S02]  /*6050*/  ISETP.LT.OR P2, PT, R5.reuse, 0x20, P0 ;  /* 0x000000200500780c */ /* 0x040fe40000741670 */
[----:B------:R-:W-:Y:S01]  /*6060*/  ISETP.GE.AND P3, PT, R5, 0x40, PT ;  /* 0x000000400500780c */ /* 0x000fe20003f66270 */
[----:B--2---:R0:W-:Y:S04]  /*6070*/  STS.U8 [R132+UR15+0x400], R242 ;  /* 0x000400f284007988 */ /* 0x0041e8000800000f */
[----:B---3--:R0:W-:Y:S04]  /*6080*/  STS.U8 [R132+UR15+0x500], R193 ;  /* 0x000500c184007988 */ /* 0x0081e8000800000f */
[----:B----4-:R0:W-:Y:S04]  /*6090*/  STS.U8 [R132+UR15+0x600], R195 ;  /* 0x000600c384007988 */ /* 0x0101e8000800000f */
[----:B-----5:R0:W-:Y:S04]  /*60a0*/  STS.U8 [R132+UR15+0x700], R197 ;  /* 0x000700c584007988 */ /* 0x0201e8000800000f */
        /* <DEDUP_REMOVED lines=41> */
[----:B------:R1:W-:Y:S06]  /*6340*/  MEMBAR.ALL.CTA ;  /* 0x0000000000007992 */ /* 0x0003ec0000008000 */
[----:B-1----:R-:W1:Y:S02]  /*6350*/  FENCE.VIEW.ASYNC.S ;  /* 0x00000000000073c6 */ /* 0x002e640000000000 */
[----:B-1----:R-:W-:Y:S06]  /*6360*/  BAR.SYNC.DEFER_BLOCKING 0x0 ;  /* 0x0000000000007b1d */ /* 0x002fec0000010000 */
[----:B------:R-:W-:Y:S05]  /*6370*/  @P2 BRA `(.L_x_6) ;  /* 0x00000000003c2947 */ /* 0x000fea0003800000 */
[----:B------:R-:W-:Y:S02]  /*6380*/  UIADD3 UR4, UPT, UPT, UR15, 0x4000, URZ ;  /* 0x000040000f047890 */ /* 0x000fe4000fffe0ff */
[----:B------:R-:W-:Y:S02]  /*6390*/  USHF.R.U32.HI UR8, URZ, 0x4, UR15 ;  /* 0x00000004ff087899 */ /* 0x000fe4000801160f */
[----:B------:R-:W-:Y:S02]  /*63a0*/  USHF.R.U32.HI UR4, URZ, 0x4, UR4 ;  /* 0x00000004ff047899 */ /* 0x000fe40008011604 */
[----:B------:R-:W-:Y:S02]  /*63b0*/  USGXT.U32 UR8, UR8, 0xe ;  /* 0x0000000e0808789a */ /* 0x000fe40008000000 */
[----:B------:R-:W-:Y:S01]  /*63c0*/  USGXT.U32 UR6, UR4, 0xe ;  /* 0x0000000e0406789a */ /* 0x000fe20008000000 */
[----:B------:R-:W-:Y:S02]  /*63d0*/  UMOV UR5, URZ ;  /* 0x000000ff00057c82 */ /* 0x000fe40008000000 */
[----:B------:R-:W-:Y:S01]  /*63e0*/  UMOV UR4, UR10 ;  /* 0x0000000a00047c82 */ /* 0x000fe20008000000 */
[----:B------:R-:W-:Y:S01]  /*63f0*/  UMOV UR20, 0x0 ;  /* 0x0000000000147882 */ /* 0x000fe20000000000 */
[----:B------:R-:W-:Y:S01]  /*6400*/  UMOV UR21, 0x4408490 ;  /* 0x0440849000157882 */ /* 0x000fe20000000000 */
[----:B------:R-:W-:Y:S01]  /*6410*/  UMOV UR9, 0xc0004010 ;  /* 0xc000401000097882 */ /* 0x000fe20000000000 */
[----:B------:R-:W-:Y:S01]  /*6420*/  UMOV UR7, 0x80004020 ;  /* 0x8000402000077882 */ /* 0x000fe20000000000 */
[----:B------:R-:W-:Y:S01]  /*6430*/  UMOV UR4, UR4 ;  /* 0x0000000400047c82 */ /* 0x000fe20008000000 */
[----:B------:R1:W-:Y:S01]  /*6440*/  UTCQMMA gdesc[UR6], gdesc[UR8], tmem[UR18], tmem[UR20], idesc[UR21], !UPT ;  /* 0x00ff1408060075ea */ /* 0x0003e2000f800312 */
[----:B------:R1:W-:Y:S01]  /*6450*/  UTCBAR [UR4], URZ ;  /* 0x000000ff040073e9 */ /* 0x0003e200080000ff */
[----:B------:R-:W-:-:S02]  /*6460*/  NOP ;  /* 0x0000000000007918 */ /* 0x000fc40000000000 */
.L_x_6:
[----:B-1----:R-:W-:Y:S01]  /*6470*/  UMOV UR4, URZ ;  /* 0x000000ff00047c82 */ /* 0x002fe20008000000 */
[----:B------:R-:W-:Y:S05]  /*6480*/  @!P3 BRA `(.L_x_7) ;  /* 0x0000002000c0b947 */ /* 0x000fea0003800000 */
[----:B------:R-:W-:Y:S01]  /*6490*/  SHF.R.S32.HI R188, RZ, 0x1f, R5 ;  /* 0x0000001fffbc7819 */ /* 0x000fe20000011405 */
[----:B------:R-:W-:Y:S01]  /*64a0*/  IMAD.SHL.U32 R189, R122, 0x20, RZ ;  /* 0x000000207abd7824 */ /* 0x000fe200078e00ff */
[----:B------:R-:W-:Y:S01]  /*64b0*/  UIADD3 UR5, UPT, UPT, UR15, 0x2000, URZ ;  /* 0x000020000f057890 */ /* 0x000fe2000fffe0ff */
[----:B0-----:R-:W-:Y:S01]  /*64c0*/  IMAD.SHL.U32 R191, R123, 0x20, RZ ;  /* 0x000000207bbf7824 */ /* 0x001fe200078e00ff */
[----:B------:R-:W-:Y:S01]  /*64d0*/  LEA.HI R188, R188, R5, RZ, 0x5 ;  /* 0x00000005bcbc7211 */ /* 0x000fe200078f28ff */
[----:B------:R-:W-:Y:S01]  /*64e0*/  UIADD3 UR4, UPT, UPT, UR15, 0x4800, URZ ;  /* 0x000048000f047890 */ /* 0x000fe2000fffe0ff */
[----:B------:R-:W-:Y:S01]  /*64f0*/  IMAD.MOV.U32 R123, RZ, RZ, RZ ;  /* 0x000000ffff7b7224 */ /* 0x000fe200078e00ff */
[----:B------:R-:W-:Y:S01]  /*6500*/  USHF.R.U32.HI UR5, URZ, 0x4, UR5 ;  /* 0x00000004ff057899 */ /* 0x000fe20008011605 */
[----:B------:R-:W-:Y:S01]  /*6510*/  SHF.R.S32.HI R122, RZ, 0x5, R188 ;  /* 0x00000005ff7a7819 */ /* 0x000fe200000114bc */
[----:B------:R-:W-:Y:S01]  /*6520*/  USHF.R.U32.HI UR4, URZ, 0x4, UR4 ;  /* 0x00000004ff047899 */ /* 0x000fe20008011604 */
[----:B------:R-:W-:Y:S01]  /*6530*/  VIADD R188, R190, 0xffffffe0 ;  /* 0xffffffe0bebc7836 */ /* 0x000fe20000000000 */
[----:B------:R-:W-:Y:S01]  /*6540*/  SHF.R.S32.HI R190, RZ, 0x1f, R189 ;  /* 0x0000001fffbe7819 */ /* 0x000fe200000114bd */
[----:B------:R-:W-:Y:S01]  /*6550*/  UMOV UR13, UR10 ;  /* 0x0000000a000d7c82 */ /* 0x000fe20008000000 */
[----:B------:R-:W-:Y:S01]  /*6560*/  VIMNMX R122, PT, PT, R122, 0x2, !PT ;  /* 0x000000027a7a7848 */ /* 0x000fe20007fe0100 */
[----:B------:R-:W-:Y:S01]  /*6570*/  USGXT.U32 UR10, UR5, 0xe ;  /* 0x0000000e050a789a */ /* 0x000fe20008000000 */
[----:B------:R-:W-:Y:S01]  /*6580*/  SHF.R.S32.HI R192, RZ, 0x1f, R191 ;  /* 0x0000001fffc07819 */ /* 0x000fe200000114bf */
[----:B------:R-:W-:-:S02]  /*6590*/  USGXT.U32 UR8, UR4, 0xe ;  /* 0x0000000e0408789a */ /* 0x000fc40008000000 */
[----:B------:R-:W-:Y:S01]  /*65a0*/  VIADD R193, R122, 0xffffffff ;  /* 0xffffffff7ac17836 */ /* 0x000fe20000000000 */
[----:B------:R-:W-:Y:S01]  /*65b0*/  UMOV UR14, 0x1 ;  /* 0x00000001000e7882 */ /* 0x000fe20000000000 */
[----:B------:R-:W-:-:S08]  /*65c0*/  UMOV UR5, URZ ;  /* 0x000000ff00057c82 */ /* 0x000fd00008000000 */
.L_x_10:
[----:B------:R-:W-:Y:S01]  /*65d0*/  IADD3 R180, P4, PT, R191, R180, RZ ;  /* 0x000000b4bfb47210 */ /* 0x000fe20007f9e0ff */
[----:B------:R-:W-:Y:S01]  /*65e0*/  IMAD.U32 R123, R123, -0x80000000, RZ ;  /* 0x800000007b7b7824 */ /* 0x000fe200078e00ff */
[C---:B------:R-:W-:Y:S02]  /*65f0*/  IADD3 R40, P5, PT, R191.reuse, R40, RZ ;  /* 0x00000028bf287210 */ /* 0x040fe40007fbe0ff */
[C---:B------:R-:W-:Y:S01]  /*6600*/  IADD3 R114, P2, PT, R191.reuse, R114, RZ ;  /* 0x00000072bf727210 */ /* 0x040fe20007f5e0ff */
[C---:B------:R-:W-:Y:S01]  /*6610*/  IMAD.X R187, R192.reuse, 0x1, R187, P4 ;  /* 0x00000001c0bb7824 */ /* 0x040fe200020e06bb */
        /* <DEDUP_REMOVED lines=102> */
[----:B0-----:R-:W0:Y:S01]  /*6c80*/  SYNCS.PHASECHK.TRANS64.TRYWAIT P4, [UR13], R123 ;  /* 0x0000007bff0075a7 */ /* 0x001e22000808110d */
        /* <DEDUP_REMOVED lines=16> */
[----:B------:R-:W-:Y:S01]  /*6d90*/  IADD3 R42, P2, PT, R191, R42, RZ ;  /* 0x0000002abf2a7210 */ /* 0x000fe20007f5e0ff */
[C---:B------:R-:W-:Y:S01]  /*6da0*/  IMAD.X R125, R192.reuse, 0x1, R125, P3 ;  /* 0x00000001c07d7824 */ /* 0x040fe200018e067d */
[----:B------:R-:W-:Y:S01]  /*6db0*/  IADD3 R28, P5, PT, R189, R28, RZ ;  /* 0x0000001cbd1c7210 */ /* 0x000fe20007fbe0ff */
[C---:B------:R-:W-:Y:S01]  /*6dc0*/  IMAD.X R45, R192.reuse, 0x1, R45, P6 ;  /* 0x00000001c02d7824 */ /* 0x040fe200030e062d */
[----:B------:R-:W-:Y:S01]  /*6dd0*/  IADD3 R38, P3, PT, R191, R38, RZ ;  /* 0x00000026bf267210 */ /* 0x000fe20007f7e0ff */
[----:B------:R-:W-:Y:S01]  /*6de0*/  IMAD.X R43, R192, 0x1, R43, P2 ;  /* 0x00000001c02b7824 */ /* 0x000fe200010e062b */
[C---:B------:R-:W-:Y:S01]  /*6df0*/  IADD3 R36, P6, PT, R189.reuse, R36, RZ ;  /* 0x00000024bd247210 */ /* 0x040fe20007fde0ff */
[----:B------:R-:W-:Y:S01]  /*6e00*/  IMAD.X R29, R190, 0x1, R29, P5 ;  /* 0x00000001be1d7824 */ /* 0x000fe200028e061d */
[C---:B------:R-:W-:Y:S01]  /*6e10*/  IADD3 R20, P2, PT, R189.reuse, R20, RZ ;  /* 0x00000014bd147210 */ /* 0x040fe20007f5e0ff */
[----:B------:R-:W-:Y:S01]  /*6e20*/  IMAD.X R39, R192, 0x1, R39, P3 ;  /* 0x00000001c0277824 */ /* 0x000fe200018e0627 */
        /* <DEDUP_REMOVED lines=26> */
[-C--:B------:R-:W-:Y:S01]  /*6fd0*/  ISETP.GE.AND P3, PT, R133, R188.reuse, PT ;  /* 0x000000bc8500720c */ /* 0x080fe20003f66270 */
[C---:B------:R-:W-:Y:S01]  /*6fe0*/  IMAD.X R15, R190.reuse, 0x1, R15, P2 ;  /* 0x00000001be0f7824 */ /* 0x040fe200010e060f */
[----:B------:R-:W-:Y:S01]  /*6ff0*/  ISETP.GE.AND P6, PT, R71, R188, PT ;  /* 0x000000bc4700720c */ /* 0x000fe20003fc6270 */
[----:B------:R-:W-:Y:S01]  /*7000*/  IMAD.X R7, R190, 0x1, R7, P5 ;  /* 0x00000001be077824 */ /* 0x000fe200028e0607 */
[----:B------:R-:W-:Y:S01]  /*7010*/  PRMT R206, RZ, 0x7610, R206 ;  /* 0x00007610ffce7816 */ /* 0x000fe200000000ce */
[----:B0-----:R-:W-:Y:S10]  /*7020*/  @!P4 BRA `(.L_x_8) ;  /* 0x000000700090c947 */ /* 0x001ff40003800000 */
.L_x_16:
[----:B------:R-:W2:Y:S01]  /*7030*/  @!P3 LDG.E.U8 R206, desc[UR16][R6.64] ;  /* 0x0000001006ceb981 */ /* 0x000ea2000c1e1100 */
[-C--:B------:R-:W-:Y:S02]  /*7040*/  ISETP.GE.AND P3, PT, R74, R188.reuse, PT ;  /* 0x000000bc4a00720c */ /* 0x080fe40003f66270 */
[----:B------:R-:W-:Y:S02]  /*7050*/  PRMT R208, RZ, 0x7610, R208 ;  /* 0x00007610ffd07816 */ /* 0x000fe400000000d0 */
[-C--:B------:R-:W-:Y:S02]  /*7060*/  ISETP.GE.AND P4, PT, R76, R188.reuse, PT ;  /* 0x000000bc4c00720c */ /* 0x080fe40003f86270 */
[----:B------:R-:W-:Y:S02]  /*7070*/  PRMT R210, RZ, 0x7610, R210 ;  /* 0x00007610ffd27816 */ /* 0x000fe400000000d2 */
[----:B------:R-:W3:Y:S01]  /*7080*/  @!P6 LDG.E.U8 R208, desc[UR16][R8.64] ;  /* 0x0000001008d0e981 */ /* 0x000ee2000c1e1100 */
[----:B------:R-:W-:-:S02]  /*7090*/  ISETP.GE.AND P2, PT, R77, R188, PT ;  /* 0x000000bc4d00720c */ /* 0x000fc40003f46270 */
[----:B------:R-:W-:Y:S02]  /*70a0*/  PRMT R212, RZ, 0x7610, R212 ;  /* 0x00007610ffd47816 */ /* 0x000fe400000000d4 */
[----:B------:R-:W4:Y:S01]  /*70b0*/  @!P3 LDG.E.U8 R210, desc[UR16][R10.64] ;  /* 0x000000100ad2b981 */ /* 0x000f22000c1e1100 */
[-C--:B------:R-:W-:Y:S02]  /*70c0*/  ISETP.GE.AND P3, PT, R78, R188.reuse, PT ;  /* 0x000000bc4e00720c */ /* 0x080fe40003f66270 */
[----:B------:R-:W-:Y:S01]  /*70d0*/  PRMT R214, RZ, 0x7610, R214 ;  /* 0x00007610ffd67816 */ /* 0x000fe200000000d6 */
[----:B------:R-:W5:Y:S01]  /*70e0*/  @!P4 LDG.E.U8 R212, desc[UR16][R12.64] ;  /* 0x000000100cd4c981 */ /* 0x000f62000c1e1100 */
[-C--:B------:R-:W-:Y:S02]  /*70f0*/  ISETP.GE.AND P4, PT, R79, R188.reuse, PT ;  /* 0x000000bc4f00720c */ /* 0x080fe40003f86270 */
[----:B------:R-:W-:Y:S02]  /*7100*/  PRMT R216, RZ, 0x7610, R216 ;  /* 0x00007610ffd87816 */ /* 0x000fe400000000d8 */
[----:B------:R-:W2:Y:S01]  /*7110*/  @!P2 LDG.E.U8 R214, desc[UR16][R14.64] ;  /* 0x000000100ed6a981 */ /* 0x000ea2000c1e1100 */
[----:B------:R-:W-:-:S02]  /*7120*/  ISETP.GE.AND P5, PT, R82, R188, PT ;  /* 0x000000bc5200720c */ /* 0x000fc40003fa6270 */
[----:B------:R-:W-:Y:S02]  /*7130*/  PRMT R218, RZ, 0x7610, R218 ;  /* 0x00007610ffda7816 */ /* 0x000fe400000000da */
[----:B------:R-:W2:Y:S01]  /*7140*/  @!P3 LDG.E.U8 R216, desc[UR16][R16.64] ;  /* 0x0000001010d8b981 */ /* 0x000ea2000c1e1100 */
[-C--:B------:R-:W-:Y:S02]  /*7150*/  ISETP.GE.AND P2, PT, R83, R188.reuse, PT ;  /* 0x000000bc5300720c */ /* 0x080fe40003f46270 */
[----:B------:R-:W-:Y:S01]  /*7160*/  ISETP.GE.AND P3, PT, R85, R188, PT ;  /* 0x000000bc5500720c */ /* 0x000fe20003f66270 */
[----:B------:R-:W2:Y:S01]  /*7170*/  @!P4 LDG.E.U8 R218, desc[UR16][R18.64] ;  /* 0x0000001012dac981 */ /* 0x000ea2000c1e1100 */
[----:B------:R-:W-:Y:S02]  /*7180*/  PRMT R220, RZ, 0x7610, R220 ;  /* 0x00007610ffdc7816 */ /* 0x000fe400000000dc */
[----:B------:R-:W-:Y:S02]  /*7190*/  PRMT R222, RZ, 0x7610, R222 ;  /* 0x00007610ffde7816 */ /* 0x000fe400000000de */
[----:B------:R-:W-:-:S02]  /*71a0*/  PRMT R224, RZ, 0x7610, R224 ;  /* 0x00007610ffe07816 */ /* 0x000fc400000000e0 */
[----:B------:R-:W2:Y:S04]  /*71b0*/  @!P5 LDG.E.U8 R220, desc[UR16][R20.64] ;  /* 0x0000001014dcd981 */ /* 0x000ea8000c1e1100 */
[----:B------:R-:W2:Y:S01]  /*71c0*/  @!P2 LDG.E.U8 R222, desc[UR16][R22.64] ;  /* 0x0000001016dea981 */ /* 0x000ea2000c1e1100 */
[-C--:B------:R-:W-:Y:S02]  /*71d0*/  ISETP.GE.AND P2, PT, R89, R188.reuse, PT ;  /* 0x000000bc5900720c */ /* 0x080fe40003f46270 */
[-C--:B------:R-:W-:Y:S01]  /*71e0*/  ISETP.GE.AND P4, PT, R86, R188.reuse, PT ;  /* 0x000000bc5600720c */ /* 0x080fe20003f86270 */
[----:B------:R-:W2:Y:S01]  /*71f0*/  @!P3 LDG.E.U8 R224, desc[UR16][R24.64] ;  /* 0x0000001018e0b981 */ /* 0x000ea2000c1e1100 */
[----:B------:R-:W-:Y:S02]  /*7200*/  ISETP.GE.AND P3, PT, R135, R188, PT ;  /* 0x000000bc8700720c */ /* 0x000fe40003f66270 */
[----:B------:R-:W-:-:S02]  /*7210*/  PRMT R230, RZ, 0x7610, R230 ;  /* 0x00007610ffe67816 */ /* 0x000fc400000000e6 */
[----:B------:R-:W-:Y:S02]  /*7220*/  PRMT R232, RZ, 0x7610, R232 ;  /* 0x00007610ffe87816 */ /* 0x000fe400000000e8 */
[-C--:B------:R-:W-:Y:S02]  /*7230*/  ISETP.GE.AND P5, PT, R88, R188.reuse, PT ;  /* 0x000000bc5800720c */ /* 0x080fe40003fa6270 */
[----:B------:R-:W-:Y:S01]  /*7240*/  PRMT R226, RZ, 0x7610, R226 ;  /* 0x00007610ffe27816 */ /* 0x000fe200000000e2 */
[----:B------:R-:W2:Y:S01]  /*7250*/  @!P2 LDG.E.U8 R230, desc[UR16][R32.64] ;  /* 0x0000001020e6a981 */ /* 0x000ea2000c1e1100 */
[----:B------:R-:W-:-:S03]  /*7260*/  ISETP.GE.AND P2, PT, R93, R188, PT ;  /* 0x000000bc5d00720c */ /* 0x000fc60003f46270 */
[----:B------:R-:W2:Y:S01]  /*7270*/  @!P3 LDG.E.U8 R232, desc[UR16][R30.64] ;  /* 0x000000101ee8b981 */ /* 0x000ea2000c1e1100 */
[-C--:B------:R-:W-:Y:S02]  /*7280*/  ISETP.GE.AND P3, PT, R137, R188.reuse, PT ;  /* 0x000000bc8900720c */ /* 0x080fe40003f66270 */
[----:B------:R-:W-:Y:S01]  /*7290*/  PRMT R228, RZ, 0x7610, R228 ;  /* 0x00007610ffe47816 */ /* 0x000fe200000000e4 */
[----:B------:R-:W2:Y:S01]  /*72a0*/  @!P4 LDG.E.U8 R226, desc[UR16][R26.64] ;  /* 0x000000101ae2c981 */ /* 0x000ea2000c1e1100 */
[----:B------:R-:W-:Y:S02]  /*72b0*/  PRMT R234, RZ, 0x7610, R234 ;  /* 0x00007610ffea7816 */ /* 0x000fe400000000ea */
[----:B------:R-:W-:Y:S02]  /*72c0*/  PRMT R236, RZ, 0x7610, R236 ;  /* 0x00007610ffec7816 */ /* 0x000fe400000000ec */
[----:B------:R-:W2:Y:S04]  /*72d0*/  @!P5 LDG.E.U8 R228, desc[UR16][R28.64] ;  /* 0x000000101ce4d981 */ /* 0x000ea8000c1e1100 */
[----:B------:R-:W2:Y:S04]  /*72e0*/  @!P2 LDG.E.U8 R234, desc[UR16][R34.64] ;  /* 0x0000001022eaa981 */ /* 0x000ea8000c1e1100 */
[----:B------:R-:W2:Y:S01]  /*72f0*/  @!P3 LDG.E.U8 R236, desc[UR16][R36.64] ;  /* 0x0000001024ecb981 */ /* 0x000ea2000c1e1100 */
[----:B------:R-:W-:Y:S01]  /*7300*/  BAR.SYNC.DEFER_BLOCKING 0x0 ;  /* 0x0000000000007b1d */ /* 0x000fe20000010000 */
[----:B------:R-:W-:-:S02]  /*7310*/  ISETP.GE.AND P4, PT, R4, R188, PT ;  /* 0x000000bc0400720c */ /* 0x000fc40003f86270 */
[----:B------:R-:W-:Y:S02]  /*7320*/  PRMT R238, RZ, 0x7610, R238 ;  /* 0x00007610ffee7816 */ /* 0x000fe400000000ee */
[----:B------:R-:W-:Y:S02]  /*7330*/  PRMT R240, RZ, 0x7610, R240 ;  /* 0x00007610fff07816 */ /* 0x000fe400000000f0 */
[----:B------:R-:W-:Y:S02]  /*7340*/  PRMT R244, RZ, 0x7610, R244 ;  /* 0x00007610fff47816 */ /* 0x000fe400000000f4 */
[----:B------:R-:W-:Y:S02]  /*7350*/  PRMT R252, RZ, 0x7610, R252 ;  /* 0x00007610fffc7816 */ /* 0x000fe400000000fc */
[----:B------:R-:W-:-:S03]  /*7360*/  PRMT R250, RZ, 0x7610, R250 ;  /* 0x00007610fffa7816 */ /* 0x000fc600000000fa */
[----:B------:R-:W2:Y:S04]  /*7370*/  @!P4 LDG.E.U8 R238, desc[UR16][R38.64] ;  /* 0x0000001026eec981 */ /* 0x000ea8000c1e1100 */
[----:B------:R-:W2:Y:S04]  /*7380*/  @!P4 LDG.E.U8 R240, desc[UR16][R42.64] ;  /* 0x000000102af0c981 */ /* 0x000ea8000c1e1100 */
[----:B------:R-:W2:Y:S04]  /*7390*/  @!P4 LDG.E.U8 R244, desc[UR16][R44.64] ;  /* 0x000000102cf4c981 */ /* 0x000ea8000c1e1100 */
[----:B------:R-:W2:Y:S04]  /*73a0*/  @!P4 LDG.E.U8 R252, desc[UR16][R46.64] ;  /* 0x000000102efcc981 */ /* 0x000ea8000c1e1100 */
[----:B------:R-:W2:Y:S01]  /*73b0*/  @!P4 LDG.E.U8 R250, desc[UR16][R48.64] ;  /* 0x0000001030fac981 */ /* 0x000ea2000c1e1100 */
[----:B------:R-:W-:Y:S01]  /*73c0*/  PRMT R209, RZ, 0x7610, R209 ;  /* 0x00007610ffd17816 */ /* 0x000fe200000000d1 */
[----:B------:R-:W-:-:S02]  /*73d0*/  @!P4 IMAD.MOV.U32 R122, RZ, RZ, R70 ;  /* 0x000000ffff7ac224 */ /* 0x000fc400078e0046 */
[----:B------:R-:W-:Y:S01]  /*73e0*/  @!P4 IMAD.MOV.U32 R123, RZ, RZ, R73 ;  /* 0x000000ffff7bc224 */ /* 0x000fe200078e0049 */
[----:B------:R-:W-:-:S04]  /*73f0*/  PRMT R211, RZ, 0x7610, R211 ;  /* 0x00007610ffd37816 */ /* 0x000fc800000000d3 */
[----:B------:R0:W2:Y:S01]  /*7400*/  @!P4 LDG.E.U8 R209, desc[UR16][R122.64] ;  /* 0x000000107ad1c981 */ /* 0x0000a2000c1e1100 */
[----:B------:R-:W-:Y:S01]  /*7410*/  PRMT R215, RZ, 0x7610, R215 ;  /* 0x00007610ffd77816 */ /* 0x000fe200000000d7 */
[----:B0-----:R-:W-:Y:S02]  /*7420*/  @!P4 IMAD.MOV.U32 R122, RZ, RZ, R72 ;  /* 0x000000ffff7ac224 */ /* 0x001fe400078e0048 */
[----:B------:R-:W-:-:S05]  /*7430*/  @!P4 IMAD.MOV.U32 R123, RZ, RZ, R75 ;  /* 0x000000ffff7bc224 */ /* 0x000fca00078e004b */
        /* <DEDUP_REMOVED lines=24> */
[----:B------:R0:W3:Y:S01]  /*75c0*/  @!P4 LDG.E.U8 R227, desc[UR16][R122.64] ;  /* 0x000000107ae3c981 */ /* 0x0000e2000c1e1100 */
[----:B------:R-:W-:Y:S01]  /*75d0*/  PRMT R231, RZ, 0x7610, R231 ;  /* 0x00007610ffe77816 */ /* 0x000fe200000000e7 */
[----:B0-----:R-:W-:Y:S02]  /*75e0*/  @!P4 IMAD.MOV.U32 R122, RZ, RZ, R102 ;  /* 0x000000ffff7ac224 */ /* 0x001fe400078e0066 */
[----:B------:R-:W-:-:S05]  /*75f0*/  @!P4 IMAD.MOV.U32 R123, RZ, RZ, R105 ;  /* 0x000000ffff7bc224 */ /* 0x000fca00078e0069 */
[----:B------:R0:W4:Y:S01]  /*7600*/  @!P4 LDG.E.U8 R229, desc[UR16][R122.64] ;  /* 0x000000107ae5c981 */ /* 0x000122000c1e1100 */
[----:B------:R-:W-:Y:S01]  /*7610*/  PRMT R233, RZ, 0x7610, R233 ;  /* 0x00007610ffe97816 */ /* 0x000fe200000000e9 */
[----:B0-----:R-:W-:Y:S02]  /*7620*/  @!P4 IMAD.MOV.U32 R122, RZ, RZ, R104 ;  /* 0x000000ffff7ac224 */ /* 0x001fe400078e0068 */
[----:B------:R-:W-:-:S05]  /*7630*/  @!P4 IMAD.MOV.U32 R123, RZ, RZ, R107 ;  /* 0x000000ffff7bc224 */ /* 0x000fca00078e006b */
[----:B------:R0:W5:Y:S01]  /*7640*/  @!P4 LDG.E.U8 R231, desc[UR16][R122.64] ;  /* 0x000000107ae7c981 */ /* 0x000162000c1e1100 */
        /* <DEDUP_REMOVED lines=59> */
[----:B------:R0:W5:Y:S04]  /*7a00*/  @!P4 LDG.E.U8 R202, desc[UR16][R122.64] ;  /* 0x000000107acac981 */ /* 0x000168000c1e1100 */
[----:B--2---:R1:W-:Y:S01]  /*7a10*/  STS.U8 [R132+UR15+0x4800], R206 ;  /* 0x004800ce84007988 */ /* 0x0043e2000800000f */
[----:B0-----:R-:W-:Y:S02]  /*7a20*/  @!P4 IMAD.MOV.U32 R122, RZ, RZ, R140 ;  /* 0x000000ffff7ac224 */ /* 0x001fe400078e008c */
[----:B------:R-:W-:Y:S01]  /*7a30*/  @!P4 IMAD.MOV.U32 R123, RZ, RZ, R147 ;  /* 0x000000ffff7bc224 */ /* 0x000fe200078e0093 */
[----:B-1----:R-:W-:-:S04]  /*7a40*/  PRMT R206, RZ, 0x7610, R206 ;  /* 0x00007610ffce7816 */ /* 0x002fc800000000ce */
[----:B------:R0:W2:Y:S04]  /*7a50*/  @!P4 LDG.E.U8 R204, desc[UR16][R122.64] ;  /* 0x000000107accc981 */ /* 0x0000a8000c1e1100 */
[----:B---3--:R1:W-:Y:S01]  /*7a60*/  STS.U8 [R132+UR15+0x4a00], R208 ;  /* 0x004a00d084007988 */ /* 0x0083e2000800000f */
[----:B0-----:R-:W-:Y:S02]  /*7a70*/  @!P4 IMAD.MOV.U32 R122, RZ, RZ, R142 ;  /* 0x000000ffff7ac224 */ /* 0x001fe400078e008e */
[----:B------:R-:W-:Y:S01]  /*7a80*/  @!P4 IMAD.MOV.U32 R123, RZ, RZ, R149 ;  /* 0x000000ffff7bc224 */ /* 0x000fe200078e0095 */
[----:B-1----:R-:W-:-:S04]  /*7a90*/  PRMT R208, RZ, 0x7610, R208 ;  /* 0x00007610ffd07816 */ /* 0x002fc800000000d0 */
[----:B------:R0:W3:Y:S04]  /*7aa0*/  @!P4 LDG.E.U8 R206, desc[UR16][R122.64] ;  /* 0x000000107acec981 */ /* 0x0000e8000c1e1100 */
[----:B----4-:R1:W-:Y:S01]  /*7ab0*/  STS.U8 [R132+UR15+0x4c00], R210 ;  /* 0x004c00d284007988 */ /* 0x0103e2000800000f */
[----:B0-----:R-:W-:Y:S02]  /*7ac0*/  @!P4 IMAD.MOV.U32 R122, RZ, RZ, R144 ;  /* 0x000000ffff7ac224 */ /* 0x001fe400078e0090 */
[----:B------:R-:W-:Y:S01]  /*7ad0*/  @!P4 IMAD.MOV.U32 R123, RZ, RZ, R151 ;  /* 0x000000ffff7bc224 */ /* 0x000fe200078e0097 */
[----:B-1----:R-:W-:-:S04]  /*7ae0*/  PRMT R210, RZ, 0x7610, R210 ;  /* 0x00007610ffd27816 */ /* 0x002fc800000000d2 */
[----:B------:R0:W4:Y:S04]  /*7af0*/  @!P4 LDG.E.U8 R208, desc[UR16][R122.64] ;  /* 0x000000107ad0c981 */ /* 0x000128000c1e1100 */
[----:B-----5:R1:W-:Y:S01]  /*7b00*/  STS.U8 [R132+UR15+0x4e00], R212 ;  /* 0x004e00d484007988 */ /* 0x0203e2000800000f */
[----:B0-----:R-:W-:Y:S02]  /*7b10*/  @!P4 IMAD.MOV.U32 R122, RZ, RZ, R146 ;  /* 0x000000ffff7ac224 */ /* 0x001fe400078e0092 */
[----:B------:R-:W-:Y:S01]  /*7b20*/  @!P4 IMAD.MOV.U32 R123, RZ, RZ, R153 ;  /* 0x000000ffff7bc224 */ /* 0x000fe200078e0099 */
[----:B-1----:R-:W-:-:S04]  /*7b30*/  PRMT R212, RZ, 0x7610, R212 ;  /* 0x00007610ffd47816 */ /* 0x002fc800000000d4 */
[----:B------:R0:W5:Y:S04]  /*7b40*/  @!P4 LDG.E.U8 R210, desc[UR16][R122.64] ;  /* 0x000000107ad2c981 */ /* 0x000168000c1e1100 */
[----:B------:R1:W-:Y:S01]  /*7b50*/  STS.U8 [R182+UR15+0x4880], R214 ;  /* 0x004880d6b6007988 */ /* 0x0003e2000800000f */
[----:B0-----:R-:W-:Y:S02]  /*7b60*/  @!P4 IMAD.MOV.U32 R122, RZ, RZ, R148 ;  /* 0x000000ffff7ac224 */ /* 0x001fe400078e0094 */
[----:B------:R-:W-:Y:S01]  /*7b70*/  @!P4 IMAD.MOV.U32 R123, RZ, RZ, R155 ;  /* 0x000000ffff7bc224 */ /* 0x000fe200078e009b */
[----:B-1----:R-:W-:-:S04]  /*7b80*/  PRMT R214, RZ, 0x7610, R214 ;  /* 0x00007610ffd67816 */ /* 0x002fc800000000d6 */
[----:B------:R0:W2:Y:S04]  /*7b90*/  @!P4 LDG.E.U8 R212, desc[UR16][R122.64] ;  /* 0x000000107ad4c981 */ /* 0x0000a8000c1e1100 */
        /* <DEDUP_REMOVED lines=69> */
[----:B------:R0:W2:Y:S01]  /*7ff0*/  @!P4 LDG.E.U8 R240, desc[UR16][R122.64] ;  /* 0x000000107af0c981 */ /* 0x0000a2000c1e1100 */
[----:B------:R-:W-:Y:S02]  /*8000*/  PRMT R248, RZ, 0x7610, R248 ;  /* 0x00007610fff87816 */ /* 0x000fe400000000f8 */
[----:B------:R-:W-:Y:S01]  /*8010*/  PRMT R246, RZ, 0x7610, R246 ;  /* 0x00007610fff67816 */ /* 0x000fe200000000f6 */
[----:B------:R1:W-:Y:S01]  /*8020*/  STS.U8 [R132+UR15+0x2300], R252 ;  /* 0x002300fc84007988 */ /* 0x0003e2000800000f */
[----:B------:R-:W-:Y:S02]  /*8030*/  PRMT R242, RZ, 0x7610, R242 ;  /* 0x00007610fff27816 */ /* 0x000fe400000000f2 */
[----:B------:R-:W-:Y:S01]  /*8040*/  PRMT R195, RZ, 0x7610, R195 ;  /* 0x00007610ffc37816 */ /* 0x000fe200000000c3 */
[----:B------:R1:W-:Y:S01]  /*8050*/  STS.U8 [R132+UR15+0x2400], R250 ;  /* 0x002400fa84007988 */ /* 0x0003e2000800000f */
[----:B0-----:R-:W-:Y:S02]  /*8060*/  @!P4 IMAD.MOV.U32 R122, RZ, RZ, R178 ;  /* 0x000000ffff7ac224 */ /* 0x001fe400078e00b2 */
[----:B------:R-:W-:Y:S01]  /*8070*/  @!P4 IMAD.MOV.U32 R123, RZ, RZ, R185 ;  /* 0x000000ffff7bc224 */ /* 0x000fe200078e00b9 */
[----:B------:R-:W-:Y:S01]  /*8080*/  PRMT R197, RZ, 0x7610, R197 ;  /* 0x00007610ffc57816 */ /* 0x000fe200000000c5 */
[----:B------:R-:W2:Y:S01]  /*8090*/  @!P4 LDG.E.U8 R248, desc[UR16][R50.64] ;  /* 0x0000001032f8c981 */ /* 0x000ea2000c1e1100 */
[----:B------:R-:W-:-:S02]  /*80a0*/  PRMT R199, RZ, 0x7610, R199 ;  /* 0x00007610ffc77816 */ /* 0x000fc400000000c7 */
[----:B------:R-:W-:Y:S01]  /*80b0*/  PRMT R201, RZ, 0x7610, R201 ;  /* 0x00007610ffc97816 */ /* 0x000fe200000000c9 */
[----:B------:R0:W3:Y:S01]  /*80c0*/  @!P4 LDG.E.U8 R244, desc[UR16][R122.64] ;  /* 0x000000107af4c981 */ /* 0x0000e2000c1e1100 */
[----:B------:R-:W-:Y:S02]  /*80d0*/  PRMT R203, RZ, 0x7610, R203 ;  /* 0x00007610ffcb7816 */ /* 0x000fe400000000cb */
[----:B------:R-:W-:Y:S01]  /*80e0*/  PRMT R205, RZ, 0x7610, R205 ;  /* 0x00007610ffcd7816 */ /* 0x000fe200000000cd */
[----:B------:R-:W3:Y:S01]  /*80f0*/  @!P4 LDG.E.U8 R246, desc[UR16][R52.64] ;  /* 0x0000001034f6c981 */ /* 0x000ee2000c1e1100 */
[----:B------:R-:W-:Y:S02]  /*8100*/  PRMT R207, RZ, 0x7610, R207 ;  /* 0x00007610ffcf7816 */ /* 0x000fe400000000cf */
[----:B------:R-:W-:Y:S01]  /*8110*/  PRMT R213, RZ, 0x7610, R213 ;  /* 0x00007610ffd57816 */ /* 0x000fe200000000d5 */
[----:B------:R-:W4:Y:S01]  /*8120*/  @!P4 LDG.E.U8 R242, desc[UR16][R54.64] ;  /* 0x0000001036f2c981 */ /* 0x000f22000c1e1100 */
[----:B------:R-:W-:Y:S01]  /*8130*/  PRMT R217, RZ, 0x7610, R217 ;  /* 0x00007610ffd97816 */ /* 0x000fe200000000d9 */
[----:B0-----:R-:W-:Y:S01]  /*8140*/  @!P4 IMAD.MOV.U32 R122, RZ, RZ, R180 ;  /* 0x000000ffff7ac224 */ /* 0x001fe200078e00b4 */
[----:B-1----:R-:W-:Y:S01]  /*8150*/  PRMT R252, RZ, 0x7610, R252 ;  /* 0x00007610fffc7816 */ /* 0x002fe200000000fc */
[----:B------:R-:W-:Y:S01]  /*8160*/  @!P4 IMAD.MOV.U32 R123, RZ, RZ, R187 ;  /* 0x000000ffff7bc224 */ /* 0x000fe200078e00bb */
[----:B------:R-:W-:Y:S01]  /*8170*/  PRMT R250, RZ, 0x7610, R250 ;  /* 0x00007610fffa7816 */ /* 0x000fe200000000fa */
[----:B------:R-:W5:Y:S04]  /*8180*/  @!P4 LDG.E.U8 R195, desc[UR16][R56.64] ;  /* 0x0000001038c3c981 */ /* 0x000f68000c1e1100 */
        /* <DEDUP_REMOVED lines=25> */
[----:B------:R-:W-:Y:S01]  /*8320*/  ULEA UR13, UR14, UR15, 0x3 ;  /* 0x0000000f0e0d7291 */ /* 0x000fe2000f8e18ff */
[----:B------:R-:W-:-:S03]  /*8330*/  UMOV UR4, UR5 ;  /* 0x0000000500047c82 */ /* 0x000fc60008000000 */
[----:B------:R-:W-:Y:S01]  /*8340*/  UIADD3 UR13, UPT, UPT, UR13, 0x5000, URZ ;  /* 0x000050000d0d7890 */ /* 0x000fe2000fffe0ff */
        /* <DEDUP_REMOVED lines=48> */
[----:B------:R-:W-:Y:S01]  /*8650*/  UMOV UR6, UR13 ;  /* 0x0000000d00067c82 */ /* 0x000fe20008000000 */
[----:B------:R-:W-:Y:S01]  /*8660*/  UMOV UR7, URZ ;  /* 0x000000ff00077c82 */ /* 0x000fe20008000000 */
[----:B------:R-:W-:Y:S01]  /*8670*/  UMOV UR9, 0x80004020 ;  /* 0x8000402000097882 */ /* 0x000fe20000000000 */
[----:B------:R-:W-:Y:S01]  /*8680*/  UMOV UR11, 0xc0004010 ;  /* 0xc0004010000b7882 */ /* 0x000fe20000000000 */
[----:B------:R-:W-:Y:S01]  /*8690*/  UMOV UR20, 0x0 ;  /* 0x0000000000147882 */ /* 0x000fe20000000000 */
[----:B------:R-:W-:Y:S01]  /*86a0*/  UMOV UR21, 0x4408490 ;  /* 0x0440849000157882 */ /* 0x000fe20000000000 */
[----:B------:R-:W-:Y:S01]  /*86b0*/  UMOV UR5, UR6 ;  /* 0x0000000600057c82 */ /* 0x000fe20008000000 */
[----:B------:R1:W-:Y:S01]  /*86c0*/  UTCQMMA gdesc[UR8], gdesc[UR10], tmem[UR18], tmem[UR20], idesc[UR21], UPT ;  /* 0x00ff140a080075ea */ /* 0x0003e2000b800312 */
[----:B------:R1:W-:Y:S01]  /*86d0*/  UTCBAR [UR5], URZ ;  /* 0x000000ff050073e9 */ /* 0x0003e200080000ff */
[----:B------:R-:W-:Y:S02]  /*86e0*/  NOP ;  /* 0x0000000000007918 */ /* 0x000fe40000000000 */
.L_x_9:
[----:B------:R-:W-:Y:S01]  /*86f0*/  VIADD R193, R193, 0xffffffff ;  /* 0xffffffffc1c17836 */ /* 0x000fe20000000000 */
[----:B------:R-:W-:Y:S01]  /*8700*/  UIADD3 UR14, UPT, UPT, UR14, 0x1, URZ ;  /* 0x000000010e0e7890 */ /* 0x000fe2000fffe0ff */
[----:B------:R-:W-:Y:S02]  /*8710*/  IMAD.U32 R123, RZ, RZ, UR4 ;  /* 0x00000004ff7b7e24 */ /* 0x000fe4000f8e00ff */
[----:B------:R-:W-:Y:S01]  /*8720*/  VIADD R188, R188, 0xffffffe0 ;  /* 0xffffffe0bcbc7836 */ /* 0x000fe20000000000 */
[----:B------:R-:W-:Y:S01]  /*8730*/  ISETP.NE.U32.AND P2, PT, R193, RZ, PT ;  /* 0x000000ffc100720c */ /* 0x000fe20003f45070 */
[----:B------:R-:W-:-:S04]  /*8740*/  UISETP.GT.AND UP1, UPT, UR14, 0x1, UPT ;  /* 0x000000010e00788c */ /* 0x000fc8000bf24270 */
[----:B-1----:R-:W-:Y:S02]  /*8750*/  USEL UR5, URZ, 0x1, !UP1 ;  /* 0x00000001ff057887 */ /* 0x002fe4000c800000 */
[----:B------:R-:W-:Y:S02]  /*8760*/  USEL UR14, UR14, URZ, !UP1 ;  /* 0x000000ff0e0e7287 */ /* 0x000fe4000c800000 */
[----:B------:R-:W-:-:S04]  /*8770*/  ULOP3.LUT UR5, UR4, UR5, URZ, 0x3c, !UPT ;  /* 0x0000000504057292 */ /* 0x000fc8000f8e3cff */
[----:B------:R-:W-:Y:S08]  /*8780*/  @P2 BRA `(.L_x_10) ;  /* 0xffffffdc00902947 */ /* 0x000ff0000383ffff */
.L_x_7:
[----:B------:R-:W-:Y:S01]  /*8790*/  ISETP.GE.AND P0, PT, R5, 0x20, PT ;  /* 0x000000200500780c */ /* 0x000fe20003f06270 */
[C---:B------:R-:W-:Y:S01]  /*87a0*/  IMAD.SHL.U32 R4, R3.reuse, 0x10, RZ ;  /* 0x0000001003047824 */ /* 0x040fe200078e00ff */
[----:B------:R-:W1:Y:S01]  /*87b0*/  LDCU.128 UR8, c[0x0][0x390] ;  /* 0x00007200ff0877ac */ /* 0x000e620008000c00 */
[----:B------:R-:W-:-:S03]  /*87c0*/  IMAD.SHL.U32 R5, R3, 0x80, RZ ;  /* 0x0000008003057824 */ /* 0x000fc600078e00ff */
[----:B------:R-:W-:Y:S02]  /*87d0*/  LOP3.LUT R134, R4, 0xf0, RZ, 0xc0, !PT ;  /* 0x000000f004867812 */ /* 0x000fe400078ec0ff */
[----:B------:R-:W-:-:S05]  /*87e0*/  LOP3.LUT R139, R5, 0x800, RZ, 0xc0, !PT ;  /* 0x00000800058b7812 */ /* 0x000fca00078ec0ff */
[----:B------:R-:W-:Y:S05]  /*87f0*/  @!P0 BRA `(.L_x_11) ;  /* 0x0000000000108947 */ /* 0x000fea0003800000 */
[----:B------:R-:W-:-:S06]  /*8800*/  USHF.L.U32 UR4, UR4, 0x1f, URZ ;  /* 0x0000001f04047899 */ /* 0x000fcc00080006ff */
[----:B------:R-:W-:-:S04]  /*8810*/  IMAD.U32 R4, RZ, RZ, UR4 ;  /* 0x00000004ff047e24 */ /* 0x000fc8000f8e00ff */
[----:B------:R-:W2:Y:S02]  /*8820*/  SYNCS.PHASECHK.TRANS64.TRYWAIT P0, [UR13], R4 ;  /* 0x00000004ff0075a7 */ /* 0x000ea4000800110d */
[----:B--2---:R-:W-:Y:S05]  /*8830*/  @!P0 BRA `(.L_x_12) ;  /* 0x0000005800988947 */ /* 0x004fea0003800000 */
.L_x_11:
[----:B------:R-:W-:Y:S01]  /*8840*/  BAR.SYNC.DEFER_BLOCKING 0x0 ;  /* 0x0000000000007b1d */ /* 0x000fe20000010000 */
[----:B------:R-:W-:Y:S01]  /*8850*/  IADD3 R148, PT, PT, R134, UR15, R139 ;  /* 0x0000000f86947c10 */ /* 0x000fe2000fffe08b */
[C---:B------:R-:W-:Y:S01]  /*8860*/  IMAD.IADD R137, R2.reuse, 0x1, R137 ;  /* 0x0000000102897824 */ /* 0x040fe200078e0289 */
[C---:B------:R-:W-:Y:S01]  /*8870*/  LOP3.LUT R134, R2.reuse, R133, RZ, 0xfc, !PT ;  /* 0x0000008502867212 */ /* 0x040fe200078efcff */
[----:B------:R-:W-:Y:S01]  /*8880*/  IMAD.IADD R135, R2, 0x1, R135 ;  /* 0x0000000102877824 */ /* 0x000fe200078e0287 */
[----:B-1----:R-:W-:Y:S01]  /*8890*/  ISETP.GE.AND P0, PT, R0, UR10, PT ;  /* 0x0000000a00007c0c */ /* 0x002fe2000bf06270 */
[----:B------:R-:W1:Y:S01]  /*88a0*/  LDCU UR4, c[0x0][0x3b4] ;  /* 0x00007680ff0477ac */ /* 0x000e620008000800 */
[----:B------:R-:W-:Y:S02]  /*88b0*/  LOP3.LUT R150, R134, 0x20, RZ, 0xfc, !PT ;  /* 0x0000002086967812 */ /* 0x000fe400078efcff */
[----:B------:R-:W-:Y:S01]  /*88c0*/  LOP3.LUT R151, R3, 0x60, RZ, 0xc0, !PT ;  /* 0x0000006003977812 */ /* 0x000fe200078ec0ff */
[----:B------:R-:W2:Y:S01]  /*88d0*/  LDCU UR5, c[0x0][0x39c] ;  /* 0x00007380ff0577ac */ /* 0x000ea20008000800 */
[----:B------:R-:W-:-:S02]  /*88e0*/  ISETP.LT.AND P5, PT, R150, UR11, !P0 ;  /* 0x0000000b96007c0c */ /* 0x000fc4000c7a1270 */
[C-C-:B------:R-:W-:Y:S01]  /*88f0*/  LOP3.LUT R139, R2.reuse, 0x1c, R133.reuse, 0xfe, !PT ;  /* 0x0000001c028b7812 */ /* 0x140fe200078efe85 */
[----:B------:R-:W-:Y:S01]  /*8900*/  IMAD R148, R151, 0x8, R148 ;  /* 0x0000000897947824 */ /* 0x000fe200078e0294 */
[C-C-:B------:R-:W-:Y:S01]  /*8910*/  LOP3.LUT R136, R2.reuse, 0x1a, R133.reuse, 0xfe, !PT ;  /* 0x0000001a02887812 */ /* 0x140fe200078efe85 */
[----:B------:R-:W3:Y:S01]  /*8920*/  LDCU UR6, c[0x0][0x39c] ;  /* 0x00007380ff0677ac */ /* 0x000ee20008000800 */
[C-C-:B------:R-:W-:Y:S02]  /*8930*/  LOP3.LUT R140, R2.reuse, 0x18, R133.reuse, 0xfe, !PT ;  /* 0x00000018028c7812 */ /* 0x140fe400078efe85 */
[C-C-:B------:R-:W-:Y:S01]  /*8940*/  LOP3.LUT R143, R2.reuse, 0x16, R133.reuse, 0xfe, !PT ;  /* 0x00000016028f7812 */ /* 0x140fe200078efe85 */
[----:B------:R-:W4:Y:S01]  /*8950*/  LDCU UR7, c[0x0][0x39c] ;  /* 0x00007380ff0777ac */ /* 0x000f220008000800 */
[C-C-:B------:R-:W-:Y:S02]  /*8960*/  LOP3.LUT R141, R2.reuse, 0x14, R133.reuse, 0xfe, !PT ;  /* 0x00000014028d7812 */ /* 0x140fe400078efe85 */
[C-C-:B------:R-:W-:Y:S01]  /*8970*/  LOP3.LUT R142, R2.reuse, 0x12, R133.reuse, 0xfe, !PT ;  /* 0x00000012028e7812 */ /* 0x140fe200078efe85 */
[----:B------:R-:W5:Y:S02]  /*8980*/  @!P1 SYNCS.CCTL.IV [UR15+0x5000] ;  /* 0x00500000ff0099b1 */ /* 0x000f64000800000f */
[----:B-----5:R-:W-:Y:S01]  /*8990*/  BAR.SYNC.DEFER_BLOCKING 0x0 ;  /* 0x0000000000007b1d */ /* 0x020fe20000010000 */
[----:B------:R-:W-:-:S02]  /*89a0*/  LOP3.LUT R144, R2, 0x10, R133, 0xfe, !PT ;  /* 0x0000001002907812 */ /* 0x000fc400078efe85 */
[C-C-:B------:R-:W-:Y:S02]  /*89b0*/  LOP3.LUT R145, R2.reuse, 0xc, R133.reuse, 0xfe, !PT ;  /* 0x0000000c02917812 */ /* 0x140fe400078efe85 */
[C-C-:B------:R-:W-:Y:S02]  /*89c0*/  LOP3.LUT R138, R2.reuse, 0xa, R133.reuse, 0xfe, !PT ;  /* 0x0000000a028a7812 */ /* 0x140fe400078efe85 */
[C-C-:B------:R-:W-:Y:S01]  /*89d0*/  LOP3.LUT R146, R2.reuse, 0x8, R133.reuse, 0xfe, !PT ;  /* 0x0000000802927812 */ /* 0x140fe200078efe85 */
[----:B------:R-:W-:Y:S01]  /*89e0*/  LDTM.16dp32bit_t0_t15.x128 R4, tmem[UR12] ;  /* 0x0000000c000479ee */ /* 0x000fe20008b80000 */
[----:B------:R-:W5:Y:S01]  /*89f0*/  LDTM.16dp32bit_t16_t31.x128 R4, tmem[UR12+0x80] ;  /* 0x0000800c000479ee */ /* 0x000f620008ba0000 */
[C-C-:B------:R-:W-:Y:S02]  /*8a00*/  LOP3.LUT R147, R2.reuse, 0x6, R133.reuse, 0xfe, !PT ;  /* 0x0000000602937812 */ /* 0x140fe400078efe85 */
[----:B------:R-:W-:Y:S02]  /*8a10*/  LOP3.LUT R149, R2, 0x4, R133, 0xfe, !PT ;  /* 0x0000000402957812 */ /* 0x000fe400078efe85 */
[----:B------:R-:W-:-:S02]  /*8a20*/  LEA.HI R3, R3, R2, RZ, 0x1a ;  /* 0x0000000203037211 */ /* 0x000fc400078fd0ff */
[----:B------:R-:W-:Y:S02]  /*8a30*/  LOP3.LUT R133, R2, 0x2, R133, 0xfe, !PT ;  /* 0x0000000202857812 */ /* 0x000fe400078efe85 */
[----:B0-----:R-:W-:Y:S01]  /*8a40*/  LEA R132, R132, UR15, 0x4 ;  /* 0x0000000f84847c11 */ /* 0x001fe2000f8e20ff */
[----:B------:R-:W0:Y:S01]  /*8a50*/  @!P1 SYNCS.CCTL.IV [UR15+0x5008] ;  /* 0x00500800ff0099b1 */ /* 0x000e22000800000f */
[----:B------:R-:W-:Y:S01]  /*8a60*/  NOP ;  /* 0x0000000000007918 */ /* 0x000fe20000000000 */
[----:B------:R-:W-:Y:S02]  /*8a70*/  ISETP.LT.AND P1, PT, R134, UR11, !P0 ;  /* 0x0000000b86007c0c */ /* 0x000fe4000c721270 */
[----:B-----5:R-:W-:Y:S02]  /*8a80*/  F2FP.SATFINITE.E5M2.F32.PACK_AB_MERGE_C R4, R5, R4, RZ ;  /* 0x000000040504723e */ /* 0x020fe400048060ff */
[----:B------:R-:W-:Y:S02]  /*8a90*/  F2FP.SATFINITE.E5M2.F32.PACK_AB_MERGE_C R6, R7, R6, RZ ;  /* 0x000000060706723e */ /* 0x000fe400048060ff */
[----:B------:R-:W-:-:S02]  /*8aa0*/  F2FP.SATFINITE.E5M2.F32.PACK_AB_MERGE_C R8, R9, R8, RZ ;  /* 0x000000080908723e */ /* 0x000fc400048060ff */
[----:B------:R-:W-:Y:S02]  /*8ab0*/  F2FP.SATFINITE.E5M2.F32.PACK_AB_MERGE_C R12, R13, R12, RZ ;  /* 0x0000000c0d0c723e */ /* 0x000fe400048060ff */
[----:B------:R-:W-:Y:S02]  /*8ac0*/  F2FP.SATFINITE.E5M2.F32.PACK_AB_MERGE_C R14, R15, R14, RZ ;  /* 0x0000000e0f0e723e */ /* 0x000fe400048060ff */
[----:B------:R-:W-:Y:S02]  /*8ad0*/  F2FP.SATFINITE.E5M2.F32.PACK_AB_MERGE_C R16, R17, R16, RZ ;  /* 0x000000101110723e */ /* 0x000fe400048060ff */
[----:B------:R-:W-:Y:S02]  /*8ae0*/  F2FP.SATFINITE.E5M2.F32.PACK_AB_MERGE_C R22, R23, R22, RZ ;  /* 0x000000161716723e */ /* 0x000fe400048060ff */
[----:B------:R-:W-:Y:S02]  /*8af0*/  F2FP.SATFINITE.E5M2.F32.PACK_AB_MERGE_C R24, R25, R24, RZ ;  /* 0x000000181918723e */ /* 0x000fe400048060ff */
[----:B------:R-:W-:-:S02]  /*8b00*/  F2FP.SATFINITE.E5M2.F32.PACK_AB_MERGE_C R30, R31, R30, RZ ;  /* 0x0000001e1f1e723e */ /* 0x000fc400048060ff */
[----:B------:R-:W-:Y:S02]  /*8b10*/  F2FP.SATFINITE.E5M2.F32.PACK_AB_MERGE_C R32, R33, R32, RZ ;  /* 0x000000202120723e */ /* 0x000fe400048060ff */
[----:B------:R-:W-:Y:S02]  /*8b20*/  LOP3.LUT R23, R4, 0xffff, RZ, 0xc0, !PT ;  /* 0x0000ffff04177812 */ /* 0x000fe400078ec0ff */
[----:B------:R-:W-:Y:S02]  /*8b30*/  LOP3.LUT R150, R6, 0xffff, RZ, 0xc0, !PT ;  /* 0x0000ffff06967812 */ /* 0x000fe400078ec0ff */
[----:B------:R-:W-:Y:S02]  /*8b40*/  LOP3.LUT R25, R8, 0xffff, RZ, 0xc0, !PT ;  /* 0x0000ffff08197812 */ /* 0x000fe400078ec0ff */
[----:B------:R-:W-:Y:S02]  /*8b50*/  LOP3.LUT R33, R16, 0xffff, RZ, 0xc0, !PT ;  /* 0x0000ffff10217812 */ /* 0x000fe400078ec0ff */
[----:B------:R-:W-:-:S02]  /*8b60*/  LOP3.LUT R31, R12, 0xffff, RZ, 0xc0, !PT ;  /* 0x0000ffff0c1f7812 */ /* 0x000fc400078ec0ff */
[----:B------:R-:W-:Y:S02]  /*8b70*/  LOP3.LUT R152, R14, 0xffff, RZ, 0xc0, !PT ;  /* 0x0000ffff0e987812 */ /* 0x000fe400078ec0ff */
[----:B------:R-:W-:Y:S02]  /*8b80*/  F2FP.SATFINITE.E5M2.F32.PACK_AB_MERGE_C R20, R21, R20, RZ ;  /* 0x000000141514723e */ /* 0x000fe400048060ff */
[----:B------:R-:W-:Y:S02]  /*8b90*/  F2FP.SATFINITE.E5M2.F32.PACK_AB_MERGE_C R28, R29, R28, RZ ;  /* 0x0000001c1d1c723e */ /* 0x000fe400048060ff */
[----:B------:R-:W-:Y:S02]  /*8ba0*/  F2FP.SATFINITE.E5M2.F32.PACK_AB_MERGE_C R44, R45, R44, RZ ;  /* 0x0000002c2d2c723e */ /* 0x000fe400048060ff */
[----:B------:R-:W-:Y:S02]  /*8bb0*/  F2FP.SATFINITE.E5M2.F32.PACK_AB_MERGE_C R46, R47, R46, RZ ;  /* 0x0000002e2f2e723e */ /* 0x000fe400048060ff */
[----:B------:R-:W-:-:S02]  /*8bc0*/  F2FP.SATFINITE.E5M2.F32.PACK_AB_MERGE_C R48, R49, R48, RZ ;  /* 0x000000303130723e */ /* 0x000fc400048060ff */
[----:B------:R-:W-:Y:S02]  /*8bd0*/  PRMT R4, R25, 0x3340, R0 ;  /* 0x0000334019047816 */ /* 0x000fe40000000000 */
[----:B------:R-:W-:Y:S02]  /*8be0*/  PRMT R5, R23, 0x3340, R150 ;  /* 0x0000334017057816 */ /* 0x000fe40000000096 */
[----:B------:R-:W-:Y:S02]  /*8bf0*/  F2FP.SATFINITE.E5M2.F32.PACK_AB_MERGE_C R34, R35, R34, RZ ;  /* 0x000000222322723e */ /* 0x000fe400048060ff */
[----:B------:R-:W-:Y:S02]  /*8c00*/  F2FP.SATFINITE.E5M2.F32.PACK_AB_MERGE_C R36, R37, R36, RZ ;  /* 0x000000242524723e */ /* 0x000fe400048060ff */
[----:B------:R-:W-:Y:S02]  /*8c10*/  PRMT R2, R33, 0x3340, R0 ;  /* 0x0000334021027816 */ /* 0x000fe40000000000 */
[----:B------:R-:W-:-:S02]  /*8c20*/  PRMT R7, R31, 0x3340, R152 ;  /* 0x000033401f077816 */ /* 0x000fc40000000098 */
[----:B------:R-:W-:Y:S02]  /*8c30*/  F2FP.SATFINITE.E5M2.F32.PACK_AB_MERGE_C R38, R39, R38, RZ ;  /* 0x000000262726723e */ /* 0x000fe400048060ff */
[----:B------:R-:W-:Y:S02]  /*8c40*/  F2FP.SATFINITE.E5M2.F32.PACK_AB_MERGE_C R40, R41, R40, RZ ;  /* 0x000000282928723e */ /* 0x000fe400048060ff */
[----:B------:R-:W-:Y:S02]  /*8c50*/  LOP3.LUT R35, R20, 0xffff, RZ, 0xc0, !PT ;  /* 0x0000ffff14237812 */ /* 0x000fe400078ec0ff */
[----:B------:R-:W-:Y:S02]  /*8c60*/  LOP3.LUT R154, R22, 0xffff, RZ, 0xc0, !PT ;  /* 0x0000ffff169a7812 */ /* 0x000fe400078ec0ff */
[----:B------:R-:W-:Y:S02]  /*8c70*/  LOP3.LUT R37, R24, 0xffff, RZ, 0xc0, !PT ;  /* 0x0000ffff18257812 */ /* 0x000fe400078ec0ff */
[----:B------:R-:W-:-:S02]  /*8c80*/  LOP3.LUT R39, R28, 0xffff, RZ, 0xc0, !PT ;  /* 0x0000ffff1c277812 */ /* 0x000fc400078ec0ff */
[----:B------:R-:W-:Y:S02]  /*8c90*/  LOP3.LUT R156, R30, 0xffff, RZ, 0xc0, !PT ;  /* 0x0000ffff1e9c7812 */ /* 0x000fe400078ec0ff */
[----:B------:R-:W-:Y:S02]  /*8ca0*/  LOP3.LUT R41, R32, 0xffff, RZ, 0xc0, !PT ;  /* 0x0000ffff20297812 */ /* 0x000fe400078ec0ff */
[----:B------:R-:W-:Y:S02]  /*8cb0*/  PRMT R4, R5, 0x5410, R4 ;  /* 0x0000541005047816 */ /* 0x000fe40000000004 */
[----:B------:R-:W-:Y:S02]  /*8cc0*/  LOP3.LUT R44, R44, 0xffff, RZ, 0xc0, !PT ;  /* 0x0000ffff2c2c7812 */ /* 0x000fe400078ec0ff */
[----:B------:R-:W-:Y:S02]  /*8cd0*/  LOP3.LUT R47, R46, 0xffff, RZ, 0xc0, !PT ;  /* 0x0000ffff2e2f7812 */ /* 0x000fe400078ec0ff */
[----:B------:R-:W-:-:S02]  /*8ce0*/  LOP3.LUT R49, R48, 0xffff, RZ, 0xc0, !PT ;  /* 0x0000ffff30317812 */ /* 0x000fc400078ec0ff */
[----:B------:R-:W-:Y:S02]  /*8cf0*/  F2FP.SATFINITE.E5M2.F32.PACK_AB_MERGE_C R42, R43, R42, RZ ;  /* 0x0000002a2b2a723e */ /* 0x000fe400048060ff */
[----:B------:R-:W-:Y:S02]  /*8d00*/  F2FP.SATFINITE.E5M2.F32.PACK_AB_MERGE_C R52, R53, R52, RZ ;  /* 0x000000343534723e */ /* 0x000fe400048060ff */
[----:B------:R-:W-:Y:S02]  /*8d10*/  F2FP.SATFINITE.E5M2.F32.PACK_AB_MERGE_C R54, R55, R54, RZ ;  /* 0x000000363736723e */ /* 0x000fe400048060ff */
[----:B------:R-:W-:Y:S02]  /*8d20*/  F2FP.SATFINITE.E5M2.F32.PACK_AB_MERGE_C R56, R57, R56, RZ ;  /* 0x000000383938723e */ /* 0x000fe400048060ff */
[----:B------:R-:W-:Y:S02]  /*8d30*/  PRMT R5, R7, 0x5410, R2 ;  /* 0x0000541007057816 */ /* 0x000fe40000000002 */
[----:B------:R-:W-:-:S02]  /*8d40*/  F2FP.SATFINITE.E5M2.F32.PACK_AB_MERGE_C R60, R61, R60, RZ ;  /* 0x0000003c3d3c723e */ /* 0x000fc400048060ff */
[----:B------:R-:W-:Y:S02]  /*8d50*/  F2FP.SATFINITE.E5M2.F32.PACK_AB_MERGE_C R62, R63, R62, RZ ;  /* 0x0000003e3f3e723e */ /* 0x000fe400048060ff */
[----:B------:R-:W-:Y:S02]  /*8d60*/  F2FP.SATFINITE.E5M2.F32.PACK_AB_MERGE_C R64, R65, R64, RZ ;  /* 0x000000404140723e */ /* 0x000fe400048060ff */
[----:B------:R-:W-:Y:S02]  /*8d70*/  LOP3.LUT R36, R36, 0xffff, RZ, 0xc0, !PT ;  /* 0x0000ffff24247812 */ /* 0x000fe400078ec0ff */
[----:B------:R-:W-:Y:S02]  /*8d80*/  LOP3.LUT R43, R38, 0xffff, RZ, 0xc0, !PT ;  /* 0x0000ffff262b7812 */ /* 0x000fe400078ec0ff */
[----:B------:R-:W-:Y:S02]  /*8d90*/  LOP3.LUT R45, R40, 0xffff, RZ, 0xc0, !PT ;  /* 0x0000ffff282d7812 */ /* 0x000fe400078ec0ff */
[----:B------:R-:W-:-:S02]  /*8da0*/  PRMT R6, R37, 0x3340, R0 ;  /* 0x0000334025067816 */ /* 0x000fc40000000000 */
[----:B------:R-:W-:Y:S02]  /*8db0*/  PRMT R7, R35, 0x3340, R154 ;  /* 0x0000334023077816 */ /* 0x000fe4000000009a */
[----:B------:R-:W-:Y:S02]  /*8dc0*/  F2FP.SATFINITE.E5M2.F32.PACK_AB_MERGE_C R68, R69, R68, RZ ;  /* 0x000000444544723e */ /* 0x000fe400048060ff */
[----:B------:R-:W-:Y:S02]  /*8dd0*/  F2FP.SATFINITE.E5M2.F32.PACK_AB_MERGE_C R70, R71, R70, RZ ;  /* 0x000000464746723e */ /* 0x000fe400048060ff */
[----:B------:R-:W-:Y:S02]  /*8de0*/  F2FP.SATFINITE.E5M2.F32.PACK_AB_MERGE_C R72, R73, R72, RZ ;  /* 0x000000484948723e */ /* 0x000fe400048060ff */
[----:B------:R-:W-:Y:S02]  /*8df0*/  PRMT R2, R41, 0x3340, R0 ;  /* 0x0000334029027816 */ /* 0x000fe40000000000 */
[----:B------:R-:W-:-:S02]  /*8e00*/  PRMT R9, R39, 0x3340, R156 ;  /* 0x0000334027097816 */ /* 0x000fc4000000009c */
[----:B------:R-:W-:Y:S02]  /*8e10*/  F2FP.SATFINITE.E5M2.F32.PACK_AB_MERGE_C R50, R51, R50, RZ ;  /* 0x000000323332723e */ /* 0x000fe400048060ff */
[----:B------:R-:W-:Y:S02]  /*8e20*/  F2FP.SATFINITE.E5M2.F32.PACK_AB_MERGE_C R76, R77, R76, RZ ;  /* 0x0000004c4d4c723e */ /* 0x000fe400048060ff */
[----:B------:R-:W-:Y:S02]  /*8e30*/  F2FP.SATFINITE.E5M2.F32.PACK_AB_MERGE_C R78, R79, R78, RZ ;  /* 0x0000004e4f4e723e */ /* 0x000fe400048060ff */
[----:B------:R-:W-:Y:S02]  /*8e40*/  F2FP.SATFINITE.E5M2.F32.PACK_AB_MERGE_C R80, R81, R80, RZ ;  /* 0x000000505150723e */ /* 0x000fe400048060ff */
[----:B------:R-:W-:Y:S02]  /*8e50*/  PRMT R12, R49, 0x3340, R0 ;  /* 0x00003340310c7816 */ /* 0x000fe40000000000 */
[----:B------:R-:W-:-:S02]  /*8e60*/  PRMT R13, R44, 0x3340, R47 ;  /* 0x000033402c0d7816 */ /* 0x000fc4000000002f */
[----:B------:R-:W-:Y:S02]  /*8e70*/  F2FP.SATFINITE.E5M2.F32.PACK_AB_MERGE_C R10, R11, R10, RZ ;  /* 0x0000000a0b0a723e */ /* 0x000fe400048060ff */
[----:B------:R-:W-:Y:S02]  /*8e80*/  LOP3.LUT R52, R52, 0xffff, RZ, 0xc0, !PT ;  /* 0x0000ffff34347812 */ /* 0x000fe400078ec0ff */
[----:B------:R-:W-:Y:S02]  /*8e90*/  LOP3.LUT R51, R54, 0xffff, RZ, 0xc0, !PT ;  /* 0x0000ffff36337812 */ /* 0x000fe400078ec0ff */
[----:B------:R-:W-:Y:S02]  /*8ea0*/  LOP3.LUT R53, R56, 0xffff, RZ, 0xc0, !PT ;  /* 0x0000ffff38357812 */ /* 0x000fe400078ec0ff */
[----:B------:R-:W-:Y:S02]  /*8eb0*/  F2FP.SATFINITE.E5M2.F32.PACK_AB_MERGE_C R58, R59, R58, RZ ;  /* 0x0000003a3b3a723e */ /* 0x000fe400048060ff */
[----:B------:R-:W-:-:S02]  /*8ec0*/  PRMT R8, R45, 0x3340, R0 ;  /* 0x000033402d087816 */ /* 0x000fc40000000000 */
[----:B------:R-:W-:Y:S02]  /*8ed0*/  PRMT R11, R36, 0x3340, R43 ;  /* 0x00003340240b7816 */ /* 0x000fe4000000002b */
[----:B------:R-:W-:Y:S02]  /*8ee0*/  PRMT R6, R7, 0x5410, R6 ;  /* 0x0000541007067816 */ /* 0x000fe40000000006 */
[----:B------:R-:W-:Y:S02]  /*8ef0*/  LOP3.LUT R60, R60, 0xffff, RZ, 0xc0, !PT ;  /* 0x0000ffff3c3c7812 */ /* 0x000fe400078ec0ff */
[----:B------:R-:W-:Y:S02]  /*8f00*/  LOP3.LUT R55, R62, 0xffff, RZ, 0xc0, !PT ;  /* 0x0000ffff3e377812 */ /* 0x000fe400078ec0ff */
[----:B------:R-:W-:Y:S02]  /*8f10*/  LOP3.LUT R57, R64, 0xffff, RZ, 0xc0, !PT ;  /* 0x0000ffff40397812 */ /* 0x000fe400078ec0ff */
[----:B------:R-:W-:-:S02]  /*8f20*/  PRMT R7, R9, 0x5410, R2 ;  /* 0x0000541009077816 */ /* 0x000fc40000000002 */
[----:B------:R-:W-:Y:S02]  /*8f30*/  LOP3.LUT R68, R68, 0xffff, RZ, 0xc0, !PT ;  /* 0x0000ffff44447812 */ /* 0x000fe400078ec0ff */
[----:B------:R-:W-:Y:S02]  /*8f40*/  LOP3.LUT R59, R70, 0xffff, RZ, 0xc0, !PT ;  /* 0x0000ffff463b7812 */ /* 0x000fe400078ec0ff */
[----:B------:R-:W-:Y:S02]  /*8f50*/  LOP3.LUT R61, R72, 0xffff, RZ, 0xc0, !PT ;  /* 0x0000ffff483d7812 */ /* 0x000fe400078ec0ff */
[----:B------:R-:W-:Y:S02]  /*8f60*/  PRMT R2, R13, 0x5410, R12 ;  /* 0x000054100d027816 */ /* 0x000fe4000000000c */
[----:B------:R-:W-:Y:S02]  /*8f70*/  LOP3.LUT R76, R76, 0xffff, RZ, 0xc0, !PT ;  /* 0x0000ffff4c4c7812 */ /* 0x000fe400078ec0ff */
[----:B------:R-:W-:-:S02]  /*8f80*/  LOP3.LUT R63, R78, 0xffff, RZ, 0xc0, !PT ;  /* 0x0000ffff4e3f7812 */ /* 0x000fc400078ec0ff */
[----:B------:R-:W-:Y:S02]  /*8f90*/  LOP3.LUT R65, R80, 0xffff, RZ, 0xc0, !PT ;  /* 0x0000ffff50417812 */ /* 0x000fe400078ec0ff */
        /* <DEDUP_REMOVED lines=8> */
[----:B------:R-:W-:Y:S02]  /*9020*/  PRMT R8, R11, 0x5410, R8 ;  /* 0x000054100b087816 */ /* 0x000fe40000000008 */
[----:B------:R-:W-:Y:S02]  /*9030*/  PRMT R9, R57, 0x3340, R0 ;  /* 0x0000334039097816 */ /* 0x000fe40000000000 */
[----:B------:R-:W-:-:S02]  /*9040*/  PRMT R14, R60, 0x3340, R55 ;  /* 0x000033403c0e7816 */ /* 0x000fc40000000037 */
[----:B------:R-:W-:Y:S02]  /*9050*/  F2FP.SATFINITE.E5M2.F32.PACK_AB_MERGE_C R100, R101, R100, RZ ;  /* 0x000000646564723e */ /* 0x000fe400048060ff */
[----:B------:R-:W-:Y:S02]  /*9060*/  F2FP.SATFINITE.E5M2.F32.PACK_AB_MERGE_C R102, R103, R102, RZ ;  /* 0x000000666766723e */ /* 0x000fe400048060ff */
[----:B------:R-:W-:Y:S02]  /*9070*/  F2FP.SATFINITE.E5M2.F32.PACK_AB_MERGE_C R104, R105, R104, RZ ;  /* 0x000000686968723e */ /* 0x000fe400048060ff */
[----:B------:R-:W-:Y:S02]  /*9080*/  F2FP.SATFINITE.E5M2.F32.PACK_AB_MERGE_C R108, R109, R108, RZ ;  /* 0x0000006c6d6c723e */ /* 0x000fe400048060ff */
[----:B------:R-:W-:Y:S02]  /*9090*/  F2FP.SATFINITE.E5M2.F32.PACK_AB_MERGE_C R110, R111, R110, RZ ;  /* 0x0000006e6f6e723e */ /* 0x000fe400048060ff */
[----:B------:R-:W-:-:S02]  /*90a0*/  F2FP.SATFINITE.E5M2.F32.PACK_AB_MERGE_C R112, R113, R112, RZ ;  /* 0x000000707170723e */ /* 0x000fc400048060ff */
[--C-:B------:R-:W-:Y:S02]  /*90b0*/  PRMT R11, R61, 0x3340, R0.reuse ;  /* 0x000033403d0b7816 */ /* 0x100fe40000000000 */
[----:B------:R-:W-:Y:S02]  /*90c0*/  PRMT R16, R68, 0x3340, R59 ;  /* 0x0000334044107816 */ /* 0x000fe4000000003b */
[----:B------:R-:W-:Y:S02]  /*90d0*/  F2FP.SATFINITE.E5M2.F32.PACK_AB_MERGE_C R66, R67, R66, RZ ;  /* 0x000000424342723e */ /* 0x000fe400048060ff */
[----:B------:R-:W-:Y:S02]  /*90e0*/  PRMT R15, R65, 0x3340, R0 ;  /* 0x00003340410f7816 */ /* 0x000fe40000000000 */
[----:B------:R-:W-:Y:S02]  /*90f0*/  PRMT R20, R76, 0x3340, R63 ;  /* 0x000033404c147816 */ /* 0x000fe4000000003f */
[----:B------:R-:W-:-:S02]  /*9100*/  PRMT R13, R12, 0x5410, R13 ;  /* 0x000054100c0d7816 */ /* 0x000fc4000000000d */
[----:B------:R-:W-:Y:S02]  /*9110*/  LOP3.LUT R84, R84, 0xffff, RZ, 0xc0, !PT ;  /* 0x0000ffff54547812 */ /* 0x000fe400078ec0ff */
[----:B------:R-:W-:Y:S02]  /*9120*/  LOP3.LUT R67, R86, 0xffff, RZ, 0xc0, !PT ;  /* 0x0000ffff56437812 */ /* 0x000fe400078ec0ff */
[----:B------:R-:W-:Y:S02]  /*9130*/  LOP3.LUT R69, R88, 0xffff, RZ, 0xc0, !PT ;  /* 0x0000ffff58457812 */ /* 0x000fe400078ec0ff */
[----:B------:R-:W-:Y:S02]  /*9140*/  F2FP.SATFINITE.E5M2.F32.PACK_AB_MERGE_C R74, R75, R74, RZ ;  /* 0x0000004a4b4a723e */ /* 0x000fe400048060ff */
[----:B------:R-:W-:Y:S02]  /*9150*/  PRMT R12, R14, 0x5410, R9 ;  /* 0x000054100e0c7816 */ /* 0x000fe40000000009 */
[----:B------:R-:W-:-:S02]  /*9160*/  LOP3.LUT R92, R92, 0xffff, RZ, 0xc0, !PT ;  /* 0x0000ffff5c5c7812 */ /* 0x000fc400078ec0ff */
[----:B------:R-:W-:Y:S02]  /*9170*/  LOP3.LUT R71, R94, 0xffff, RZ, 0xc0, !PT ;  /* 0x0000ffff5e477812 */ /* 0x000fe400078ec0ff */
[----:B------:R-:W-:Y:S02]  /*9180*/  LOP3.LUT R73, R96, 0xffff, RZ, 0xc0, !PT ;  /* 0x0000ffff60497812 */ /* 0x000fe400078ec0ff */
[----:B------:R-:W-:Y:S02]  /*9190*/  PRMT R9, R16, 0x5410, R11 ;  /* 0x0000541010097816 */ /* 0x000fe4000000000b */
[----:B------:R-:W-:Y:S02]  /*91a0*/  LOP3.LUT R100, R100, 0xffff, RZ, 0xc0, !PT ;  /* 0x0000ffff64647812 */ /* 0x000fe400078ec0ff */
[----:B------:R-:W-:Y:S02]  /*91b0*/  LOP3.LUT R75, R102, 0xffff, RZ, 0xc0, !PT ;  /* 0x0000ffff664b7812 */ /* 0x000fe400078ec0ff */
[----:B------:R-:W-:-:S02]  /*91c0*/  LOP3.LUT R77, R104, 0xffff, RZ, 0xc0, !PT ;  /* 0x0000ffff684d7812 */ /* 0x000fc400078ec0ff */
[----:B------:R-:W-:Y:S02]  /*91d0*/  LOP3.LUT R108, R108, 0xffff, RZ, 0xc0, !PT ;  /* 0x0000ffff6c6c7812 */ /* 0x000fe400078ec0ff */
[----:B------:R-:W-:Y:S02]  /*91e0*/  LOP3.LUT R79, R110, 0xffff, RZ, 0xc0, !PT ;  /* 0x0000ffff6e4f7812 */ /* 0x000fe400078ec0ff */
[----:B------:R-:W-:Y:S02]  /*91f0*/  LOP3.LUT R81, R112, 0xffff, RZ, 0xc0, !PT ;  /* 0x0000ffff70517812 */ /* 0x000fe400078ec0ff */
[----:B------:R-:W-:Y:S02]  /*9200*/  PRMT R11, R20, 0x5410, R15 ;  /* 0x00005410140b7816 */ /* 0x000fe4000000000f */
[----:B------:R-:W-:Y:S02]  /*9210*/  PRMT R14, R69, 0x3340, R0 ;  /* 0x00003340450e7816 */ /* 0x000fe40000000000 */
[----:B------:R-:W-:-:S02]  /*9220*/  PRMT R15, R84, 0x3340, R67 ;  /* 0x00003340540f7816 */ /* 0x000fc40000000043 */
[----:B------:R-:W-:Y:S02]  /*9230*/  F2FP.SATFINITE.E5M2.F32.PACK_AB_MERGE_C R18, R19, R18, RZ ;  /* 0x000000121312723e */ /* 0x000fe400048060ff */
[----:B------:R-:W-:Y:S02]  /*9240*/  PRMT R16, R73, 0x3340, R0 ;  /* 0x0000334049107816 */ /* 0x000fe40000000000 */
[----:B------:R-:W-:Y:S02]  /*9250*/  PRMT R17, R92, 0x3340, R71 ;  /* 0x000033405c117816 */ /* 0x000fe40000000047 */
[----:B------:R-:W-:Y:S02]  /*9260*/  F2FP.SATFINITE.E5M2.F32.PACK_AB_MERGE_C R124, R125, R124, RZ ;  /* 0x0000007c7d7c723e */ /* 0x000fe400048060ff */
[----:B------:R-:W-:Y:S02]  /*9270*/  F2FP.SATFINITE.E5M2.F32.PACK_AB_MERGE_C R126, R127, R126, RZ ;  /* 0x0000007e7f7e723e */ /* 0x000fe400048060ff */
[----:B------:R-:W-:-:S02]  /*9280*/  F2FP.SATFINITE.E5M2.F32.PACK_AB_MERGE_C R128, R129, R128, RZ ;  /* 0x000000808180723e */ /* 0x000fc400048060ff */
[--C-:B------:R-:W-:Y:S02]  /*9290*/  PRMT R19, R77, 0x3340, R0.reuse ;  /* 0x000033404d137816 */ /* 0x100fe40000000000 */
[----:B------:R-:W-:Y:S02]  /*92a0*/  PRMT R21, R81, 0x3340, R0 ;  /* 0x0000334051157816 */ /* 0x000fe40000000000 */
[----:B------:R-:W-:Y:S02]  /*92b0*/  PRMT R20, R100, 0x3340, R75 ;  /* 0x0000334064147816 */ /* 0x000fe4000000004b */
[----:B------:R-:W-:Y:S02]  /*92c0*/  PRMT R22, R108, 0x3340, R79 ;  /* 0x000033406c167816 */ /* 0x000fe4000000004f */
[----:B------:R-:W-:Y:S02]  /*92d0*/  PRMT R14, R15, 0x5410, R14 ;  /* 0x000054100f0e7816 */ /* 0x000fe4000000000e */
[----:B------:R-:W-:-:S02]  /*92e0*/  F2FP.SATFINITE.E5M2.F32.PACK_AB_MERGE_C R116, R117, R116, RZ ;  /* 0x000000747574723e */ /* 0x000fc400048060ff */
[----:B------:R-:W-:Y:S02]  /*92f0*/  F2FP.SATFINITE.E5M2.F32.PACK_AB_MERGE_C R118, R119, R118, RZ ;  /* 0x000000767776723e */ /* 0x000fe400048060ff */
[----:B------:R-:W-:Y:S02]  /*9300*/  F2FP.SATFINITE.E5M2.F32.PACK_AB_MERGE_C R120, R121, R120, RZ ;  /* 0x000000787978723e */ /* 0x000fe400048060ff */
[----:B------:R-:W-:Y:S02]  /*9310*/  PRMT R15, R17, 0x5410, R16 ;  /* 0x00005410110f7816 */ /* 0x000fe40000000010 */
[----:B------:R-:W-:Y:S02]  /*9320*/  PRMT R17, R20, 0x5410, R19 ;  /* 0x0000541014117816 */ /* 0x000fe40000000013 */
[----:B------:R-:W-:Y:S02]  /*9330*/  PRMT R16, R22, 0x5410, R21 ;  /* 0x0000541016107816 */ /* 0x000fe40000000015 */
[----:B------:R-:W-:-:S02]  /*9340*/  LOP3.LUT R124, R124, 0xffff, RZ, 0xc0, !PT ;  /* 0x0000ffff7c7c7812 */ /* 0x000fc400078ec0ff */
[----:B------:R-:W-:Y:S02]  /*9350*/  LOP3.LUT R87, R126, 0xffff, RZ, 0xc0, !PT ;  /* 0x0000ffff7e577812 */ /* 0x000fe400078ec0ff */
[----:B------:R-:W-:Y:S02]  /*9360*/  LOP3.LUT R89, R128, 0xffff, RZ, 0xc0, !PT ;  /* 0x0000ffff80597812 */ /* 0x000fe400078ec0ff */
[----:B------:R-:W-:Y:S02]  /*9370*/  SHF.R.U32.HI R19, RZ, 0x8, R23 ;  /* 0x00000008ff137819 */ /* 0x000fe40000011617 */
[----:B------:R-:W-:Y:S02]  /*9380*/  SHF.R.U32.HI R20, RZ, 0x8, R150 ;  /* 0x00000008ff147819 */ /* 0x000fe40000011696 */
[----:B------:R-:W-:Y:S02]  /*9390*/  SHF.R.U32.HI R21, RZ, 0x8, R25 ;  /* 0x00000008ff157819 */ /* 0x000fe40000011619 */
[----:B------:R-:W-:-:S02]  /*93a0*/  F2FP.SATFINITE.E5M2.F32.PACK_AB_MERGE_C R82, R83, R82, RZ ;  /* 0x000000525352723e */ /* 0x000fc400048060ff */
[----:B------:R-:W-:Y:S02]  /*93b0*/  F2FP.SATFINITE.E5M2.F32.PACK_AB_MERGE_C R26, R27, R26, RZ ;  /* 0x0000001a1b1a723e */ /* 0x000fe400048060ff */
[----:B------:R-:W-:Y:S02]  /*93c0*/  LOP3.LUT R116, R116, 0xffff, RZ, 0xc0, !PT ;  /* 0x0000ffff74747812 */ /* 0x000fe400078ec0ff */
[----:B------:R-:W-:Y:S02]  /*93d0*/  LOP3.LUT R83, R118, 0xffff, RZ, 0xc0, !PT ;  /* 0x0000ffff76537812 */ /* 0x000fe400078ec0ff */
[----:B------:R-:W-:Y:S02]  /*93e0*/  LOP3.LUT R85, R120, 0xffff, RZ, 0xc0, !PT ;  /* 0x0000ffff78557812 */ /* 0x000fe400078ec0ff */
[----:B------:R-:W-:Y:S02]  /*93f0*/  PRMT R27, R89, 0x3340, R0 ;  /* 0x00003340591b7816 */ /* 0x000fe40000000000 */
[----:B------:R-:W-:-:S02]  /*9400*/  PRMT R28, R124, 0x3340, R87 ;  /* 0x000033407c1c7816 */ /* 0x000fc40000000057 */
[----:B------:R-:W-:Y:S02]  /*9410*/  LOP3.LUT R23, R19, 0xffff, RZ, 0xc0, !PT ;  /* 0x0000ffff13177812 */ /* 0x000fe400078ec0ff */
[----:B------:R-:W-:Y:S02]  /*9420*/  LOP3.LUT R22, R20, 0xffff, RZ, 0xc0, !PT ;  /* 0x0000ffff14167812 */ /* 0x000fe400078ec0ff */
[----:B------:R-:W-:Y:S02]  /*9430*/  LOP3.LUT R21, R21, 0xffff, RZ, 0xc0, !PT ;  /* 0x0000ffff15157812 */ /* 0x000fe400078ec0ff */
[----:B------:R-:W-:Y:S02]  /*9440*/  PRMT R24, R85, 0x3340, R0 ;  /* 0x0000334055187816 */ /* 0x000fe40000000000 */
[----:B------:R-:W-:Y:S02]  /*9450*/  PRMT R25, R116, 0x3340, R83 ;  /* 0x0000334074197816 */ /* 0x000fe40000000053 */
[----:B------:R-:W-:-:S02]  /*9460*/  PRMT R20, R28, 0x5410, R27 ;  /* 0x000054101c147816 */ /* 0x000fc4000000001b */
[----:B------:R-:W-:Y:S02]  /*9470*/  PRMT R29, R23, 0x3340, R22 ;  /* 0x00003340171d7816 */ /* 0x000fe40000000016 */
[----:B------:R-:W-:Y:S02]  /*9480*/  PRMT R28, R21, 0x3340, R0 ;  /* 0x00003340151c7816 */ /* 0x000fe40000000000 */
[----:B------:R-:W-:Y:S02]  /*9490*/  SHF.R.U32.HI R21, RZ, 0x8, R31 ;  /* 0x00000008ff157819 */ /* 0x000fe4000001161f */
[----:B------:R-:W-:Y:S02]  /*94a0*/  SHF.R.U32.HI R22, RZ, 0x8, R152 ;  /* 0x00000008ff167819 */ /* 0x000fe40000011698 */
[----:B------:R-:W-:Y:S02]  /*94b0*/  SHF.R.U32.HI R23, RZ, 0x8, R33 ;  /* 0x00000008ff177819 */ /* 0x000fe40000011621 */
[----:B------:R-:W-:-:S02]  /*94c0*/  PRMT R19, R25, 0x5410, R24 ;  /* 0x0000541019137816 */ /* 0x000fc40000000018 */
[----:B------:R-:W-:Y:S02]  /*94d0*/  SHF.R.U32.HI R24, RZ, 0x8, R35 ;  /* 0x00000008ff187819 */ /* 0x000fe40000011623 */
[----:B------:R-:W-:Y:S02]  /*94e0*/  SHF.R.U32.HI R25, RZ, 0x8, R154 ;  /* 0x00000008ff197819 */ /* 0x000fe4000001169a */
[----:B------:R-:W-:Y:S02]  /*94f0*/  LOP3.LUT R21, R21, 0xffff, RZ, 0xc0, !PT ;  /* 0x0000ffff15157812 */ /* 0x000fe400078ec0ff */
[----:B------:R-:W-:Y:S02]  /*9500*/  LOP3.LUT R22, R22, 0xffff, RZ, 0xc0, !PT ;  /* 0x0000ffff16167812 */ /* 0x000fe400078ec0ff */
[----:B------:R-:W-:Y:S02]  /*9510*/  LOP3.LUT R23, R23, 0xffff, RZ, 0xc0, !PT ;  /* 0x0000ffff17177812 */ /* 0x000fe400078ec0ff */
[----:B------:R-:W-:-:S02]  /*9520*/  LOP3.LUT R24, R24, 0xffff, RZ, 0xc0, !PT ;  /* 0x0000ffff18187812 */ /* 0x000fc400078ec0ff */
[----:B------:R-:W-:Y:S02]  /*9530*/  LOP3.LUT R25, R25, 0xffff, RZ, 0xc0, !PT ;  /* 0x0000ffff19197812 */ /* 0x000fe400078ec0ff */
[----:B------:R-:W-:Y:S02]  /*9540*/  PRMT R31, R21, 0x3340, R22 ;  /* 0x00003340151f7816 */ /* 0x000fe40000000016 */
[----:B------:R-:W-:Y:S02]  /*9550*/  PRMT R30, R23, 0x3340, R0 ;  /* 0x00003340171e7816 */ /* 0x000fe40000000000 */
[----:B------:R-:W-:Y:S02]  /*9560*/  SHF.R.U32.HI R21, RZ, 0x8, R39 ;  /* 0x00000008ff157819 */ /* 0x000fe40000011627 */
[----:B------:R-:W-:Y:S02]  /*9570*/  SHF.R.U32.HI R22, RZ, 0x8, R156 ;  /* 0x00000008ff167819 */ /* 0x000fe4000001169c */
[----:B------:R-:W-:-:S02]  /*9580*/  SHF.R.U32.HI R23, RZ, 0x8, R41 ;  /* 0x00000008ff177819 */ /* 0x000fc40000011629 */
[----:B------:R-:W-:Y:S02]  /*9590*/  PRMT R33, R24, 0x3340, R25 ;  /* 0x0000334018217816 */ /* 0x000fe40000000019 */
[----:B------:R-:W-:Y:S02]  /*95a0*/  SHF.R.U32.HI R24, RZ, 0x8, R36 ;  /* 0x00000008ff187819 */ /* 0x000fe40000011624 */
[----:B------:R-:W-:Y:S02]  /*95b0*/  SHF.R.U32.HI R25, RZ, 0x8, R43 ;  /* 0x00000008ff197819 */ /* 0x000fe4000001162b */
[----:B------:R-:W-:Y:S02]  /*95c0*/  LOP3.LUT R21, R21, 0xffff, RZ, 0xc0, !PT ;  /* 0x0000ffff15157812 */ /* 0x000fe400078ec0ff */
[----:B------:R-:W-:Y:S02]  /*95d0*/  LOP3.LUT R22, R22, 0xffff, RZ, 0xc0, !PT ;  /* 0x0000ffff16167812 */ /* 0x000fe400078ec0ff */
[----:B------:R-:W-:-:S02]  /*95e0*/  LOP3.LUT R23, R23, 0xffff, RZ, 0xc0, !PT ;  /* 0x0000ffff17177812 */ /* 0x000fc400078ec0ff */
[----:B------:R-:W-:Y:S02]  /*95f0*/  LOP3.LUT R24, R24, 0xffff, RZ, 0xc0, !PT ;  /* 0x0000ffff18187812 */ /* 0x000fe400078ec0ff */
[----:B------:R-:W-:Y:S02]  /*9600*/  LOP3.LUT R25, R25, 0xffff, RZ, 0xc0, !PT ;  /* 0x0000ffff19197812 */ /* 0x000fe400078ec0ff */
[----:B------:R-:W-:Y:S02]  /*9610*/  PRMT R36, R21, 0x3340, R22 ;  /* 0x0000334015247816 */ /* 0x000fe40000000016 */
[----:B------:R-:W-:Y:S02]  /*9620*/  PRMT R35, R23, 0x3340, R0 ;  /* 0x0000334017237816 */ /* 0x000fe40000000000 */
[----:B------:R-:W-:Y:S02]  /*9630*/  SHF.R.U32.HI R21, RZ, 0x8, R44 ;  /* 0x00000008ff157819 */ /* 0x000fe4000001162c */
[----:B------:R-:W-:-:S02]  /*9640*/  SHF.R.U32.HI R22, RZ, 0x8, R47 ;  /* 0x00000008ff167819 */ /* 0x000fc4000001162f */
[----:B------:R-:W-:Y:S02]  /*9650*/  SHF.R.U32.HI R23, RZ, 0x8, R49 ;  /* 0x00000008ff177819 */ /* 0x000fe40000011631 */
[----:B------:R-:W-:Y:S02]  /*9660*/  PRMT R38, R24, 0x3340, R25 ;  /* 0x0000334018267816 */ /* 0x000fe40000000019 */
[----:B------:R-:W-:Y:S02]  /*9670*/  SHF.R.U32.HI R24, RZ, 0x8, R52 ;  /* 0x00000008ff187819 */ /* 0x000fe40000011634 */
[----:B------:R-:W-:Y:S02]  /*9680*/  SHF.R.U32.HI R25, RZ, 0x8, R51 ;  /* 0x00000008ff197819 */ /* 0x000fe40000011633 */
[----:B------:R-:W-:Y:S02]  /*9690*/  LOP3.LUT R21, R21, 0xffff, RZ, 0xc0, !PT ;  /* 0x0000ffff15157812 */ /* 0x000fe400078ec0ff */
[----:B------:R-:W-:-:S02]  /*96a0*/  LOP3.LUT R22, R22, 0xffff, RZ, 0xc0, !PT ;  /* 0x0000ffff16167812 */ /* 0x000fc400078ec0ff */
[----:B------:R-:W-:Y:S02]  /*96b0*/  LOP3.LUT R23, R23, 0xffff, RZ, 0xc0, !PT ;  /* 0x0000ffff17177812 */ /* 0x000fe400078ec0ff */
[----:B------:R-:W-:Y:S02]  /*96c0*/  LOP3.LUT R24, R24, 0xffff, RZ, 0xc0, !PT ;  /* 0x0000ffff18187812 */ /* 0x000fe400078ec0ff */
[----:B------:R-:W-:Y:S02]  /*96d0*/  LOP3.LUT R25, R25, 0xffff, RZ, 0xc0, !PT ;  /* 0x0000ffff19197812 */ /* 0x000fe400078ec0ff */
[----:B------:R-:W-:Y:S02]  /*96e0*/  PRMT R40, R21, 0x3340, R22 ;  /* 0x0000334015287816 */ /* 0x000fe40000000016 */
[----:B------:R-:W-:Y:S02]  /*96f0*/  PRMT R39, R23, 0x3340, R0 ;  /* 0x0000334017277816 */ /* 0x000fe40000000000 */
[----:B------:R-:W-:-:S02]  /*9700*/  SHF.R.U32.HI R21, RZ, 0x8, R60 ;  /* 0x00000008ff157819 */ /* 0x000fc4000001163c */
[----:B------:R-:W-:Y:S02]  /*9710*/  SHF.R.U32.HI R22, RZ, 0x8, R55 ;  /* 0x00000008ff167819 */ /* 0x000fe40000011637 */
[----:B------:R-:W-:Y:S02]  /*9720*/  SHF.R.U32.HI R23, RZ, 0x8, R57 ;  /* 0x00000008ff177819 */ /* 0x000fe40000011639 */
[----:B------:R-:W-:Y:S02]  /*9730*/  PRMT R44, R24, 0x3340, R25 ;  /* 0x00003340182c7816 */ /* 0x000fe40000000019 */
[----:B------:R-:W-:Y:S02]  /*9740*/  SHF.R.U32.HI R24, RZ, 0x8, R68 ;  /* 0x00000008ff187819 */ /* 0x000fe40000011644 */
[----:B------:R-:W-:Y:S02]  /*9750*/  SHF.R.U32.HI R25, RZ, 0x8, R59 ;  /* 0x00000008ff197819 */ /* 0x000fe4000001163b */
[----:B------:R-:W-:-:S02]  /*9760*/  LOP3.LUT R21, R21, 0xffff, RZ, 0xc0, !PT ;  /* 0x0000ffff15157812 */ /* 0x000fc400078ec0ff */
[----:B------:R-:W-:Y:S02]  /*9770*/  LOP3.LUT R22, R22, 0xffff, RZ, 0xc0, !PT ;  /* 0x0000ffff16167812 */ /* 0x000fe400078ec0ff */
[----:B------:R-:W-:Y:S02]  /*9780*/  LOP3.LUT R23, R23, 0xffff, RZ, 0xc0, !PT ;  /* 0x0000ffff17177812 */ /* 0x000fe400078ec0ff */
[----:B------:R-:W-:Y:S02]  /*9790*/  LOP3.LUT R24, R24, 0xffff, RZ, 0xc0, !PT ;  /* 0x0000ffff18187812 */ /* 0x000fe400078ec0ff */
[----:B------:R-:W-:Y:S02]  /*97a0*/  LOP3.LUT R25, R25, 0xffff, RZ, 0xc0, !PT ;  /* 0x0000ffff19197812 */ /* 0x000fe400078ec0ff */
[----:B------:R-:W-:Y:S02]  /*97b0*/  PRMT R46, R21, 0x3340, R22 ;  /* 0x00003340152e7816 */ /* 0x000fe40000000016 */
[----:B------:R-:W-:-:S02]  /*97c0*/  PRMT R43, R23, 0x3340, R0 ;  /* 0x00003340172b7816 */ /* 0x000fc40000000000 */
[----:B------:R-:W-:Y:S02]  /*97d0*/  SHF.R.U32.HI R21, RZ, 0x8, R76 ;  /* 0x00000008ff157819 */ /* 0x000fe4000001164c */
[----:B------:R-:W-:Y:S02]  /*97e0*/  SHF.R.U32.HI R22, RZ, 0x8, R63 ;  /* 0x00000008ff167819 */ /* 0x000fe4000001163f */
[----:B------:R-:W-:Y:S02]  /*97f0*/  SHF.R.U32.HI R23, RZ, 0x8, R65 ;  /* 0x00000008ff177819 */ /* 0x000fe40000011641 */
[----:B------:R-:W-:Y:S02]  /*9800*/  PRMT R48, R24, 0x3340, R25 ;  /* 0x0000334018307816 */ /* 0x000fe40000000019 */
[----:B------:R-:W-:Y:S02]  /*9810*/  SHF.R.U32.HI R24, RZ, 0x8, R84 ;  /* 0x00000008ff187819 */ /* 0x000fe40000011654 */
[----:B------:R-:W-:-:S02]  /*9820*/  SHF.R.U32.HI R25, RZ, 0x8, R67 ;  /* 0x00000008ff197819 */ /* 0x000fc40000011643 */
[----:B------:R-:W-:Y:S02]  /*9830*/  LOP3.LUT R21, R21, 0xffff, RZ, 0xc0, !PT ;  /* 0x0000ffff15157812 */ /* 0x000fe400078ec0ff */
[----:B------:R-:W-:Y:S02]  /*9840*/  LOP3.LUT R22, R22, 0xffff, RZ, 0xc0, !PT ;  /* 0x0000ffff16167812 */ /* 0x000fe400078ec0ff */
[----:B------:R-:W-:Y:S02]  /*9850*/  LOP3.LUT R23, R23, 0xffff, RZ, 0xc0, !PT ;  /* 0x0000ffff17177812 */ /* 0x000fe400078ec0ff */
[----:B------:R-:W-:Y:S02]  /*9860*/  LOP3.LUT R24, R24, 0xffff, RZ, 0xc0, !PT ;  /* 0x0000ffff18187812 */ /* 0x000fe400078ec0ff */
[----:B------:R-:W-:Y:S02]  /*9870*/  LOP3.LUT R25, R25, 0xffff, RZ, 0xc0, !PT ;  /* 0x0000ffff19197812 */ /* 0x000fe400078ec0ff */
[----:B------:R-:W-:-:S02]  /*9880*/  PRMT R52, R21, 0x3340, R22 ;  /* 0x0000334015347816 */ /* 0x000fc40000000016 */
[----:B------:R-:W-:Y:S02]  /*9890*/  PRMT R47, R23, 0x3340, R0 ;  /* 0x00003340172f7816 */ /* 0x000fe40000000000 */
[----:B------:R-:W-:Y:S02]  /*98a0*/  SHF.R.U32.HI R21, RZ, 0x8, R92 ;  /* 0x00000008ff157819 */ /* 0x000fe4000001165c */
[----:B------:R-:W-:Y:S02]  /*98b0*/  SHF.R.U32.HI R22, RZ, 0x8, R71 ;  /* 0x00000008ff167819 */ /* 0x000fe40000011647 */
[----:B------:R-:W-:Y:S02]  /*98c0*/  SHF.R.U32.HI R23, RZ, 0x8, R73 ;  /* 0x00000008ff177819 */ /* 0x000fe40000011649 */
[----:B------:R-:W-:Y:S02]  /*98d0*/  PRMT R54, R24, 0x3340, R25 ;  /* 0x0000334018367816 */ /* 0x000fe40000000019 */
[----:B------:R-:W-:-:S02]  /*98e0*/  SHF.R.U32.HI R24, RZ, 0x8, R100 ;  /* 0x00000008ff187819 */ /* 0x000fc40000011664 */
[----:B------:R-:W-:Y:S02]  /*98f0*/  SHF.R.U32.HI R25, RZ, 0x8, R75 ;  /* 0x00000008ff197819 */ /* 0x000fe4000001164b */
[----:B------:R-:W-:Y:S02]  /*9900*/  LOP3.LUT R21, R21, 0xffff, RZ, 0xc0, !PT ;  /* 0x0000ffff15157812 */ /* 0x000fe400078ec0ff */
[----:B------:R-:W-:Y:S02]  /*9910*/  LOP3.LUT R22, R22, 0xffff, RZ, 0xc0, !PT ;  /* 0x0000ffff16167812 */ /* 0x000fe400078ec0ff */
[----:B------:R-:W-:Y:S02]  /*9920*/  LOP3.LUT R23, R23, 0xffff, RZ, 0xc0, !PT ;  /* 0x0000ffff17177812 */ /* 0x000fe400078ec0ff */
[----:B------:R-:W-:Y:S02]  /*9930*/  LOP3.LUT R24, R24, 0xffff, RZ, 0xc0, !PT ;  /* 0x0000ffff18187812 */ /* 0x000fe400078ec0ff */
[----:B------:R-:W-:-:S02]  /*9940*/  LOP3.LUT R25, R25, 0xffff, RZ, 0xc0, !PT ;  /* 0x0000ffff19197812 */ /* 0x000fc400078ec0ff */
        /* <DEDUP_REMOVED lines=8> */
[----:B------:R-:W-:Y:S02]  /*99d0*/  SHF.R.U32.HI R25, RZ, 0x8, R83 ;  /* 0x00000008ff197819 */ /* 0x000fe40000011653 */
        /* <DEDUP_REMOVED lines=8> */
[----:B------:R-:W-:-:S02]  /*9a60*/  LOP3.LUT R21, R10, 0xffff, RZ, 0xc0, !PT ;  /* 0x0000ffff0a157812 */ /* 0x000fc400078ec0ff */
[----:B------:R-:W-:Y:S02]  /*9a70*/  LOP3.LUT R18, R18, 0xffff, RZ, 0xc0, !PT ;  /* 0x0000ffff12127812 */ /* 0x000fe400078ec0ff */
[----:B------:R-:W-:Y:S02]  /*9a80*/  LOP3.LUT R23, R26, 0xffff, RZ, 0xc0, !PT ;  /* 0x0000ffff1a177812 */ /* 0x000fe400078ec0ff */
[----:B------:R-:W-:Y:S02]  /*9a90*/  LOP3.LUT R34, R34, 0xffff, RZ, 0xc0, !PT ;  /* 0x0000ffff22227812 */ /* 0x000fe400078ec0ff */
[----:B------:R-:W-:Y:S02]  /*9aa0*/  PRMT R32, R27, 0x3340, R0 ;  /* 0x000033401b207816 */ /* 0x000fe40000000000 */
[----:B------:R-:W-:Y:S02]  /*9ab0*/  SHF.R.U32.HI R27, RZ, 0x8, R45 ;  /* 0x00000008ff1b7819 */ /* 0x000fe4000001162d */
[----:B------:R-:W-:-:S02]  /*9ac0*/  PRMT R4, R4, 0x4210, R21 ;  /* 0x0000421004047816 */ /* 0x000fc40000000015 */
[----:B------:R-:W-:Y:S02]  /*9ad0*/  PRMT R5, R5, 0x4210, R18 ;  /* 0x0000421005057816 */ /* 0x000fe40000000012 */
[----:B------:R-:W-:Y:S02]  /*9ae0*/  PRMT R6, R6, 0x4210, R23 ;  /* 0x0000421006067816 */ /* 0x000fe40000000017 */
[----:B------:R-:W-:Y:S02]  /*9af0*/  PRMT R7, R7, 0x4210, R34 ;  /* 0x0000421007077816 */ /* 0x000fe40000000022 */
[----:B------:R-:W-:Y:S02]  /*9b00*/  LOP3.LUT R27, R27, 0xffff, RZ, 0xc0, !PT ;  /* 0x0000ffff1b1b7812 */ /* 0x000fe400078ec0ff */
[----:B------:R-:W-:Y:S01]  /*9b10*/  PRMT R28, R29, 0x5410, R28 ;  /* 0x000054101d1c7816 */ /* 0x000fe2000000001c */
[----:B0-----:R0:W-:Y:S01]  /*9b20*/  STS.128 [R148], R4 ;  /* 0x0000000494007388 */ /* 0x0011e20000000c00 */
[----:B------:R-:W-:-:S02]  /*9b30*/  PRMT R31, R31, 0x5410, R30 ;  /* 0x000054101f1f7816 */ /* 0x000fc4000000001e */
[----:B------:R-:W-:Y:S02]  /*9b40*/  PRMT R32, R33, 0x5410, R32 ;  /* 0x0000541021207816 */ /* 0x000fe40000000020 */
[----:B------:R-:W-:Y:S02]  /*9b50*/  PRMT R35, R36, 0x5410, R35 ;  /* 0x0000541024237816 */ /* 0x000fe40000000023 */
[----:B------:R-:W-:Y:S02]  /*9b60*/  PRMT R37, R27, 0x3340, R0 ;  /* 0x000033401b257816 */ /* 0x000fe40000000000 */
[----:B------:R-:W-:Y:S02]  /*9b70*/  SHF.R.U32.HI R27, RZ, 0x8, R53 ;  /* 0x00000008ff1b7819 */ /* 0x000fe40000011635 */
[----:B------:R-:W-:Y:S02]  /*9b80*/  PRMT R64, R55, 0x3340, R24 ;  /* 0x0000334037407816 */ /* 0x000fe40000000018 */
[----:B------:R-:W-:-:S02]  /*9b90*/  LOP3.LUT R27, R27, 0xffff, RZ, 0xc0, !PT ;  /* 0x0000ffff1b1b7812 */ /* 0x000fc400078ec0ff */
[----:B------:R-:W-:Y:S02]  /*9ba0*/  SHF.R.U32.HI R24, RZ, 0x8, R89 ;  /* 0x00000008ff187819 */ /* 0x000fe40000011659 */
[----:B0-----:R-:W-:Y:S02]  /*9bb0*/  PRMT R4, R28, 0x5210, R21 ;  /* 0x000052101c047816 */ /* 0x001fe40000000015 */
[----:B------:R-:W-:Y:S02]  /*9bc0*/  PRMT R5, R31, 0x5210, R18 ;  /* 0x000052101f057816 */ /* 0x000fe40000000012 */
[----:B------:R-:W-:Y:S02]  /*9bd0*/  PRMT R6, R32, 0x5210, R23 ;  /* 0x0000521020067816 */ /* 0x000fe40000000017 */
[----:B------:R-:W-:Y:S02]  /*9be0*/  PRMT R7, R35, 0x5210, R34 ;  /* 0x0000521023077816 */ /* 0x000fe40000000022 */
[----:B------:R-:W-:-:S02]  /*9bf0*/  PRMT R41, R27, 0x3340, R0 ;  /* 0x000033401b297816 */ /* 0x000fc40000000000 */
[----:B------:R-:W-:Y:S01]  /*9c00*/  SHF.R.U32.HI R27, RZ, 0x8, R61 ;  /* 0x00000008ff1b7819 */ /* 0x000fe2000001163d */
[----:B------:R-:W-:Y:S01]  /*9c10*/  STS.128 [R148+0x400], R4 ;  /* 0x0004000494007388 */ /* 0x000fe20000000c00 */
[----:B------:R-:W-:Y:S02]  /*9c20*/  SHF.R.U32.HI R10, RZ, 0x8, R124 ;  /* 0x00000008ff0a7819 */ /* 0x000fe4000001167c */
[----:B------:R-:W-:Y:S01]  /*9c30*/  LOP3.LUT R27, R27, 0xffff, RZ, 0xc0, !PT ;  /* 0x0000ffff1b1b7812 */ /* 0x000fe200078ec0ff */
[----:B------:R-:W-:Y:S01]  /*9c40*/  BAR.SYNC.DEFER_BLOCKING 0x0 ;  /* 0x0000000000007b1d */ /* 0x000fe20000010000 */
[----:B------:R-:W-:Y:S02]  /*9c50*/  SHF.R.U32.HI R22, RZ, 0x8, R87 ;  /* 0x00000008ff167819 */ /* 0x000fe40000011657 */
[----:B------:R-:W-:Y:S02]  /*9c60*/  PRMT R45, R27, 0x3340, R0 ;  /* 0x000033401b2d7816 */ /* 0x000fe40000000000 */
[----:B------:R-:W-:-:S02]  /*9c70*/  SHF.R.U32.HI R27, RZ, 0x8, R69 ;  /* 0x00000008ff1b7819 */ /* 0x000fc40000011645 */
[----:B------:R-:W-:Y:S02]  /*9c80*/  PRMT R38, R38, 0x5410, R37 ;  /* 0x0000541026267816 */ /* 0x000fe40000000025 */
[----:B------:R-:W-:Y:S02]  /*9c90*/  LOP3.LUT R27, R27, 0xffff, RZ, 0xc0, !PT ;  /* 0x0000ffff1b1b7812 */ /* 0x000fe400078ec0ff */
[----:B------:R-:W-:Y:S02]  /*9ca0*/  LOP3.LUT R21, R42, 0xffff, RZ, 0xc0, !PT ;  /* 0x0000ffff2a157812 */ /* 0x000fe400078ec0ff */
[----:B------:R-:W-:Y:S02]  /*9cb0*/  PRMT R49, R27, 0x3340, R0 ;  /* 0x000033401b317816 */ /* 0x000fe40000000000 */
[----:B------:R-:W-:Y:S02]  /*9cc0*/  SHF.R.U32.HI R27, RZ, 0x8, R77 ;  /* 0x00000008ff1b7819 */ /* 0x000fe4000001164d */
[----:B------:R-:W-:-:S02]  /*9cd0*/  PRMT R40, R40, 0x5410, R39 ;  /* 0x0000541028287816 */ /* 0x000fc40000000027 */
[----:B------:R-:W-:Y:S02]  /*9ce0*/  LOP3.LUT R27, R27, 0xffff, RZ, 0xc0, !PT ;  /* 0x0000ffff1b1b7812 */ /* 0x000fe400078ec0ff */
[----:B------:R-:W-:Y:S02]  /*9cf0*/  LOP3.LUT R55, R24, 0xffff, RZ, 0xc0, !PT ;  /* 0x0000ffff18377812 */ /* 0x000fe400078ec0ff */
[----:B------:R-:W-:Y:S01]  /*9d00*/  PRMT R53, R27, 0x3340, R0 ;  /* 0x000033401b357816 */ /* 0x000fe20000000000 */
[----:B------:R-:W0:Y:S01]  /*9d10*/  LDS.128 R28, [R132] ;  /* 0x00000000841c7984 */ /* 0x000e220000000c00 */
[----:B------:R-:W-:Y:S02]  /*9d20*/  SHF.R.U32.HI R27, RZ, 0x8, R85 ;  /* 0x00000008ff1b7819 */ /* 0x000fe40000011655 */
[----:B------:R-:W-:Y:S01]  /*9d30*/  PRMT R39, R56, 0x5410, R51 ;  /* 0x0000541038277816 */ /* 0x000fe20000000033 */
[----:B------:R-:W-:Y:S01]  /*9d40*/  LDS.128 R4, [R132+0x800] ;  /* 0x0008000084047984 */ /* 0x000fe20000000c00 */
[----:B------:R-:W-:-:S02]  /*9d50*/  LOP3.LUT R27, R27, 0xffff, RZ, 0xc0, !PT ;  /* 0x0000ffff1b1b7812 */ /* 0x000fc400078ec0ff */
[----:B------:R-:W-:Y:S02]  /*9d60*/  LOP3.LUT R57, R10, 0xffff, RZ, 0xc0, !PT ;  /* 0x0000ffff0a397812 */ /* 0x000fe400078ec0ff */
[----:B------:R-:W-:Y:S02]  /*9d70*/  PRMT R27, R27, 0x3340, R0 ;  /* 0x000033401b1b7816 */ /* 0x000fe40000000000 */
[----:B------:R-:W-:Y:S02]  /*9d80*/  LOP3.LUT R22, R22, 0xffff, RZ, 0xc0, !PT ;  /* 0x0000ffff16167812 */ /* 0x000fe400078ec0ff */
[--C-:B------:R-:W-:Y:S02]  /*9d90*/  PRMT R24, R8, 0x4210, R21.reuse ;  /* 0x0000421008187816 */ /* 0x100fe40000000015 */
[----:B------:R-:W-:Y:S02]  /*9da0*/  PRMT R56, R38, 0x5210, R21 ;  /* 0x0000521026387816 */ /* 0x000fe40000000015 */
[----:B------:R-:W-:-:S02]  /*9db0*/  LOP3.LUT R58, R58, 0xffff, RZ, 0xc0, !PT ;  /* 0x0000ffff3a3a7812 */ /* 0x000fc400078ec0ff */
[----:B------:R-:W-:Y:S02]  /*9dc0*/  PRMT R41, R44, 0x5410, R41 ;  /* 0x000054102c297816 */ /* 0x000fe40000000029 */
[----:B------:R-:W-:Y:S02]  /*9dd0*/  PRMT R46, R46, 0x5410, R43 ;  /* 0x000054102e2e7816 */ /* 0x000fe4000000002b */
[----:B------:R-:W-:Y:S02]  /*9de0*/  LOP3.LUT R23, R50, 0xffff, RZ, 0xc0, !PT ;  /* 0x0000ffff32177812 */ /* 0x000fe400078ec0ff */
[----:B------:R-:W-:Y:S02]  /*9df0*/  LOP3.LUT R21, R66, 0xffff, RZ, 0xc0, !PT ;  /* 0x0000ffff42157812 */ /* 0x000fe400078ec0ff */
[----:B------:R-:W-:Y:S02]  /*9e00*/  PRMT R22, R57, 0x3340, R22 ;  /* 0x0000334039167816 */ /* 0x000fe40000000016 */
[----:B------:R-:W-:-:S02]  /*9e10*/  PRMT R62, R62, 0x5410, R25 ;  /* 0x000054103e3e7816 */ /* 0x000fc40000000019 */
[----:B------:R-:W-:Y:S02]  /*9e20*/  PRMT R43, R64, 0x5410, R27 ;  /* 0x00005410402b7816 */ /* 0x000fe4000000001b */
[--C-:B------:R-:W-:Y:S02]  /*9e30*/  PRMT R26, R13, 0x4210, R58.reuse ;  /* 0x000042100d1a7816 */ /* 0x100fe4000000003a */
[--C-:B------:R-:W-:Y:S02]  /*9e40*/  PRMT R25, R2, 0x4210, R23.reuse ;  /* 0x0000421002197816 */ /* 0x100fe40000000017 */
[----:B------:R-:W-:Y:S01]  /*9e50*/  PRMT R57, R40, 0x5210, R23 ;  /* 0x0000521028397816 */ /* 0x000fe20000000017 */
[----:B------:R-:W5:Y:S01]  /*9e60*/  LDC R2, c[0x0][0x3b8] ;  /* 0x0000ee00ff027b82 */ /* 0x000f620000000800 */
[----:B------:R-:W-:Y:S02]  /*9e70*/  PRMT R58, R41, 0x5210, R58 ;  /* 0x00005210293a7816 */ /* 0x000fe4000000003a */
[----:B------:R-:W-:-:S05]  /*9e80*/  PRMT R27, R12, 0x4210, R21 ;  /* 0x000042100c1b7816 */ /* 0x000fca0000000015 */
[----:B------:R-:W-:Y:S01]  /*9e90*/  BAR.SYNC.DEFER_BLOCKING 0x0 ;  /* 0x0000000000007b1d */ /* 0x000fe20000010000 */
[----:B------:R-:W-:Y:S02]  /*9ea0*/  PRMT R59, R46, 0x5210, R21 ;  /* 0x000052102e3b7816 */ /* 0x000fe40000000015 */
[----:B------:R-:W-:Y:S02]  /*9eb0*/  LOP3.LUT R74, R74, 0xffff, RZ, 0xc0, !PT ;  /* 0x0000ffff4a4a7812 */ /* 0x000fe400078ec0ff */
[----:B------:R-:W-:Y:S02]  /*9ec0*/  F2FP.SATFINITE.E5M2.F32.PACK_AB_MERGE_C R90, R91, R90, RZ ;  /* 0x0000005a5b5a723e */ /* 0x000fe400048060ff */
[----:B------:R-:W-:Y:S02]  /*9ed0*/  F2FP.SATFINITE.E5M2.F32.PACK_AB_MERGE_C R98, R99, R98, RZ ;  /* 0x000000626362723e */ /* 0x000fe400048060ff */
[----:B------:R-:W-:Y:S02]  /*9ee0*/  PRMT R32, R9, 0x4210, R74 ;  /* 0x0000421009207816 */ /* 0x000fe4000000004a */
[----:B------:R-:W-:-:S02]  /*9ef0*/  LOP3.LUT R9, R90, 0xffff, RZ, 0xc0, !PT ;  /* 0x0000ffff5a097812 */ /* 0x000fc400078ec0ff */
[----:B------:R-:W-:Y:S02]  /*9f00*/  PRMT R54, R54, 0x5410, R49 ;  /* 0x0000541036367816 */ /* 0x000fe40000000031 */
[----:B------:R-:W-:Y:S02]  /*9f10*/  LOP3.LUT R82, R82, 0xffff, RZ, 0xc0, !PT ;  /* 0x0000ffff52527812 */ /* 0x000fe400078ec0ff */
[----:B------:R-:W-:Y:S02]  /*9f20*/  LOP3.LUT R98, R98, 0xffff, RZ, 0xc0, !PT ;  /* 0x0000ffff62627812 */ /* 0x000fe400078ec0ff */
[----:B------:R-:W-:Y:S02]  /*9f30*/  PRMT R33, R11, 0x4210, R82 ;  /* 0x000042100b217816 */ /* 0x000fe40000000052 */
[--C-:B------:R-:W-:Y:S02]  /*9f40*/  PRMT R34, R14, 0x4210, R9.reuse ;  /* 0x000042100e227816 */ /* 0x100fe40000000009 */
[----:B------:R-:W-:Y:S01]  /*9f50*/  PRMT R38, R54, 0x5210, R9 ;  /* 0x0000521036267816 */ /* 0x000fe20000000009 */
[----:B------:R1:W-:Y:S01]  /*9f60*/  STS.128 [R148], R24 ;  /* 0x0000001894007388 */ /* 0x0003e20000000c00 */
[----:B------:R-:W-:-:S02]  /*9f70*/  PRMT R35, R15, 0x4210, R98 ;  /* 0x000042100f237816 */ /* 0x000fc40000000062 */
[----:B------:R-:W-:Y:S01]  /*9f80*/  PRMT R45, R48, 0x5410, R45 ;  /* 0x00005410302d7816 */ /* 0x000fe2000000002d */
[----:B------:R-:W-:Y:S01]  /*9f90*/  STS.128 [R148+0x400], R56 ;  /* 0x0004003894007388 */ /* 0x000fe20000000c00 */
[----:B------:R-:W-:Y:S02]  /*9fa0*/  PRMT R37, R52, 0x5410, R47 ;  /* 0x0000541034257816 */ /* 0x000fe4000000002f */
[----:B------:R-:W-:Y:S01]  /*9fb0*/  PRMT R36, R45, 0x5210, R74 ;  /* 0x000052102d247816 */ /* 0x000fe2000000004a */
[----:B------:R-:W-:Y:S01]  /*9fc0*/  BAR.SYNC.DEFER_BLOCKING 0x0 ;  /* 0x0000000000007b1d */ /* 0x000fe20000010000 */
[----:B------:R-:W-:Y:S02]  /*9fd0*/  PRMT R37, R37, 0x5210, R82 ;  /* 0x0000521025257816 */ /* 0x000fe40000000052 */
[----:B------:R-:W-:Y:S02]  /*9fe0*/  PRMT R39, R39, 0x5210, R98 ;  /* 0x0000521027277816 */ /* 0x000fe40000000062 */
[----:B------:R-:W-:-:S02]  /*9ff0*/  F2FP.SATFINITE.E5M2.F32.PACK_AB_MERGE_C R106, R107, R106, RZ ;  /* 0x0000006a6b6a723e */ /* 0x000fc400048060ff */
[----:B------:R-:W-:Y:S01]  /*a000*/  F2FP.SATFINITE.E5M2.F32.PACK_AB_MERGE_C R122, R123, R122, RZ ;  /* 0x0000007a7b7a723e */ /* 0x000fe200048060ff */
[----:B-1----:R-:W-:Y:S01]  /*a010*/  IMAD R24, R0, UR4, RZ ;  /* 0x0000000400187c24 */ /* 0x002fe2000f8e02ff */
[----:B------:R-:W-:Y:S01]  /*a020*/  LOP3.LUT R106, R106, 0xffff, RZ, 0xc0, !PT ;  /* 0x0000ffff6a6a7812 */ /* 0x000fe200078ec0ff */
[----:B-----5:R-:W-:Y:S01]  /*a030*/  IMAD R25, R134, R2, RZ ;  /* 0x0000000286197224 */ /* 0x020fe200078e02ff */
[----:B------:R-:W-:Y:S01]  /*a040*/  F2FP.SATFINITE.E5M2.F32.PACK_AB_MERGE_C R114, R115, R114, RZ ;  /* 0x000000727372723e */ /* 0x000fe200048060ff */
[----:B------:R-:W1:Y:S01]  /*a050*/  LDCU UR4, c[0x0][0x39c] ;  /* 0x00007380ff0477ac */ /* 0x000e620008000800 */
[----:B------:R-:W-:Y:S02]  /*a060*/  F2FP.SATFINITE.E5M2.F32.PACK_AB_MERGE_C R130, R131, R130, RZ ;  /* 0x000000828382723e */ /* 0x000fe400048060ff */
[----:B------:R-:W-:Y:S02]  /*a070*/  PRMT R55, R55, 0x3340, R0 ;  /* 0x0000334037377816 */ /* 0x000fe40000000000 */
[----:B------:R-:W-:-:S02]  /*a080*/  PRMT R40, R17, 0x4210, R106 ;  /* 0x0000421011287816 */ /* 0x000fc4000000006a */
[----:B------:R-:W-:Y:S02]  /*a090*/  LOP3.LUT R122, R122, 0xffff, RZ, 0xc0, !PT ;  /* 0x0000ffff7a7a7812 */ /* 0x000fe400078ec0ff */
[----:B------:R-:W-:Y:S02]  /*a0a0*/  PRMT R22, R22, 0x5410, R55 ;  /* 0x0000541016167816 */ /* 0x000fe40000000037 */
[----:B------:R-:W-:Y:S01]  /*a0b0*/  LOP3.LUT R21, R114, 0xffff, RZ, 0xc0, !PT ;  /* 0x0000ffff72157812 */ /* 0x000fe200078ec0ff */
[----:B------:R-:W5:Y:S01]  /*a0c0*/  LDS.128 R12, [R132] ;  /* 0x00000000840c7984 */ /* 0x000f620000000c00 */
[----:B------:R-:W-:Y:S02]  /*a0d0*/  LOP3.LUT R17, R130, 0xffff, RZ, 0xc0, !PT ;  /* 0x0000ffff82117812 */ /* 0x000fe400078ec0ff */
[--C-:B------:R-:W-:Y:S01]  /*a0e0*/  PRMT R42, R19, 0x4210, R122.reuse ;  /* 0x00004210132a7816 */ /* 0x100fe2000000007a */
[----:B------:R-:W-:Y:S01]  /*a0f0*/  LDS.128 R8, [R132+0x800] ;  /* 0x0008000084087984 */ /* 0x000fe20000000c00 */
[----:B------:R-:W-:-:S02]  /*a100*/  PRMT R122, R43, 0x5210, R122 ;  /* 0x000052102b7a7816 */ /* 0x000fc4000000007a */
[--C-:B------:R-:W-:Y:S01]  /*a110*/  PRMT R41, R16, 0x4210, R21.reuse ;  /* 0x0000421010297816 */ /* 0x100fe20000000015 */
[----:B------:R-:W-:Y:S01]  /*a120*/  BAR.SYNC.DEFER_BLOCKING 0x0 ;  /* 0x0000000000007b1d */ /* 0x000fe20000010000 */
[----:B------:R-:W-:Y:S02]  /*a130*/  PRMT R121, R62, 0x5210, R21 ;  /* 0x000052103e797816 */ /* 0x000fe40000000015 */
[--C-:B------:R-:W-:Y:S02]  /*a140*/  PRMT R43, R20, 0x4210, R17.reuse ;  /* 0x00004210142b7816 */ /* 0x100fe40000000011 */
[----:B------:R-:W-:Y:S02]  /*a150*/  PRMT R123, R22, 0x5210, R17 ;  /* 0x00005210167b7816 */ /* 0x000fe40000000011 */
[----:B------:R-:W-:Y:S02]  /*a160*/  PRMT R53, R60, 0x5410, R53 ;  /* 0x000054103c357816 */ /* 0x000fe40000000035 */
[----:B------:R-:W-:-:S02]  /*a170*/  IADD3 R0, P2, PT, R24, UR8, RZ ;  /* 0x0000000818007c10 */ /* 0x000fc4000ff5e0ff */
[----:B------:R-:W-:Y:S02]  /*a180*/  PRMT R120, R53, 0x5210, R106 ;  /* 0x0000521035787816 */ /* 0x000fe4000000006a */
[----:B------:R-:W-:Y:S02]  /*a190*/  LEA.HI.X.SX32 R24, R24, UR9, 0x1, P2 ;  /* 0x0000000918187c11 */ /* 0x000fe400090f0eff */
[----:B------:R-:W-:Y:S02]  /*a1a0*/  IADD3 R26, P3, PT, R25, R0, RZ ;  /* 0x00000000191a7210 */ /* 0x000fe40007f7e0ff */
[C---:B------:R-:W-:Y:S01]  /*a1b0*/  ISETP.LT.AND P2, PT, R133.reuse, UR11, !P0 ;  /* 0x0000000b85007c0c */ /* 0x040fe2000c741270 */
[----:B------:R-:W-:Y:S01]  /*a1c0*/  IMAD R133, R133, R2, RZ ;  /* 0x0000000285857224 */ /* 0x000fe200078e02ff */
[----:B------:R-:W-:Y:S01]  /*a1d0*/  LEA.HI.X.SX32 R27, R25, R24, 0x1, P3 ;  /* 0x00000018191b7211 */ /* 0x000fe200018f0eff */
[----:B------:R-:W-:Y:S01]  /*a1e0*/  IMAD R25, R2, 0x20, R25 ;  /* 0x0000002002197824 */ /* 0x000fe200078e0219 */
[C---:B------:R-:W-:Y:S01]  /*a1f0*/  ISETP.LT.AND P3, PT, R149.reuse, UR11, !P0 ;  /* 0x0000000b95007c0c */ /* 0x040fe2000c761270 */
[----:B------:R-:W-:Y:S01]  /*a200*/  IMAD R149, R149, R2, RZ ;  /* 0x0000000295957224 */ /* 0x000fe200078e02ff */
[----:B0-----:R-:W-:Y:S01]  /*a210*/  PRMT R45, R28, 0x7771, RZ ;  /* 0x000077711c2d7816 */ /* 0x001fe200000000ff */
[----:B------:R0:W-:Y:S04]  /*a220*/  STS.128 [R148], R32 ;  /* 0x0000002094007388 */ /* 0x0001e80000000c00 */
[----:B------:R1:W-:Y:S01]  /*a230*/  STS.128 [R148+0x400], R36 ;  /* 0x0004002494007388 */ /* 0x0003e20000000c00 */
[----:B------:R-:W-:Y:S01]  /*a240*/  BAR.SYNC.DEFER_BLOCKING 0x0 ;  /* 0x0000000000007b1d */ /* 0x000fe20000010000 */
[----:B0-----:R-:W-:-:S02]  /*a250*/  IADD3 R32, P4, PT, R133, R0, RZ ;  /* 0x0000000085207210 */ /* 0x001fc40007f9e0ff */
[----:B------:R-:W-:Y:S02]  /*a260*/  IADD3 R34, P6, PT, R149, R0, RZ ;  /* 0x0000000095227210 */ /* 0x000fe40007fde0ff */
[C---:B-1----:R-:W-:Y:S02]  /*a270*/  PRMT R39, R28.reuse, 0x7770, RZ ;  /* 0x000077701c277816 */ /* 0x042fe400000000ff */
[-C--:B------:R-:W-:Y:S02]  /*a280*/  LEA.HI.X.SX32 R33, R133, R24.reuse, 0x1, P4 ;  /* 0x0000001885217211 */ /* 0x080fe400020f0eff */
[----:B------:R-:W-:Y:S01]  /*a290*/  LEA.HI.X.SX32 R35, R149, R24, 0x1, P6 ;  /* 0x0000001895237211 */ /* 0x000fe200030f0eff */
[----:B------:R-:W0:Y:S04]  /*a2a0*/  LDS.128 R20, [R132] ;  /* 0x0000000084147984 */ /* 0x000e280000000c00 */
[----:B------:R-:W-:Y:S01]  /*a2b0*/  LDS.128 R16, [R132+0x800] ;  /* 0x0008000084107984 */ /* 0x000fe20000000c00 */
[----:B------:R-:W-:Y:S06]  /*a2c0*/  BAR.SYNC.DEFER_BLOCKING 0x0 ;  /* 0x0000000000007b1d */ /* 0x000fec0000010000 */
[----:B------:R1:W-:Y:S04]  /*a2d0*/  STS.128 [R148], R40 ;  /* 0x0000002894007388 */ /* 0x0003e80000000c00 */
[----:B------:R-:W-:Y:S01]  /*a2e0*/  STS.128 [R148+0x400], R120 ;  /* 0x0004007894007388 */ /* 0x000fe20000000c00 */
[----:B------:R-:W-:Y:S01]  /*a2f0*/  BAR.SYNC.DEFER_BLOCKING 0x0 ;  /* 0x0000000000007b1d */ /* 0x000fe20000010000 */
[----:B-1----:R-:W-:-:S02]  /*a300*/  PRMT R43, R28, 0x7772, RZ ;  /* 0x000077721c2b7816 */ /* 0x002fc400000000ff */
[----:B------:R-:W-:Y:S02]  /*a310*/  PRMT R41, R28, 0x7773, RZ ;  /* 0x000077731c297816 */ /* 0x000fe400000000ff */
[----:B------:R-:W-:Y:S01]  /*a320*/  LOP3.LUT R28, R134, 0x22, RZ, 0xfc, !PT ;  /* 0x00000022861c7812 */ /* 0x000fe200078efcff */
[----:B------:R1:W-:Y:S01]  /*a330*/  @P1 STG.E.U8 desc[UR16][R26.64], R39 ;  /* 0x000000271a001986 */ /* 0x0003e2000c101110 */
[C---:B------:R-:W-:Y:S01]  /*a340*/  ISETP.LT.AND P1, PT, R147.reuse, UR11, !P0 ;  /* 0x0000000b93007c0c */ /* 0x040fe2000c721270 */
[----:B------:R-:W-:Y:S02]  /*a350*/  IMAD R147, R147, R2, RZ ;  /* 0x0000000293937224 */ /* 0x000fe400078e02ff */
[----:B------:R0:W-:Y:S03]  /*a360*/  @P2 STG.E.U8 desc[UR16][R32.64], R45 ;  /* 0x0000002d20002986 */ /* 0x0001e6000c101110 */
[----:B------:R-:W-:Y:S01]  /*a370*/  IADD3 R36, P2, PT, R147, R0, RZ ;  /* 0x0000000093247210 */ /* 0x000fe20007f5e0ff */
[----:B------:R2:W-:Y:S01]  /*a380*/  @P3 STG.E.U8 desc[UR16][R34.64], R43 ;  /* 0x0000002b22003986 */ /* 0x0005e2000c101110 */
[----:B------:R-:W-:-:S02]  /*a390*/  ISETP.LT.AND P3, PT, R146, UR11, !P0 ;  /* 0x0000000b92007c0c */ /* 0x000fc4000c761270 */
[----:B------:R-:W-:Y:S01]  /*a3a0*/  LEA.HI.X.SX32 R37, R147, R24, 0x1, P2 ;  /* 0x0000001893257211 */ /* 0x000fe200010f0eff */
[-C--:B-1----:R-:W-:Y:S01]  /*a3b0*/  IMAD R27, R146, R2.reuse, RZ ;  /* 0x00000002921b7224 */ /* 0x082fe200078e02ff */
[C---:B------:R-:W-:Y:S01]  /*a3c0*/  ISETP.LT.AND P2, PT, R138.reuse, UR11, !P0 ;  /* 0x0000000b8a007c0c */ /* 0x040fe2000c741270 */
[----:B------:R-:W-:Y:S02]  /*a3d0*/  IMAD R39, R138, R2, RZ ;  /* 0x000000028a277224 */ /* 0x000fe400078e02ff */
[----:B------:R1:W-:Y:S01]  /*a3e0*/  @P1 STG.E.U8 desc[UR16][R36.64], R41 ;  /* 0x0000002924001986 */ /* 0x0003e2000c101110 */
[-C--:B------:R-:W-:Y:S02]  /*a3f0*/  IADD3 R26, P4, PT, R27, R0.reuse, RZ ;  /* 0x000000001b1a7210 */ /* 0x080fe40007f9e0ff */
[----:B0-----:R-:W-:Y:S02]  /*a400*/  IADD3 R32, P6, PT, R39, R0, RZ ;  /* 0x0000000027207210 */ /* 0x001fe40007fde0ff */
[C---:B------:R-:W-:Y:S01]  /*a410*/  ISETP.LT.AND P1, PT, R145.reuse, UR11, !P0 ;  /* 0x0000000b91007c0c */ /* 0x040fe2000c721270 */
[----:B------:R-:W-:Y:S01]  /*a420*/  IMAD R145, R145, R2, RZ ;  /* 0x0000000291917224 */ /* 0x000fe200078e02ff */
[----:B------:R-:W-:-:S02]  /*a430*/  LEA.HI.X.SX32 R27, R27, R24, 0x1, P4 ;  /* 0x000000181b1b7211 */ /* 0x000fc400020f0eff */
[----:B------:R-:W-:Y:S02]  /*a440*/  PRMT R45, R29, 0x7770, RZ ;  /* 0x000077701d2d7816 */ /* 0x000fe400000000ff */
[C---:B------:R-:W-:Y:S01]  /*a450*/  ISETP.LT.AND P4, PT, R135.reuse, UR11, !P0 ;  /* 0x0000000b87007c0c */ /* 0x040fe2000c781270 */
[----:B------:R-:W-:Y:S01]  /*a460*/  IMAD R135, R135, R2, RZ ;  /* 0x0000000287877224 */ /* 0x000fe200078e02ff */
[----:B------:R-:W-:Y:S01]  /*a470*/  LEA.HI.X.SX32 R33, R39, R24, 0x1, P6 ;  /* 0x0000001827217211 */ /* 0x000fe200030f0eff */
[----:B------:R0:W-:Y:S01]  /*a480*/  @P3 STG.E.U8 desc[UR16][R26.64], R45 ;  /* 0x0000002d1a003986 */ /* 0x0001e2000c101110 */
[----:B--2---:R-:W-:Y:S02]  /*a490*/  PRMT R43, R29, 0x7771, RZ ;  /* 0x000077711d2b7816 */ /* 0x004fe400000000ff */
[-C--:B------:R-:W-:Y:S02]  /*a4a0*/  IADD3 R34, P3, PT, R145, R0.reuse, RZ ;  /* 0x0000000091227210 */ /* 0x080fe40007f7e0ff */
[----:B-1----:R-:W-:Y:S01]  /*a4b0*/  PRMT R41, R29, 0x7772, RZ ;  /* 0x000077721d297816 */ /* 0x002fe200000000ff */
[----:B------:R1:W-:Y:S01]  /*a4c0*/  @P2 STG.E.U8 desc[UR16][R32.64], R43 ;  /* 0x0000002b20002986 */ /* 0x0003e2000c101110 */
[----:B------:R-:W-:-:S02]  /*a4d0*/  IADD3 R36, P2, PT, R135, R0, RZ ;  /* 0x0000000087247210 */ /* 0x000fc40007f5e0ff */
[----:B------:R-:W-:Y:S02]  /*a4e0*/  LEA.HI.X.SX32 R35, R145, R24, 0x1, P3 ;  /* 0x0000001891237211 */ /* 0x000fe400018f0eff */
[----:B------:R-:W-:Y:S01]  /*a4f0*/  PRMT R39, R29, 0x7773, RZ ;  /* 0x000077731d277816 */ /* 0x000fe200000000ff */
[C---:B------:R-:W-:Y:S01]  /*a500*/  IMAD R29, R144.reuse, R2, RZ ;  /* 0x00000002901d7224 */ /* 0x040fe200078e02ff */
[----:B------:R-:W-:Y:S01]  /*a510*/  LEA.HI.X.SX32 R37, R135, R24, 0x1, P2 ;  /* 0x0000001887257211 */ /* 0x000fe200010f0eff */
[----:B------:R-:W-:Y:S01]  /*a520*/  @P1 STG.E.U8 desc[UR16][R34.64], R41 ;  /* 0x0000002922001986 */ /* 0x000fe2000c101110 */
[----:B------:R-:W-:Y:S02]  /*a530*/  ISETP.LT.AND P6, PT, R144, UR11, !P0 ;  /* 0x0000000b90007c0c */ /* 0x000fe4000c7c1270 */
[----:B0-----:R-:W-:Y:S01]  /*a540*/  IADD3 R26, P1, PT, R29, R0, RZ ;  /* 0x000000001d1a7210 */ /* 0x001fe20007f3e0ff */
[C---:B-1----:R-:W-:Y:S01]  /*a550*/  IMAD R33, R142.reuse, R2, RZ ;  /* 0x000000028e217224 */ /* 0x042fe200078e02ff */
[----:B------:R0:W-:Y:S01]  /*a560*/  @P4 STG.E.U8 desc[UR16][R36.64], R39 ;  /* 0x0000002724004986 */ /* 0x0001e2000c101110 */
[----:B------:R-:W-:-:S02]  /*a570*/  ISETP.LT.AND P4, PT, R142, UR11, !P0 ;  /* 0x0000000b8e007c0c */ /* 0x000fc4000c781270 */
[----:B------:R-:W-:Y:S02]  /*a580*/  LEA.HI.X.SX32 R27, R29, R24, 0x1, P1 ;  /* 0x000000181d1b7211 */ /* 0x000fe400008f0eff */
[----:B------:R-:W-:Y:S02]  /*a590*/  ISETP.LT.AND P3, PT, R28, UR11, !P0 ;  /* 0x0000000b1c007c0c */ /* 0x000fe4000c761270 */
[----:B------:R-:W-:Y:S02]  /*a5a0*/  IADD3 R28, P1, PT, R33, R0, RZ ;  /* 0x00000000211c7210 */ /* 0x000fe40007f3e0ff */
[C---:B------:R-:W-:Y:S01]  /*a5b0*/  ISETP.LT.AND P2, PT, R141.reuse, UR11, !P0 ;  /* 0x0000000b8d007c0c */ /* 0x040fe2000c741270 */
[-C--:B------:R-:W-:Y:S01]  /*a5c0*/  IMAD R141, R141, R2.reuse, RZ ;  /* 0x000000028d8d7224 */ /* 0x080fe200078e02ff */
[----:B------:R-:W-:Y:S01]  /*a5d0*/  PRMT R43, R30, 0x7770, RZ ;  /* 0x000077701e2b7816 */ /* 0x000fe200000000ff */
[----:B0-----:R-:W-:Y:S01]  /*a5e0*/  IMAD R37, R136, R2, RZ ;  /* 0x0000000288257224 */ /* 0x001fe200078e02ff */
[----:B------:R-:W-:-:S02]  /*a5f0*/  LEA.HI.X.SX32 R29, R33, R24, 0x1, P1 ;  /* 0x00000018211d7211 */ /* 0x000fc400008f0eff */
[C---:B------:R-:W-:Y:S01]  /*a600*/  ISETP.LT.AND P1, PT, R143.reuse, UR11, !P0 ;  /* 0x0000000b8f007c0c */ /* 0x040fe2000c721270 */
[----:B------:R-:W-:Y:S01]  /*a610*/  IMAD R143, R143, R2, RZ ;  /* 0x000000028f8f7224 */ /* 0x000fe200078e02ff */
[C---:B------:R-:W-:Y:S01]  /*a620*/  PRMT R41, R30.reuse, 0x7771, RZ ;  /* 0x000077711e297816 */ /* 0x040fe200000000ff */
[----:B------:R0:W-:Y:S01]  /*a630*/  @P6 STG.E.U8 desc[UR16][R26.64], R43 ;  /* 0x0000002b1a006986 */ /* 0x0001e2000c101110 */
[-C--:B------:R-:W-:Y:S02]  /*a640*/  IADD3 R32, P6, PT, R141, R0.reuse, RZ ;  /* 0x000000008d207210 */ /* 0x080fe40007fde0ff */
[----:B------:R-:W-:Y:S01]  /*a650*/  PRMT R39, R30, 0x7772, RZ ;  /* 0x000077721e277816 */ /* 0x000fe200000000ff */
[----:B------:R1:W-:Y:S01]  /*a660*/  @P4 STG.E.U8 desc[UR16][R28.64], R41 ;  /* 0x000000291c004986 */ /* 0x0003e2000c101110 */
[----:B------:R-:W-:Y:S02]  /*a670*/  IADD3 R34, P4, PT, R143, R0, RZ ;  /* 0x000000008f227210 */ /* 0x000fe40007f9e0ff */
[----:B------:R-:W-:-:S02]  /*a680*/  LEA.HI.X.SX32 R33, R141, R24, 0x1, P6 ;  /* 0x000000188d217211 */ /* 0x000fc400030f0eff */
[----:B------:R-:W-:Y:S02]  /*a690*/  LEA.HI.X.SX32 R35, R143, R24, 0x1, P4 ;  /* 0x000000188f237211 */ /* 0x000fe400020f0eff */
[C---:B------:R-:W-:Y:S01]  /*a6a0*/  ISETP.LT.AND P6, PT, R140.reuse, UR11, !P0 ;  /* 0x0000000b8c007c0c */ /* 0x040fe2000c7c1270 */
[----:B0-----:R-:W-:Y:S01]  /*a6b0*/  IMAD R27, R140, R2, RZ ;  /* 0x000000028c1b7224 */ /* 0x001fe200078e02ff */
[----:B------:R-:W-:Y:S01]  /*a6c0*/  PRMT R43, R30, 0x7773, RZ ;  /* 0x000077731e2b7816 */ /* 0x000fe200000000ff */
[----:B------:R0:W-:Y:S01]  /*a6d0*/  @P2 STG.E.U8 desc[UR16][R32.64], R39 ;  /* 0x0000002720002986 */ /* 0x0001e2000c101110 */
[----:B------:R-:W-:Y:S02]  /*a6e0*/  ISETP.LT.AND P4, PT, R136, UR11, !P0 ;  /* 0x0000000b88007c0c */ /* 0x000fe4000c781270 */
[-C--:B------:R-:W-:Y:S01]  /*a6f0*/  IADD3 R26, P2, PT, R27, R0.reuse, RZ ;  /* 0x000000001b1a7210 */ /* 0x080fe20007f5e0ff */
[----:B------:R-:W-:Y:S01]  /*a700*/  @P1 STG.E.U8 desc[UR16][R34.64], R43 ;  /* 0x0000002b22001986 */ /* 0x000fe2000c101110 */
[----:B-1----:R-:W-:-:S02]  /*a710*/  IADD3 R28, P1, PT, R37, R0, RZ ;  /* 0x00000000251c7210 */ /* 0x002fc40007f3e0ff */
[-C--:B------:R-:W-:Y:S02]  /*a720*/  LEA.HI.X.SX32 R27, R27, R24.reuse, 0x1, P2 ;  /* 0x000000181b1b7211 */ /* 0x080fe400010f0eff */
[----:B------:R-:W-:Y:S02]  /*a730*/  PRMT R41, R31, 0x7770, RZ ;  /* 0x000077701f297816 */ /* 0x000fe400000000ff */
[----:B------:R-:W-:Y:S02]  /*a740*/  LEA.HI.X.SX32 R29, R37, R24, 0x1, P1 ;  /* 0x00000018251d7211 */ /* 0x000fe400008f0eff */
[----:B0-----:R-:W-:Y:S01]  /*a750*/  PRMT R39, R31, 0x7771, RZ ;  /* 0x000077711f277816 */ /* 0x001fe200000000ff */
[----:B------:R0:W-:Y:S01]  /*a760*/  @P6 STG.E.U8 desc[UR16][R26.64], R41 ;  /* 0x000000291a006986 */ /* 0x0001e2000c101110 */
[C---:B------:R-:W-:Y:S01]  /*a770*/  ISETP.LT.AND P2, PT, R139.reuse, UR11, !P0 ;  /* 0x0000000b8b007c0c */ /* 0x040fe2000c741270 */
[-C--:B------:R-:W-:Y:S01]  /*a780*/  IMAD R139, R139, R2.reuse, RZ ;  /* 0x000000028b8b7224 */ /* 0x080fe200078e02ff */
[----:B------:R-:W-:Y:S01]  /*a790*/  LOP3.LUT R30, R134, 0x24, RZ, 0xfc, !PT ;  /* 0x00000024861e7812 */ /* 0x000fe200078efcff */
[----:B------:R1:W-:Y:S01]  /*a7a0*/  @P4 STG.E.U8 desc[UR16][R28.64], R39 ;  /* 0x000000271c004986 */ /* 0x0003e2000c101110 */
[C---:B------:R-:W-:Y:S01]  /*a7b0*/  ISETP.LT.AND P4, PT, R137.reuse, UR11, !P0 ;  /* 0x0000000b89007c0c */ /* 0x040fe2000c781270 */
[----:B------:R-:W-:Y:S01]  /*a7c0*/  IMAD R137, R137, R2, RZ ;  /* 0x0000000289897224 */ /* 0x000fe200078e02ff */
[----:B------:R-:W-:Y:S01]  /*a7d0*/  ISETP.LT.AND P1, PT, R30, UR4, !P0 ;  /* 0x000000041e007c0c */ /* 0x000fe2000c721270 */
[----:B------:R-:W2:Y:S01]  /*a7e0*/  LDCU UR4, c[0x0][0x39c] ;  /* 0x00007380ff0477ac */ /* 0x000ea20008000800 */
[----:B------:R-:W-:-:S02]  /*a7f0*/  IADD3 R32, P6, PT, R139, R0, RZ ;  /* 0x000000008b207210 */ /* 0x000fc40007fde0ff */
[----:B------:R-:W-:Y:S02]  /*a800*/  PRMT R37, R31, 0x7772, RZ ;  /* 0x000077721f257816 */ /* 0x000fe400000000ff */
[----:B------:R-:W-:Y:S02]  /*a810*/  LEA.HI.X.SX32 R33, R139, R24, 0x1, P6 ;  /* 0x000000188b217211 */ /* 0x000fe400030f0eff */
[C---:B0-----:R-:W-:Y:S02]  /*a820*/  IADD3 R26, P6, PT, R137.reuse, R0, RZ ;  /* 0x00000000891a7210 */ /* 0x041fe40007fde0ff */
[----:B------:R-:W-:Y:S01]  /*a830*/  LOP3.LUT R30, R134, 0x26, RZ, 0xfc, !PT ;  /* 0x00000026861e7812 */ /* 0x000fe200078efcff */
[----:B------:R5:W-:Y:S01]  /*a840*/  @P2 STG.E.U8 desc[UR16][R32.64], R37 ;  /* 0x0000002520002986 */ /* 0x000be2000c101110 */
[----:B------:R-:W-:Y:S02]  /*a850*/  LEA.HI.X.SX32 R27, R137, R24, 0x1, P6 ;  /* 0x00000018891b7211 */ /* 0x000fe400030f0eff */
[----:B------:R-:W-:Y:S01]  /*a860*/  ISETP.LT.AND P2, PT, R30, UR5, !P0 ;  /* 0x000000051e007c0c */ /* 0x000fe2000c741270 */
[----:B------:R-:W0:Y:S01]  /*a870*/  LDCU UR5, c[0x0][0x39c] ;  /* 0x00007380ff0577ac */ /* 0x000e220008000800 */
[----:B-1----:R-:W-:-:S02]  /*a880*/  IADD3 R28, P6, PT, R25, R0, RZ ;  /* 0x00000000191c7210 */ /* 0x002fc40007fde0ff */
[----:B------:R-:W-:Y:S02]  /*a890*/  PRMT R35, R31, 0x7773, RZ ;  /* 0x000077731f237816 */ /* 0x000fe400000000ff */
[----:B------:R-:W-:Y:S02]  /*a8a0*/  LOP3.LUT R30, R134, 0x28, RZ, 0xfc, !PT ;  /* 0x00000028861e7812 */ /* 0x000fe400078efcff */
[----:B------:R-:W-:Y:S01]  /*a8b0*/  LEA.HI.X.SX32 R29, R25, R24, 0x1, P6 ;  /* 0x00000018191d7211 */ /* 0x000fe200030f0eff */
[----:B------:R-:W-:Y:S01]  /*a8c0*/  IMAD R25, R2, 0x2, R25 ;  /* 0x0000000202197824 */ /* 0x000fe200078e0219 */
[----:B-----5:R-:W-:Y:S01]  /*a8d0*/  PRMT R37, R12, 0x7770, RZ ;  /* 0x000077700c257816 */ /* 0x020fe200000000ff */
[----:B------:R1:W-:Y:S01]  /*a8e0*/  @P4 STG.E.U8 desc[UR16][R26.64], R35 ;  /* 0x000000231a004986 */ /* 0x0003e2000c101110 */
[----:B--2---:R-:W-:Y:S01]  /*a8f0*/  ISETP.LT.AND P4, PT, R30, UR4, !P0 ;  /* 0x000000041e007c0c */ /* 0x004fe2000c781270 */
[----:B------:R-:W2:Y:S01]  /*a900*/  LDCU UR4, c[0x0][0x39c] ;  /* 0x00007380ff0477ac */ /* 0x000ea20008000800 */
[----:B------:R-:W-:Y:S01]  /*a910*/  IMAD R33, R2, 0x2, R25 ;  /* 0x0000000202217824 */ /* 0x000fe200078e0219 */
[----:B------:R5:W-:Y:S01]  /*a920*/  @P5 STG.E.U8 desc[UR16][R28.64], R37 ;  /* 0x000000251c005986 */ /* 0x000be2000c101110 */
[----:B------:R-:W-:-:S02]  /*a930*/  IADD3 R30, P5, PT, R25, R0, RZ ;  /* 0x00000000191e7210 */ /* 0x000fc40007fbe0ff */
[----:B------:R-:W-:Y:S02]  /*a940*/  PRMT R41, R12, 0x7771, RZ ;  /* 0x000077710c297816 */ /* 0x000fe400000000ff */
[----:B------:R-:W-:Y:S01]  /*a950*/  LEA.HI.X.SX32 R31, R25, R24, 0x1, P5 ;  /* 0x00000018191f7211 */ /* 0x000fe200028f0eff */
[----:B------:R-:W-:Y:S01]  /*a960*/  IMAD R25, R2, 0x2, R33 ;  /* 0x0000000202197824 */ /* 0x000fe200078e0221 */
[C---:B------:R-:W-:Y:S02]  /*a970*/  LOP3.LUT R32, R134.reuse, 0x2a, RZ, 0xfc, !PT ;  /* 0x0000002a86207812 */ /* 0x040fe400078efcff */
[----:B-1----:R-:W-:Y:S01]  /*a980*/  LOP3.LUT R27, R134, 0x2c, RZ, 0xfc, !PT ;  /* 0x0000002c861b7812 */ /* 0x002fe200078efcff */
[----:B------:R1:W-:Y:S01]  /*a990*/  @P3 STG.E.U8 desc[UR16][R30.64], R41 ;  /* 0x000000291e003986 */ /* 0x0003e2000c101110 */
[----:B------:R-:W-:Y:S02]  /*a9a0*/  IADD3 R26, P6, PT, R33, R0, RZ ;  /* 0x00000000211a7210 */ /* 0x000fe40007fde0ff */
[----:B0-----:R-:W-:Y:S01]  /*a9b0*/  ISETP.LT.AND P5, PT, R32, UR5, !P0 ;  /* 0x0000000520007c0c */ /* 0x001fe2000c7a1270 */
[----:B------:R-:W0:Y:S01]  /*a9c0*/  LDCU UR5, c[0x0][0x39c] ;  /* 0x00007380ff0577ac */ /* 0x000e220008000800 */
[----:B---3--:R-:W-:-:S02]  /*a9d0*/  ISETP.LT.AND P3, PT, R27, UR6, !P0 ;  /* 0x000000061b007c0c */ /* 0x008fc4000c761270 */
[----:B------:R-:W-:Y:S01]  /*a9e0*/  LEA.HI.X.SX32 R27, R33, R24, 0x1, P6 ;  /* 0x00000018211b7211 */ /* 0x000fe200030f0eff */
[----:B------:R-:W3:Y:S01]  /*a9f0*/  LDCU UR6, c[0x0][0x39c] ;  /* 0x00007380ff0677ac */ /* 0x000ee20008000800 */
[----:B------:R-:W-:Y:S02]  /*aa00*/  PRMT R39, R12, 0x7772, RZ ;  /* 0x000077720c277816 */ /* 0x000fe400000000ff */
[C---:B-----5:R-:W-:Y:S02]  /*aa10*/  IADD3 R28, P6, PT, R25.reuse, R0, RZ ;  /* 0x00000000191c7210 */ /* 0x060fe40007fde0ff */
[----:B------:R-:W-:Y:S01]  /*aa20*/  LOP3.LUT R32, R134, 0x30, RZ, 0xfc, !PT ;  /* 0x0000003086207812 */ /* 0x000fe200078efcff */
[----:B------:R5:W-:Y:S01]  /*aa30*/  @P1 STG.E.U8 desc[UR16][R26.64], R39 ;  /* 0x000000271a001986 */ /* 0x000be2000c101110 */
[----:B------:R-:W-:Y:S01]  /*aa40*/  LEA.HI.X.SX32 R29, R25, R24, 0x1, P6 ;  /* 0x00000018191d7211 */ /* 0x000fe200030f0eff */
[----:B------:R-:W-:Y:S01]  /*aa50*/  IMAD R25, R2, 0x2, R25 ;  /* 0x0000000202197824 */ /* 0x000fe200078e0219 */
[----:B------:R-:W-:-:S02]  /*aa60*/  PRMT R37, R12, 0x7773, RZ ;  /* 0x000077730c257816 */ /* 0x000fc400000000ff */
[----:B--2---:R-:W-:Y:S01]  /*aa70*/  ISETP.LT.AND P1, PT, R32, UR4, !P0 ;  /* 0x0000000420007c0c */ /* 0x004fe2000c721270 */
[----:B------:R-:W2:Y:S01]  /*aa80*/  LDCU UR4, c[0x0][0x39c] ;  /* 0x00007380ff0477ac */ /* 0x000ea20008000800 */
[----:B------:R-:W-:Y:S01]  /*aa90*/  IMAD R33, R2, 0x2, R25 ;  /* 0x0000000202217824 */ /* 0x000fe200078e0219 */
[----:B------:R3:W-:Y:S01]  /*aaa0*/  @P2 STG.E.U8 desc[UR16][R28.64], R37 ;  /* 0x000000251c002986 */ /* 0x0007e2000c101110 */
[----:B-1----:R-:W-:Y:S02]  /*aab0*/  IADD3 R30, P2, PT, R25, R0, RZ ;  /* 0x00000000191e7210 */ /* 0x002fe40007f5e0ff */
[----:B------:R-:W-:Y:S01]  /*aac0*/  LOP3.LUT R12, R134, 0x32, RZ, 0xfc, !PT ;  /* 0x00000032860c7812 */ /* 0x000fe200078efcff */
[----:B-----5:R-:W-:Y:S01]  /*aad0*/  VIADD R39, R3, 0x5e ;  /* 0x0000005e03277836 */ /* 0x020fe20000000000 */
[----:B------:R-:W-:Y:S01]  /*aae0*/  LEA.HI.X.SX32 R31, R25, R24, 0x1, P2 ;  /* 0x00000018191f7211 */ /* 0x000fe200010f0eff */
[----:B------:R-:W-:Y:S01]  /*aaf0*/  VIADD R25, R3, 0x2e ;  /* 0x0000002e03197836 */ /* 0x000fe20000000000 */
[----:B------:R-:W-:-:S02]  /*ab00*/  IADD3 R26, P6, PT, R33, R0, RZ ;  /* 0x00000000211a7210 */ /* 0x000fc40007fde0ff */
[----:B0-----:R-:W-:Y:S01]  /*ab10*/  ISETP.LT.AND P2, PT, R12, UR5, !P0 ;  /* 0x000000050c007c0c */ /* 0x001fe2000c741270 */
[----:B------:R-:W0:Y:S01]  /*ab20*/  LDCU UR5, c[0x0][0x39c] ;  /* 0x00007380ff0577ac */ /* 0x000e220008000800 */
[----:B------:R-:W-:Y:S02]  /*ab30*/  PRMT R35, R13, 0x7770, RZ ;  /* 0x000077700d237816 */ /* 0x000fe400000000ff */
[----:B------:R-:W-:Y:S01]  /*ab40*/  LEA.HI.X.SX32 R27, R33, R24, 0x1, P6 ;  /* 0x00000018211b7211 */ /* 0x000fe200030f0eff */
[----:B------:R-:W-:Y:S01]  /*ab50*/  IMAD R33, R2, 0x2, R33 ;  /* 0x0000000202217824 */ /* 0x000fe200078e0221 */
[----:B---3--:R-:W-:Y:S01]  /*ab60*/  PRMT R37, R13, 0x7771, RZ ;  /* 0x000077710d257816 */ /* 0x008fe200000000ff */
[----:B------:R1:W-:Y:S01]  /*ab70*/  @P4 STG.E.U8 desc[UR16][R30.64], R35 ;  /* 0x000000231e004986 */ /* 0x0003e2000c101110 */
[C---:B--2---:R-:W-:Y:S01]  /*ab80*/  ISETP.LT.AND P6, PT, R25.reuse, UR4, !P0 ;  /* 0x0000000419007c0c */ /* 0x044fe2000c7c1270 */
[----:B------:R-:W-:Y:S01]  /*ab90*/  IMAD R25, R25, R2, RZ ;  /* 0x0000000219197224 */ /* 0x000fe200078e02ff */
[C---:B------:R-:W-:Y:S01]  /*aba0*/  IADD3 R28, P4, PT, R33.reuse, R0, RZ ;  /* 0x00000000211c7210 */ /* 0x040fe20007f9e0ff */
[----:B------:R2:W-:Y:S01]  /*abb0*/  @P5 STG.E.U8 desc[UR16][R26.64], R37 ;  /* 0x000000251a005986 */ /* 0x0005e2000c101110 */
[----:B------:R-:W-:Y:S01]  /*abc0*/  LOP3.LUT R12, R134, 0x34, RZ, 0xfc, !PT ;  /* 0x00000034860c7812 */ /* 0x000fe200078efcff */
[----:B------:R-:W3:Y:S01]  /*abd0*/  LDCU UR4, c[0x0][0x39c] ;  /* 0x00007380ff0477ac */ /* 0x000ee20008000800 */
[----:B------:R-:W-:Y:S01]  /*abe0*/  LEA.HI.X.SX32 R29, R33, R24, 0x1, P4 ;  /* 0x00000018211d7211 */ /* 0x000fe200020f0eff */
[----:B------:R-:W-:Y:S01]  /*abf0*/  IMAD R33, R2, 0x4, R33 ;  /* 0x0000000402217824 */ /* 0x000fe200078e0221 */
[----:B------:R-:W-:Y:S01]  /*ac00*/  ISETP.LT.AND P4, PT, R12, UR6, !P0 ;  /* 0x000000060c007c0c */ /* 0x000fe2000c781270 */
[----:B------:R-:W5:Y:S01]  /*ac10*/  LDCU UR6, c[0x0][0x39c] ;  /* 0x00007380ff0677ac */ /* 0x000f620008000800 */
[----:B------:R-:W-:-:S02]  /*ac20*/  LOP3.LUT R12, R134, 0x36, RZ, 0xfc, !PT ;  /* 0x00000036860c7812 */ /* 0x000fc400078efcff */
[----:B-1----:R-:W-:Y:S02]  /*ac30*/  IADD3 R30, P5, PT, R25, R0, RZ ;  /* 0x00000000191e7210 */ /* 0x002fe40007fbe0ff */
[----:B------:R-:W-:Y:S02]  /*ac40*/  PRMT R35, R13, 0x7772, RZ ;  /* 0x000077720d237816 */ /* 0x000fe400000000ff */
[----:B------:R-:W-:Y:S02]  /*ac50*/  LEA.HI.X.SX32 R31, R25, R24, 0x1, P5 ;  /* 0x00000018191f7211 */ /* 0x000fe400028f0eff */
[----:B0-----:R-:W-:Y:S01]  /*ac60*/  ISETP.LT.AND P5, PT, R12, UR5, !P0 ;  /* 0x000000050c007c0c */ /* 0x001fe2000c7a1270 */
[----:B------:R-:W0:Y:S01]  /*ac70*/  LDCU UR5, c[0x0][0x39c] ;  /* 0x00007380ff0577ac */ /* 0x000e220008000800 */
[----:B------:R1:W-:Y:S01]  /*ac80*/  @P3 STG.E.U8 desc[UR16][R28.64], R35 ;  /* 0x000000231c003986 */ /* 0x0003e2000c101110 */
[----:B------:R-:W-:Y:S02]  /*ac90*/  IADD3 R12, P3, PT, R33, R0, RZ ;  /* 0x00000000210c7210 */ /* 0x000fe40007f7e0ff */
[----:B------:R-:W-:-:S02]  /*aca0*/  PRMT R25, R13, 0x7773, RZ ;  /* 0x000077730d197816 */ /* 0x000fc400000000ff */
[----:B------:R-:W-:Y:S01]  /*acb0*/  LEA.HI.X.SX32 R13, R33, R24, 0x1, P3 ;  /* 0x00000018210d7211 */ /* 0x000fe200018f0eff */
[----:B------:R-:W-:Y:S01]  /*acc0*/  IMAD R33, R2, 0x2, R33 ;  /* 0x0000000202217824 */ /* 0x000fe200078e0221 */
[----:B--2---:R-:W-:Y:S01]  /*acd0*/  PRMT R37, R14, 0x7770, RZ ;  /* 0x000077700e257816 */ /* 0x004fe200000000ff */
[----:B------:R2:W-:Y:S01]  /*ace0*/  @P6 STG.E.U8 desc[UR16][R30.64], R25 ;  /* 0x000000191e006986 */ /* 0x0005e2000c101110 */
[----:B------:R-:W-:-:S03]  /*acf0*/  LOP3.LUT R26, R134, 0x38, RZ, 0xfc, !PT ;  /* 0x00000038861a7812 */ /* 0x000fc600078efcff */
[----:B------:R4:W-:Y:S01]  /*ad00*/  @P1 STG.E.U8 desc[UR16][R12.64], R37 ;  /* 0x000000250c001986 */ /* 0x0009e2000c101110 */
[----:B---3--:R-:W-:Y:S01]  /*ad10*/  ISETP.LT.AND P3, PT, R26, UR4, !P0 ;  /* 0x000000041a007c0c */ /* 0x008fe2000c761270 */
[----:B------:R-:W3:Y:S01]  /*ad20*/  LDCU UR4, c[0x0][0x39c] ;  /* 0x00007380ff0477ac */ /* 0x000ee20008000800 */
[C---:B------:R-:W-:Y:S02]  /*ad30*/  IADD3 R26, P1, PT, R33.reuse, R0, RZ ;  /* 0x00000000211a7210 */ /* 0x040fe40007f3e0ff */
[----:B-1----:R-:W-:Y:S02]  /*ad40*/  LOP3.LUT R28, R134, 0x3a, RZ, 0xfc, !PT ;  /* 0x0000003a861c7812 */ /* 0x002fe400078efcff */
[----:B------:R-:W-:Y:S01]  /*ad50*/  LEA.HI.X.SX32 R27, R33, R24, 0x1, P1 ;  /* 0x00000018211b7211 */ /* 0x000fe200008f0eff */
[----:B--2---:R-:W-:Y:S01]  /*ad60*/  IMAD R25, R2, 0x2, R33 ;  /* 0x0000000202197824 */ /* 0x004fe200078e0221 */
[----:B0-----:R-:W-:Y:S01]  /*ad70*/  ISETP.LT.AND P1, PT, R28, UR5, !P0 ;  /* 0x000000051c007c0c */ /* 0x001fe2000c721270 */
[----:B------:R-:W0:Y:S01]  /*ad80*/  LDCU UR5, c[0x0][0x39c] ;  /* 0x00007380ff0577ac */ /* 0x000e220008000800 */
[----:B------:R-:W-:-:S02]  /*ad90*/  PRMT R35, R14, 0x7771, RZ ;  /* 0x000077710e237816 */ /* 0x000fc400000000ff */
[C---:B------:R-:W-:Y:S02]  /*ada0*/  IADD3 R28, P6, PT, R25.reuse, R0, RZ ;  /* 0x00000000191c7210 */ /* 0x040fe40007fde0ff */
[----:B------:R-:W-:Y:S01]  /*adb0*/  PRMT R33, R14, 0x7772, RZ ;  /* 0x000077720e217816 */ /* 0x000fe200000000ff */
[----:B------:R1:W-:Y:S01]  /*adc0*/  @P2 STG.E.U8 desc[UR16][R26.64], R35 ;  /* 0x000000231a002986 */ /* 0x0003e2000c101110 */
[----:B------:R-:W-:Y:S01]  /*add0*/  LEA.HI.X.SX32 R29, R25, R24, 0x1, P6 ;  /* 0x00000018191d7211 */ /* 0x000fe200030f0eff */
[----:B------:R-:W-:Y:S01]  /*ade0*/  IMAD R25, R2, 0x2, R25 ;  /* 0x0000000202197824 */ /* 0x000fe200078e0219 */
[C---:B----4-:R-:W-:Y:S02]  /*adf0*/  LOP3.LUT R13, R134.reuse, 0x40, RZ, 0xfc, !PT ;  /* 0x00000040860d7812 */ /* 0x050fe400078efcff */
[----:B------:R-:W-:Y:S01]  /*ae00*/  LOP3.LUT R30, R134, 0x3c, RZ, 0xfc, !PT ;  /* 0x0000003c861e7812 */ /* 0x000fe200078efcff */
[----:B------:R-:W-:Y:S01]  /*ae10*/  IMAD R31, R2, 0x2, R25 ;  /* 0x00000002021f7824 */ /* 0x000fe200078e0219 */
[----:B------:R-:W-:Y:S01]  /*ae20*/  IADD3 R12, P6, PT, R25, R0, RZ ;  /* 0x00000000190c7210 */ /* 0x000fe20007fde0ff */
[----:B------:R2:W-:Y:S01]  /*ae30*/  @P4 STG.E.U8 desc[UR16][R28.64], R33 ;  /* 0x000000211c004986 */ /* 0x0005e2000c101110 */
[----:B------:R-:W-:Y:S01]  /*ae40*/  ISETP.LT.AND P4, PT, R13, UR7, !P0 ;  /* 0x000000070d007c0c */ /* 0x000fe2000c781270 */
[----:B------:R-:W4:Y:S01]  /*ae50*/  LDCU UR7, c[0x0][0x39c] ;  /* 0x00007380ff0777ac */ /* 0x000f220008000800 */
[----:B------:R-:W-:-:S02]  /*ae60*/  LEA.HI.X.SX32 R13, R25, R24, 0x1, P6 ;  /* 0x00000018190d7211 */ /* 0x000fc400030f0eff */
[C---:B-1----:R-:W-:Y:S02]  /*ae70*/  IADD3 R26, P6, PT, R31.reuse, R0, RZ ;  /* 0x000000001f1a7210 */ /* 0x042fe40007fde0ff */
[----:B------:R-:W-:Y:S02]  /*ae80*/  PRMT R35, R14, 0x7773, RZ ;  /* 0x000077730e237816 */ /* 0x000fe400000000ff */
[----:B------:R-:W-:Y:S01]  /*ae90*/  LEA.HI.X.SX32 R27, R31, R24, 0x1, P6 ;  /* 0x000000181f1b7211 */ /* 0x000fe200030f0eff */
[----:B------:R-:W-:Y:S01]  /*aea0*/  IMAD R31, R2, 0x2, R31 ;  /* 0x00000002021f7824 */ /* 0x000fe200078e021f */
[----:B-----5:R-:W-:Y:S01]  /*aeb0*/  ISETP.LT.AND P2, PT, R30, UR6, !P0 ;  /* 0x000000061e007c0c */ /* 0x020fe2000c741270 */
[----:B------:R-:W1:Y:S01]  /*aec0*/  LDCU UR6, c[0x0][0x39c] ;  /* 0x00007380ff0677ac */ /* 0x000e620008000800 */
[----:B--2---:R-:W-:Y:S01]  /*aed0*/  PRMT R33, R15, 0x7770, RZ ;  /* 0x000077700f217816 */ /* 0x004fe200000000ff */
[----:B------:R2:W-:Y:S01]  /*aee0*/  @P5 STG.E.U8 desc[UR16][R12.64], R35 ;  /* 0x000000230c005986 */ /* 0x0005e2000c101110 */
[----:B------:R-:W-:Y:S01]  /*aef0*/  LOP3.LUT R14, R134, 0x42, RZ, 0xfc, !PT ;  /* 0x00000042860e7812 */ /* 0x000fe200078efcff */
[----:B------:R-:W-:Y:S01]  /*af00*/  IMAD R25, R2, 0x2, R31 ;  /* 0x0000000202197824 */ /* 0x000fe200078e021f */
[----:B------:R-:W-:Y:S01]  /*af10*/  PRMT R37, R20, 0x7771, RZ ;  /* 0x0000777114257816 */ /* 0x000fe200000000ff */
[----:B------:R5:W-:Y:S01]  /*af20*/  @P3 STG.E.U8 desc[UR16][R26.64], R33 ;  /* 0x000000211a003986 */ /* 0x000be2000c101110 */
[----:B------:R-:W-:-:S02]  /*af30*/  IADD3 R28, P3, PT, R31, R0, RZ ;  /* 0x000000001f1c7210 */ /* 0x000fc40007f7e0ff */
[----:B0-----:R-:W-:Y:S01]  /*af40*/  ISETP.LT.AND P6, PT, R14, UR5, !P0 ;  /* 0x000000050e007c0c */ /* 0x001fe2000c7c1270 */
[----:B------:R-:W0:Y:S01]  /*af50*/  LDCU UR5, c[0x0][0x39c] ;  /* 0x00007380ff0577ac */ /* 0x000e220008000800 */
[----:B------:R-:W-:Y:S02]  /*af60*/  LEA.HI.X.SX32 R29, R31, R24, 0x1, P3 ;  /* 0x000000181f1d7211 */ /* 0x000fe400018f0eff */
[----:B------:R-:W-:Y:S01]  /*af70*/  PRMT R31, R15, 0x7771, RZ ;  /* 0x000077710f1f7816 */ /* 0x000fe200000000ff */
[----:B--2---:R-:W-:Y:S01]  /*af80*/  VIADD R35, R3, 0x3e ;  /* 0x0000003e03237836 */ /* 0x004fe20000000000 */
[----:B------:R-:W-:Y:S02]  /*af90*/  IADD3 R12, P5, PT, R25, R0, RZ ;  /* 0x00000000190c7210 */ /* 0x000fe40007fbe0ff */
[----:B------:R-:W-:Y:S01]  /*afa0*/  LOP3.LUT R14, R134, 0x44, RZ, 0xfc, !PT ;  /* 0x00000044860e7812 */ /* 0x000fe200078efcff */
[----:B------:R2:W-:Y:S01]  /*afb0*/  @P1 STG.E.U8 desc[UR16][R28.64], R31 ;  /* 0x0000001f1c001986 */ /* 0x0005e2000c101110 */
[C---:B---3--:R-:W-:Y:S01]  /*afc0*/  ISETP.LT.AND P1, PT, R35.reuse, UR4, !P0 ;  /* 0x0000000423007c0c */ /* 0x048fe2000c721270 */
[----:B-----5:R-:W-:Y:S01]  /*afd0*/  IMAD R27, R35, R2, RZ ;  /* 0x00000002231b7224 */ /* 0x020fe200078e02ff */
[----:B------:R-:W3:Y:S01]  /*afe0*/  LDCU UR4, c[0x0][0x39c] ;  /* 0x00007380ff0477ac */ /* 0x000ee20008000800 */
[----:B------:R-:W-:Y:S01]  /*aff0*/  LEA.HI.X.SX32 R13, R25, R24, 0x1, P5 ;  /* 0x00000018190d7211 */ /* 0x000fe200028f0eff */
[----:B------:R-:W-:Y:S01]  /*b000*/  IMAD R25, R2, 0x4, R25 ;  /* 0x0000000402197824 */ /* 0x000fe200078e0219 */
[----:B------:R-:W-:-:S02]  /*b010*/  PRMT R33, R15, 0x7772, RZ ;  /* 0x000077720f217816 */ /* 0x000fc400000000ff */
[----:B-1----:R-:W-:Y:S01]  /*b020*/  ISETP.LT.AND P3, PT, R14, UR6, !P0 ;  /* 0x000000060e007c0c */ /* 0x002fe2000c761270 */
[----:B------:R-:W1:Y:S01]  /*b030*/  LDCU UR6, c[0x0][0x39c] ;  /* 0x00007380ff0677ac */ /* 0x000e620008000800 */
[----:B------:R-:W-:Y:S01]  /*b040*/  LOP3.LUT R14, R134, 0x46, RZ, 0xfc, !PT ;  /* 0x00000046860e7812 */ /* 0x000fe200078efcff */
[----:B------:R5:W-:Y:S01]  /*b050*/  @P2 STG.E.U8 desc[UR16][R12.64], R33 ;  /* 0x000000210c002986 */ /* 0x000be2000c101110 */
[C---:B------:R-:W-:Y:S02]  /*b060*/  IADD3 R26, P5, PT, R27.reuse, R0, RZ ;  /* 0x000000001b1a7210 */ /* 0x040fe40007fbe0ff */
[----:B0-----:R-:W-:Y:S01]  /*b070*/  ISETP.LT.AND P2, PT, R14, UR5, !P0 ;  /* 0x000000050e007c0c */ /* 0x001fe2000c741270 */
[----:B------:R-:W0:Y:S01]  /*b080*/  LDCU UR5, c[0x0][0x39c] ;  /* 0x00007380ff0577ac */ /* 0x000e220008000800 */
[----:B------:R-:W-:Y:S02]  /*b090*/  LEA.HI.X.SX32 R27, R27, R24, 0x1, P5 ;  /* 0x000000181b1b7211 */ /* 0x000fe400028f0eff */
[----:B------:R-:W-:-:S02]  /*b0a0*/  IADD3 R14, P5, PT, R25, R0, RZ ;  /* 0x00000000190e7210 */ /* 0x000fc40007fbe0ff */
[----:B--2---:R-:W-:Y:S02]  /*b0b0*/  PRMT R31, R15, 0x7773, RZ ;  /* 0x000077730f1f7816 */ /* 0x004fe400000000ff */
[----:B------:R-:W-:Y:S01]  /*b0c0*/  LEA.HI.X.SX32 R15, R25, R24, 0x1, P5 ;  /* 0x00000018190f7211 */ /* 0x000fe200028f0eff */
[----:B------:R-:W-:Y:S01]  /*b0d0*/  IMAD R25, R2, 0x2, R25 ;  /* 0x0000000202197824 */ /* 0x000fe200078e0219 */
[----:B-----5:R-:W-:Y:S01]  /*b0e0*/  PRMT R33, R20, 0x7770, RZ ;  /* 0x0000777014217816 */ /* 0x020fe200000000ff */
[----:B------:R2:W-:Y:S01]  /*b0f0*/  @P1 STG.E.U8 desc[UR16][R26.64], R31 ;  /* 0x0000001f1a001986 */ /* 0x0005e2000c101110 */
[----:B------:R-:W-:Y:S01]  /*b100*/  LOP3.LUT R28, R134, 0x48, RZ, 0xfc, !PT ;  /* 0x00000048861c7812 */ /* 0x000fe200078efcff */
[----:B------:R-:W-:Y:S01]  /*b110*/  IMAD R29, R2, 0x2, R25 ;  /* 0x00000002021d7824 */ /* 0x000fe200078e0219 */
[----:B------:R-:W-:Y:S01]  /*b120*/  PRMT R35, R20, 0x7772, RZ ;  /* 0x0000777214237816 */ /* 0x000fe200000000ff */
[----:B------:R5:W-:Y:S01]  /*b130*/  @P4 STG.E.U8 desc[UR16][R14.64], R33 ;  /* 0x000000210e004986 */ /* 0x000be2000c101110 */
[----:B---3--:R-:W-:Y:S01]  /*b140*/  ISETP.LT.AND P1, PT, R28, UR4, !P0 ;  /* 0x000000041c007c0c */ /* 0x008fe2000c721270 */
[----:B------:R-:W3:Y:S01]  /*b150*/  LDCU UR4, c[0x0][0x39c] ;  /* 0x00007380ff0477ac */ /* 0x000ee20008000800 */
[----:B------:R-:W-:-:S02]  /*b160*/  IADD3 R12, P4, PT, R25, R0, RZ ;  /* 0x00000000190c7210 */ /* 0x000fc40007f9e0ff */
[----:B------:R-:W-:Y:S02]  /*b170*/  LOP3.LUT R28, R134, 0x4a, RZ, 0xfc, !PT ;  /* 0x0000004a861c7812 */ /* 0x000fe400078efcff */
[----:B------:R-:W-:Y:S01]  /*b180*/  LEA.HI.X.SX32 R13, R25, R24, 0x1, P4 ;  /* 0x00000018190d7211 */ /* 0x000fe200020f0eff */
[----:B------:R-:W-:Y:S01]  /*b190*/  IMAD R25, R2, 0x2, R29 ;  /* 0x0000000202197824 */ /* 0x000fe200078e021d */
[----:B--2---:R-:W-:Y:S02]  /*b1a0*/  LOP3.LUT R27, R134, 0x4c, RZ, 0xfc, !PT ;  /* 0x0000004c861b7812 */ /* 0x004fe400078efcff */
[----:B------:R-:W-:Y:S01]  /*b1b0*/  IADD3 R26, P5, PT, R29, R0, RZ ;  /* 0x000000001d1a7210 */ /* 0x000fe20007fbe0ff */
[----:B------:R2:W-:Y:S01]  /*b1c0*/  @P6 STG.E.U8 desc[UR16][R12.64], R37 ;  /* 0x000000250c006986 */ /* 0x0005e2000c101110 */
[----:B0-----:R-:W-:Y:S01]  /*b1d0*/  ISETP.LT.AND P4, PT, R28, UR5, !P0 ;  /* 0x000000051c007c0c */ /* 0x001fe2000c781270 */
[----:B------:R-:W0:Y:S01]  /*b1e0*/  LDCU UR5, c[0x0][0x39c] ;  /* 0x00007380ff0577ac */ /* 0x000e220008000800 */
[----:B-1----:R-:W-:-:S02]  /*b1f0*/  ISETP.LT.AND P6, PT, R27, UR6, !P0 ;  /* 0x000000061b007c0c */ /* 0x002fc4000c7c1270 */
[----:B------:R-:W-:Y:S01]  /*b200*/  LEA.HI.X.SX32 R27, R29, R24, 0x1, P5 ;  /* 0x000000181d1b7211 */ /* 0x000fe200028f0eff */
[----:B------:R-:W1:Y:S01]  /*b210*/  LDCU UR6, c[0x0][0x39c] ;  /* 0x00007380ff0677ac */ /* 0x000e620008000800 */
[C---:B-----5:R-:W-:Y:S02]  /*b220*/  IADD3 R14, P5, PT, R25.reuse, R0, RZ ;  /* 0x00000000190e7210 */ /* 0x060fe40007fbe0ff */
[----:B------:R-:W-:Y:S01]  /*b230*/  LOP3.LUT R28, R134, 0x50, RZ, 0xfc, !PT ;  /* 0x00000050861c7812 */ /* 0x000fe200078efcff */
[----:B------:R5:W-:Y:S01]  /*b240*/  @P3 STG.E.U8 desc[UR16][R26.64], R35 ;  /* 0x000000231a003986 */ /* 0x000be2000c101110 */
[----:B------:R-:W-:Y:S01]  /*b250*/  LEA.HI.X.SX32 R15, R25, R24, 0x1, P5 ;  /* 0x00000018190f7211 */ /* 0x000fe200028f0eff */
[----:B------:R-:W-:Y:S01]  /*b260*/  IMAD R25, R2, 0x2, R25 ;  /* 0x0000000202197824 */ /* 0x000fe200078e0219 */
[----:B------:R-:W-:Y:S02]  /*b270*/  PRMT R33, R20, 0x7773, RZ ;  /* 0x0000777314217816 */ /* 0x000fe400000000ff */
[----:B---3--:R-:W-:Y:S01]  /*b280*/  ISETP.LT.AND P3, PT, R28, UR4, !P0 ;  /* 0x000000041c007c0c */ /* 0x008fe2000c761270 */
[----:B------:R-:W3:Y:S01]  /*b290*/  LDCU UR4, c[0x0][0x39c] ;  /* 0x00007380ff0477ac */ /* 0x000ee20008000800 */
[----:B------:R-:W-:Y:S01]  /*b2a0*/  IMAD R31, R2, 0x2, R25 ;  /* 0x00000002021f7824 */ /* 0x000fe200078e0219 */
[----:B------:R1:W-:Y:S01]  /*b2b0*/  @P2 STG.E.U8 desc[UR16][R14.64], R33 ;  /* 0x000000210e002986 */ /* 0x0003e2000c101110 */
[----:B--2---:R-:W-:-:S02]  /*b2c0*/  IADD3 R12, P2, PT, R25, R0, RZ ;  /* 0x00000000190c7210 */ /* 0x004fc40007f5e0ff */
[----:B------:R-:W-:Y:S02]  /*b2d0*/  LOP3.LUT R20, R134, 0x52, RZ, 0xfc, !PT ;  /* 0x0000005286147812 */ /* 0x000fe400078efcff */
[----:B------:R-:W-:Y:S01]  /*b2e0*/  LEA.HI.X.SX32 R13, R25, R24, 0x1, P2 ;  /* 0x00000018190d7211 */ /* 0x000fe200010f0eff */
[----:B------:R-:W-:Y:S01]  /*b2f0*/  VIADD R25, R3, 0x4e ;  /* 0x0000004e03197836 */ /* 0x000fe20000000000 */
[----:B------:R-:W-:Y:S02]  /*b300*/  IADD3 R28, P5, PT, R31, R0, RZ ;  /* 0x000000001f1c7210 */ /* 0x000fe40007fbe0ff */
[----:B0-----:R-:W-:Y:S01]  /*b310*/  ISETP.LT.AND P2, PT, R20, UR5, !P0 ;  /* 0x0000000514007c0c */ /* 0x001fe2000c741270 */
[----:B------:R-:W0:Y:S01]  /*b320*/  LDCU UR5, c[0x0][0x39c] ;  /* 0x00007380ff0577ac */ /* 0x000e220008000800 */
[----:B-----5:R-:W-:Y:S02]  /*b330*/  PRMT R35, R21, 0x7770, RZ ;  /* 0x0000777015237816 */ /* 0x020fe400000000ff */
[----:B------:R-:W-:Y:S01]  /*b340*/  LEA.HI.X.SX32 R29, R31, R24, 0x1, P5 ;  /* 0x000000181f1d7211 */ /* 0x000fe200028f0eff */
[----:B------:R-:W-:Y:S01]  /*b350*/  IMAD R31, R2, 0x2, R31 ;  /* 0x00000002021f7824 */ /* 0x000fe200078e021f */
[C---:B------:R-:W-:Y:S01]  /*b360*/  PRMT R27, R21.reuse, 0x7771, RZ ;  /* 0x00007771151b7816 */ /* 0x040fe200000000ff */
[----:B------:R2:W-:Y:S01]  /*b370*/  @P1 STG.E.U8 desc[UR16][R12.64], R35 ;  /* 0x000000230c001986 */ /* 0x0005e2000c101110 */
[----:B-1----:R-:W-:-:S02]  /*b380*/  PRMT R33, R21, 0x7772, RZ ;  /* 0x0000777215217816 */ /* 0x002fc400000000ff */
[----:B------:R-:W-:Y:S01]  /*b390*/  IADD3 R14, P1, PT, R31, R0, RZ ;  /* 0x000000001f0e7210 */ /* 0x000fe20007f3e0ff */
[----:B------:R1:W-:Y:S01]  /*b3a0*/  @P4 STG.E.U8 desc[UR16][R28.64], R27 ;  /* 0x0000001b1c004986 */ /* 0x0003e2000c101110 */
[C---:B---3--:R-:W-:Y:S01]  /*b3b0*/  ISETP.LT.AND P4, PT, R25.reuse, UR4, !P0 ;  /* 0x0000000419007c0c */ /* 0x048fe2000c781270 */
[----:B------:R-:W-:Y:S01]  /*b3c0*/  IMAD R25, R25, R2, RZ ;  /* 0x0000000219197224 */ /* 0x000fe200078e02ff */
[----:B------:R-:W-:Y:S01]  /*b3d0*/  LEA.HI.X.SX32 R15, R31, R24, 0x1, P1 ;  /* 0x000000181f0f7211 */ /* 0x000fe200008f0eff */
[----:B------:R-:W-:Y:S01]  /*b3e0*/  IMAD R31, R2, 0x4, R31 ;  /* 0x00000004021f7824 */ /* 0x000fe200078e021f */
[C---:B------:R-:W-:Y:S01]  /*b3f0*/  LOP3.LUT R20, R134.reuse, 0x54, RZ, 0xfc, !PT ;  /* 0x0000005486147812 */ /* 0x040fe200078efcff */
[----:B------:R-:W3:Y:S01]  /*b400*/  LDCU UR4, c[0x0][0x39c] ;  /* 0x00007380ff0477ac */ /* 0x000ee20008000800 */
[C---:B------:R-:W-:Y:S01]  /*b410*/  LOP3.LUT R26, R134.reuse, 0x5a, RZ, 0xfc, !PT ;  /* 0x0000005a861a7812 */ /* 0x040fe200078efcff */
[----:B------:R5:W-:Y:S01]  /*b420*/  @P6 STG.E.U8 desc[UR16][R14.64], R33 ;  /* 0x000000210e006986 */ /* 0x000be2000c101110 */
[----:B--2---:R-:W-:-:S02]  /*b430*/  LOP3.LUT R13, R134, 0x56, RZ, 0xfc, !PT ;  /* 0x00000056860d7812 */ /* 0x004fc400078efcff */
[----:B------:R-:W-:Y:S02]  /*b440*/  IADD3 R12, P5, PT, R25, R0, RZ ;  /* 0x00000000190c7210 */ /* 0x000fe40007fbe0ff */
[----:B0-----:R-:W-:Y:S01]  /*b450*/  ISETP.LT.AND P6, PT, R13, UR5, !P0 ;  /* 0x000000050d007c0c */ /* 0x001fe2000c7c1270 */
[----:B------:R-:W0:Y:S01]  /*b460*/  LDCU UR5, c[0x0][0x39c] ;  /* 0x00007380ff0577ac */ /* 0x000e220008000800 */
[----:B------:R-:W-:Y:S01]  /*b470*/  LEA.HI.X.SX32 R13, R25, R24, 0x1, P5 ;  /* 0x00000018190d7211 */ /* 0x000fe200028f0eff */
[----:B------:R-:W-:Y:S01]  /*b480*/  IMAD R25, R2, 0x2, R31 ;  /* 0x0000000202197824 */ /* 0x000fe200078e021f */
[----:B-1----:R-:W-:Y:S02]  /*b490*/  PRMT R27, R21, 0x7773, RZ ;  /* 0x00007773151b7816 */ /* 0x002fe400000000ff */
[----:B------:R-:W-:Y:S01]  /*b4a0*/  ISETP.LT.AND P1, PT, R20, UR6, !P0 ;  /* 0x0000000614007c0c */ /* 0x000fe2000c721270 */
[----:B------:R-:W1:Y:S01]  /*b4b0*/  LDCU UR6, c[0x0][0x39c] ;  /* 0x00007380ff0677ac */ /* 0x000e620008000800 */
[----:B------:R-:W-:Y:S01]  /*b4c0*/  LOP3.LUT R21, R134, 0x58, RZ, 0xfc, !PT ;  /* 0x0000005886157812 */ /* 0x000fe200078efcff */
[----:B------:R2:W-:Y:S01]  /*b4d0*/  @P4 STG.E.U8 desc[UR16][R12.64], R27 ;  /* 0x0000001b0c004986 */ /* 0x0005e2000c101110 */
[----:B------:R-:W-:-:S02]  /*b4e0*/  IADD3 R20, P5, PT, R31, R0, RZ ;  /* 0x000000001f147210 */ /* 0x000fc40007fbe0ff */
[----:B----4-:R-:W-:Y:S01]  /*b4f0*/  ISETP.LT.AND P4, PT, R21, UR7, !P0 ;  /* 0x0000000715007c0c */ /* 0x010fe2000c781270 */
[----:B------:R-:W4:Y:S01]  /*b500*/  LDCU UR7, c[0x0][0x39c] ;  /* 0x00007380ff0777ac */ /* 0x000f220008000800 */
[----:B------:R-:W-:Y:S02]  /*b510*/  LEA.HI.X.SX32 R21, R31, R24, 0x1, P5 ;  /* 0x000000181f157211 */ /* 0x000fe400028f0eff */
[C---:B-----5:R-:W-:Y:S02]  /*b520*/  IADD3 R14, P5, PT, R25.reuse, R0, RZ ;  /* 0x00000000190e7210 */ /* 0x060fe40007fbe0ff */
[----:B------:R-:W-:Y:S02]  /*b530*/  PRMT R29, R22, 0x7770, RZ ;  /* 0x00007770161d7816 */ /* 0x000fe400000000ff */
[----:B------:R-:W-:Y:S01]  /*b540*/  LEA.HI.X.SX32 R15, R25, R24, 0x1, P5 ;  /* 0x00000018190f7211 */ /* 0x000fe200028f0eff */
[----:B------:R-:W-:Y:S01]  /*b550*/  IMAD R25, R2, 0x2, R25 ;  /* 0x0000000202197824 */ /* 0x000fe200078e0219 */
[----:B--2---:R-:W-:Y:S01]  /*b560*/  PRMT R13, R22, 0x7771, RZ ;  /* 0x00007771160d7816 */ /* 0x004fe200000000ff */
[----:B------:R2:W-:Y:S01]  /*b570*/  @P3 STG.E.U8 desc[UR16][R20.64], R29 ;  /* 0x0000001d14003986 */ /* 0x0005e2000c101110 */
[----:B---3--:R-:W-:Y:S01]  /*b580*/  ISETP.LT.AND P3, PT, R26, UR4, !P0 ;  /* 0x000000041a007c0c */ /* 0x008fe2000c761270 */
[----:B------:R-:W3:Y:S01]  /*b590*/  LDCU UR4, c[0x0][0x39c] ;  /* 0x00007380ff0477ac */ /* 0x000ee20008000800 */
[----:B------:R-:W-:Y:S01]  /*b5a0*/  LOP3.LUT R12, R134, 0x5c, RZ, 0xfc, !PT ;  /* 0x0000005c860c7812 */ /* 0x000fe200078efcff */
[----:B------:R-:W-:Y:S01]  /*b5b0*/  @P2 STG.E.U8 desc[UR16][R14.64], R13 ;  /* 0x0000000d0e002986 */ /* 0x000fe2000c101110 */
[----:B------:R-:W-:-:S02]  /*b5c0*/  IADD3 R26, P5, PT, R25, R0, RZ ;  /* 0x00000000191a7210 */ /* 0x000fc40007fbe0ff */
[----:B0-----:R-:W-:Y:S01]  /*b5d0*/  ISETP.LT.AND P2, PT, R12, UR5, !P0 ;  /* 0x000000050c007c0c */ /* 0x001fe2000c741270 */
[----:B------:R-:W0:Y:S01]  /*b5e0*/  LDCU UR5, c[0x0][0x39c] ;  /* 0x00007380ff0577ac */ /* 0x000e220008000800 */
[----:B------:R-:W-:Y:S02]  /*b5f0*/  LOP3.LUT R12, R134, 0x60, RZ, 0xfc, !PT ;  /* 0x00000060860c7812 */ /* 0x000fe400078efcff */
[----:B------:R-:W-:Y:S01]  /*b600*/  LEA.HI.X.SX32 R27, R25, R24, 0x1, P5 ;  /* 0x00000018191b7211 */ /* 0x000fe200028f0eff */
[----:B------:R-:W-:Y:S01]  /*b610*/  IMAD R25, R2, 0x2, R25 ;  /* 0x0000000202197824 */ /* 0x000fe200078e0219 */
[----:B------:R-:W-:Y:S02]  /*b620*/  PRMT R37, R22, 0x7772, RZ ;  /* 0x0000777216257816 */ /* 0x000fe400000000ff */
[----:B-1----:R-:W-:Y:S01]  /*b630*/  ISETP.LT.AND P5, PT, R12, UR6, !P0 ;  /* 0x000000060c007c0c */ /* 0x002fe2000c7a1270 */
[----:B------:R-:W-:Y:S01]  /*b640*/  IMAD R31, R2, 0x2, R25 ;  /* 0x00000002021f7824 */ /* 0x000fe200078e0219 */
[----:B------:R-:W1:Y:S01]  /*b650*/  LDS.128 R12, [R132] ;  /* 0x00000000840c7984 */ /* 0x000e620000000c00 */
[----:B------:R-:W5:Y:S01]  /*b660*/  LDCU UR6, c[0x0][0x39c] ;  /* 0x00007380ff0677ac */ /* 0x000f620008000800 */
[----:B------:R-:W-:-:S02]  /*b670*/  PRMT R35, R22, 0x7773, RZ ;  /* 0x0000777316237816 */ /* 0x000fc400000000ff */
[----:B------:R0:W-:Y:S01]  /*b680*/  @P1 STG.E.U8 desc[UR16][R26.64], R37 ;  /* 0x000000251a001986 */ /* 0x0001e2000c101110 */
[----:B--2---:R-:W-:Y:S02]  /*b690*/  IADD3 R20, P1, PT, R25, R0, RZ ;  /* 0x0000000019147210 */ /* 0x004fe40007f3e0ff */
[----:B------:R-:W-:Y:S02]  /*b6a0*/  PRMT R33, R23, 0x7770, RZ ;  /* 0x0000777017217816 */ /* 0x000fe400000000ff */
[----:B------:R-:W-:Y:S02]  /*b6b0*/  LEA.HI.X.SX32 R21, R25, R24, 0x1, P1 ;  /* 0x0000001819157211 */ /* 0x000fe400008f0eff */
[C---:B------:R-:W-:Y:S02]  /*b6c0*/  IADD3 R28, P1, PT, R31.reuse, R0, RZ ;  /* 0x000000001f1c7210 */ /* 0x040fe40007f3e0ff */
[----:B------:R-:W-:Y:S01]  /*b6d0*/  LOP3.LUT R30, R134, 0x62, RZ, 0xfc, !PT ;  /* 0x00000062861e7812 */ /* 0x000fe200078efcff */
[----:B------:R2:W-:Y:S01]  /*b6e0*/  @P6 STG.E.U8 desc[UR16][R20.64], R35 ;  /* 0x0000002314006986 */ /* 0x0005e2000c101110 */
[----:B------:R-:W-:Y:S01]  /*b6f0*/  LEA.HI.X.SX32 R29, R31, R24, 0x1, P1 ;  /* 0x000000181f1d7211 */ /* 0x000fe200008f0eff */
[----:B------:R-:W-:Y:S01]  /*b700*/  IMAD R31, R2, 0x2, R31 ;  /* 0x00000002021f7824 */ /* 0x000fe200078e021f */
[----:B0-----:R-:W-:Y:S01]  /*b710*/  ISETP.LT.AND P1, PT, R30, UR5, !P0 ;  /* 0x000000051e007c0c */ /* 0x001fe2000c721270 */
[----:B------:R-:W0:Y:S01]  /*b720*/  LDCU UR5, c[0x0][0x39c] ;  /* 0x00007380ff0577ac */ /* 0x000e220008000800 */
[----:B------:R-:W-:Y:S01]  /*b730*/  PRMT R37, R23, 0x7771, RZ ;  /* 0x0000777117257816 */ /* 0x000fe200000000ff */
[----:B------:R0:W-:Y:S01]  /*b740*/  @P4 STG.E.U8 desc[UR16][R28.64], R33 ;  /* 0x000000211c004986 */ /* 0x0001e2000c101110 */
[----:B------:R-:W-:Y:S01]  /*b750*/  IADD3 R26, P4, PT, R31, R0, RZ ;  /* 0x000000001f1a7210 */ /* 0x000fe20007f9e0ff */
[----:B------:R-:W-:Y:S01]  /*b760*/  IMAD R25, R2, 0x2, R31 ;  /* 0x0000000202197824 */ /* 0x000fe200078e021f */
[----:B------:R-:W-:-:S02]  /*b770*/  LOP3.LUT R22, R134, 0x64, RZ, 0xfc, !PT ;  /* 0x0000006486167812 */ /* 0x000fc400078efcff */
[----:B------:R-:W-:Y:S01]  /*b780*/  LEA.HI.X.SX32 R27, R31, R24, 0x1, P4 ;  /* 0x000000181f1b7211 */ /* 0x000fe200020f0eff */
[----:B------:R-:W-:Y:S01]  /*b790*/  IMAD R31, R39, R2, RZ ;  /* 0x00000002271f7224 */ /* 0x000fe200078e02ff */
[----:B--2---:R-:W-:Y:S02]  /*b7a0*/  IADD3 R20, P6, PT, R25, R0, RZ ;  /* 0x0000000019147210 */ /* 0x004fe40007fde0ff */
[----:B---3--:R-:W-:Y:S01]  /*b7b0*/  ISETP.LT.AND P4, PT, R39, UR4, !P0 ;  /* 0x0000000427007c0c */ /* 0x008fe2000c781270 */
[----:B------:R1:W-:Y:S01]  /*b7c0*/  @P3 STG.E.U8 desc[UR16][R26.64], R37 ;  /* 0x000000251a003986 */ /* 0x0003e2000c101110 */
[----:B-----5:R-:W-:Y:S01]  /*b7d0*/  ISETP.LT.AND P3, PT, R22, UR6, !P0 ;  /* 0x0000000616007c0c */ /* 0x020fe2000c761270 */
[----:B------:R-:W2:Y:S01]  /*b7e0*/  LDCU UR4, c[0x0][0x39c] ;  /* 0x00007380ff0477ac */ /* 0x000ea20008000800 */
[----:B------:R-:W-:Y:S01]  /*b7f0*/  LEA.HI.X.SX32 R21, R25, R24, 0x1, P6 ;  /* 0x0000001819157211 */ /* 0x000fe200030f0eff */
[C---:B------:R-:W-:Y:S01]  /*b800*/  IMAD R25, R2.reuse, 0x4, R25 ;  /* 0x0000000402197824 */ /* 0x040fe200078e0219 */
[----:B------:R-:W-:Y:S01]  /*b810*/  IADD3 R22, P6, PT, R31, R0, RZ ;  /* 0x000000001f167210 */ /* 0x000fe20007fde0ff */
[----:B------:R-:W3:Y:S01]  /*b820*/  LDCU UR6, c[0x0][0x39c] ;  /* 0x00007380ff0677ac */ /* 0x000ee20008000800 */
[C---:B0-----:R-:W-:Y:S01]  /*b830*/  PRMT R33, R23.reuse, 0x7773, RZ ;  /* 0x0000777317217816 */ /* 0x041fe200000000ff */
[----:B------:R-:W-:Y:S01]  /*b840*/  IMAD R29, R2, 0x2, R25 ;  /* 0x00000002021d7824 */ /* 0x000fe200078e0219 */
[----:B------:R-:W-:-:S02]  /*b850*/  PRMT R35, R23, 0x7772, RZ ;  /* 0x0000777217237816 */ /* 0x000fc400000000ff */
[----:B------:R-:W-:Y:S02]  /*b860*/  LEA.HI.X.SX32 R23, R31, R24, 0x1, P6 ;  /* 0x000000181f177211 */ /* 0x000fe400030f0eff */
[----:B------:R-:W-:Y:S01]  /*b870*/  LOP3.LUT R28, R134, 0x66, RZ, 0xfc, !PT ;  /* 0x00000066861c7812 */ /* 0x000fe200078efcff */
[----:B------:R0:W-:Y:S01]  /*b880*/  @P2 STG.E.U8 desc[UR16][R20.64], R35 ;  /* 0x0000002314002986 */ /* 0x0001e2000c101110 */
[----:B-1----:R-:W-:Y:S02]  /*b890*/  PRMT R37, R12, 0x7770, RZ ;  /* 0x000077700c257816 */ /* 0x002fe400000000ff */
[----:B------:R-:W-:Y:S01]  /*b8a0*/  ISETP.LT.AND P2, PT, R28, UR5, !P0 ;  /* 0x000000051c007c0c */ /* 0x000fe2000c741270 */
[----:B------:R1:W-:Y:S01]  /*b8b0*/  @P4 STG.E.U8 desc[UR16][R22.64], R33 ;  /* 0x0000002116004986 */ /* 0x0003e2000c101110 */
[----:B------:R-:W-:Y:S01]  /*b8c0*/  IADD3 R26, P4, PT, R25, R0, RZ ;  /* 0x00000000191a7210 */ /* 0x000fe20007f9e0ff */
[----:B------:R-:W5:Y:S01]  /*b8d0*/  LDCU UR5, c[0x0][0x39c] ;  /* 0x00007380ff0577ac */ /* 0x000f620008000800 */
[----:B------:R-:W-:-:S02]  /*b8e0*/  LOP3.LUT R28, R134, 0x68, RZ, 0xfc, !PT ;  /* 0x00000068861c7812 */ /* 0x000fc400078efcff */
[----:B------:R-:W-:Y:S02]  /*b8f0*/  LEA.HI.X.SX32 R27, R25, R24, 0x1, P4 ;  /* 0x00000018191b7211 */ /* 0x000fe400020f0eff */
[----:B--2---:R-:W-:Y:S01]  /*b900*/  ISETP.LT.AND P4, PT, R28, UR4, !P0 ;  /* 0x000000041c007c0c */ /* 0x004fe2000c781270 */
[----:B------:R-:W2:Y:S01]  /*b910*/  LDCU UR4, c[0x0][0x39c] ;  /* 0x00007380ff0477ac */ /* 0x000ea20008000800 */
[----:B0-----:R-:W-:Y:S01]  /*b920*/  LOP3.LUT R21, R134, 0x6a, RZ, 0xfc, !PT ;  /* 0x0000006a86157812 */ /* 0x001fe200078efcff */
[----:B------:R0:W-:Y:S01]  /*b930*/  @P5 STG.E.U8 desc[UR16][R26.64], R37 ;  /* 0x000000251a005986 */ /* 0x0001e2000c101110 */
[----:B------:R-:W-:Y:S02]  /*b940*/  IADD3 R20, P6, PT, R29, R0, RZ ;  /* 0x000000001d147210 */ /* 0x000fe40007fde0ff */
[----:B---3--:R-:W-:Y:S01]  /*b950*/  ISETP.LT.AND P5, PT, R21, UR6, !P0 ;  /* 0x0000000615007c0c */ /* 0x008fe2000c7a1270 */
[----:B------:R-:W3:Y:S01]  /*b960*/  LDCU UR6, c[0x0][0x39c] ;  /* 0x00007380ff0677ac */ /* 0x000ee20008000800 */
[----:B------:R-:W-:Y:S01]  /*b970*/  LEA.HI.X.SX32 R21, R29, R24, 0x1, P6 ;  /* 0x000000181d157211 */ /* 0x000fe200030f0eff */
[----:B------:R-:W-:Y:S01]  /*b980*/  IMAD R29, R2, 0x2, R29 ;  /* 0x00000002021d7824 */ /* 0x000fe200078e021d */
[----:B------:R-:W-:-:S02]  /*b990*/  PRMT R31, R12, 0x7771, RZ ;  /* 0x000077710c1f7816 */ /* 0x000fc400000000ff */
[----:B-1----:R-:W-:Y:S01]  /*b9a0*/  LOP3.LUT R23, R134, 0x6c, RZ, 0xfc, !PT ;  /* 0x0000006c86177812 */ /* 0x002fe200078efcff */
[----:B------:R-:W-:Y:S01]  /*b9b0*/  IMAD R25, R2, 0x2, R29 ;  /* 0x0000000202197824 */ /* 0x000fe200078e021d */
[----:B------:R-:W-:Y:S01]  /*b9c0*/  IADD3 R22, P6, PT, R29, R0, RZ ;  /* 0x000000001d167210 */ /* 0x000fe20007fde0ff */
[----:B------:R1:W-:Y:S01]  /*b9d0*/  @P1 STG.E.U8 desc[UR16][R20.64], R31 ;  /* 0x0000001f14001986 */ /* 0x0003e2000c101110 */
[----:B-----5:R-:W-:Y:S01]  /*b9e0*/  ISETP.LT.AND P1, PT, R23, UR5, !P0 ;  /* 0x0000000517007c0c */ /* 0x020fe2000c721270 */
[----:B------:R-:W5:Y:S01]  /*b9f0*/  LDCU UR5, c[0x0][0x39c] ;  /* 0x00007380ff0577ac */ /* 0x000f620008000800 */
[----:B------:R-:W-:Y:S02]  /*ba00*/  LEA.HI.X.SX32 R23, R29, R24, 0x1, P6 ;  /* 0x000000181d177211 */ /* 0x000fe400030f0eff */
[----:B------:R-:W-:Y:S02]  /*ba10*/  PRMT R35, R12, 0x7772, RZ ;  /* 0x000077720c237816 */ /* 0x000fe400000000ff */
[----:B0-----:R-:W-:-:S02]  /*ba20*/  IADD3 R26, P6, PT, R25, R0, RZ ;  /* 0x00000000191a7210 */ /* 0x001fc40007fde0ff */
[----:B------:R-:W-:Y:S01]  /*ba30*/  LOP3.LUT R28, R134, 0x70, RZ, 0xfc, !PT ;  /* 0x00000070861c7812 */ /* 0x000fe200078efcff */
[----:B------:R0:W-:Y:S01]  /*ba40*/  @P3 STG.E.U8 desc[UR16][R22.64], R35 ;  /* 0x0000002316003986 */ /* 0x0001e2000c101110 */
[----:B------:R-:W-:Y:S02]  /*ba50*/  PRMT R33, R12, 0x7773, RZ ;  /* 0x000077730c217816 */ /* 0x000fe400000000ff */
[----:B------:R-:W-:Y:S01]  /*ba60*/  LEA.HI.X.SX32 R27, R25, R24, 0x1, P6 ;  /* 0x00000018191b7211 */ /* 0x000fe200030f0eff */
[----:B------:R-:W-:Y:S01]  /*ba70*/  IMAD R25, R2, 0x2, R25 ;  /* 0x0000000202197824 */ /* 0x000fe200078e0219 */
[----:B--2---:R-:W-:Y:S01]  /*ba80*/  ISETP.LT.AND P3, PT, R28, UR4, !P0 ;  /* 0x000000041c007c0c */ /* 0x004fe2000c761270 */
[----:B------:R-:W2:Y:S01]  /*ba90*/  LDCU UR4, c[0x0][0x39c] ;  /* 0x00007380ff0477ac */ /* 0x000ea20008000800 */
[----:B------:R-:W-:Y:S01]  /*baa0*/  LOP3.LUT R12, R134, 0x72, RZ, 0xfc, !PT ;  /* 0x00000072860c7812 */ /* 0x000fe200078efcff */
[----:B------:R3:W-:Y:S01]  /*bab0*/  @P2 STG.E.U8 desc[UR16][R26.64], R33 ;  /* 0x000000211a002986 */ /* 0x0007e2000c101110 */
[----:B------:R-:W-:Y:S01]  /*bac0*/  IMAD R29, R2, 0x2, R25 ;  /* 0x00000002021d7824 */ /* 0x000fe200078e0219 */
[----:B-1----:R-:W-:-:S02]  /*bad0*/  IADD3 R20, P2, PT, R25, R0, RZ ;  /* 0x0000000019147210 */ /* 0x002fc40007f5e0ff */
[----:B------:R-:W-:Y:S01]  /*bae0*/  PRMT R31, R13, 0x7770, RZ ;  /* 0x000077700d1f7816 */ /* 0x000fe200000000ff */
[----:B0-----:R-:W-:Y:S01]  /*baf0*/  VIADD R35, R3, 0x7e ;  /* 0x0000007e03237836 */ /* 0x001fe20000000000 */
[----:B------:R-:W-:Y:S01]  /*bb00*/  LEA.HI.X.SX32 R21, R25, R24, 0x1, P2 ;  /* 0x0000001819157211 */ /* 0x000fe200010f0eff */
[----:B------:R-:W-:Y:S01]  /*bb10*/  VIADD R25, R3, 0x6e ;  /* 0x0000006e03197836 */ /* 0x000fe20000000000 */
[C---:B------:R-:W-:Y:S02]  /*bb20*/  IADD3 R22, P6, PT, R29.reuse, R0, RZ ;  /* 0x000000001d167210 */ /* 0x040fe40007fde0ff */
[----:B-----5:R-:W-:Y:S01]  /*bb30*/  ISETP.LT.AND P2, PT, R12, UR5, !P0 ;  /* 0x000000050c007c0c */ /* 0x020fe2000c741270 */
[----:B------:R-:W0:Y:S01]  /*bb40*/  LDCU UR5, c[0x0][0x39c] ;  /* 0x00007380ff0577ac */ /* 0x000e220008000800 */
[----:B------:R-:W-:Y:S01]  /*bb50*/  LEA.HI.X.SX32 R23, R29, R24, 0x1, P6 ;  /* 0x000000181d177211 */ /* 0x000fe200030f0eff */
[----:B------:R-:W-:Y:S01]  /*bb60*/  IMAD R29, R2, 0x2, R29 ;  /* 0x00000002021d7824 */ /* 0x000fe200078e021d */
[----:B---3--:R-:W-:Y:S01]  /*bb70*/  PRMT R33, R13, 0x7771, RZ ;  /* 0x000077710d217816 */ /* 0x008fe200000000ff */
[----:B------:R1:W-:Y:S01]  /*bb80*/  @P4 STG.E.U8 desc[UR16][R20.64], R31 ;  /* 0x0000001f14004986 */ /* 0x0003e2000c101110 */
[C---:B--2---:R-:W-:Y:S01]  /*bb90*/  ISETP.LT.AND P4, PT, R25.reuse, UR4, !P0 ;  /* 0x0000000419007c0c */ /* 0x044fe2000c781270 */
[----:B------:R-:W-:Y:S01]  /*bba0*/  IMAD R25, R25, R2, RZ ;  /* 0x0000000219197224 */ /* 0x000fe200078e02ff */
[----:B------:R-:W-:Y:S01]  /*bbb0*/  LOP3.LUT R12, R134, 0x74, RZ, 0xfc, !PT ;  /* 0x00000074860c7812 */ /* 0x000fe200078efcff */
[----:B------:R2:W-:Y:S01]  /*bbc0*/  @P5 STG.E.U8 desc[UR16][R22.64], R33 ;  /* 0x0000002116005986 */ /* 0x0005e2000c101110 */
[C---:B------:R-:W-:Y:S01]  /*bbd0*/  IADD3 R26, P5, PT, R29.reuse, R0, RZ ;  /* 0x000000001d1a7210 */ /* 0x040fe20007fbe0ff */
[----:B------:R-:W3:Y:S03]  /*bbe0*/  LDCU UR4, c[0x0][0x39c] ;  /* 0x00007380ff0477ac */ /* 0x000ee60008000800 */
[----:B------:R-:W-:Y:S01]  /*bbf0*/  LEA.HI.X.SX32 R27, R29, R24, 0x1, P5 ;  /* 0x000000181d1b7211 */ /* 0x000fe200028f0eff */
[----:B------:R-:W-:Y:S01]  /*bc00*/  IMAD R29, R2, 0x4, R29 ;  /* 0x00000004021d7824 */ /* 0x000fe200078e021d */
[----:B------:R-:W-:Y:S01]  /*bc10*/  ISETP.LT.AND P5, PT, R12, UR6, !P0 ;  /* 0x000000060c007c0c */ /* 0x000fe2000c7a1270 */
[----:B------:R-:W5:Y:S01]  /*bc20*/  LDCU UR6, c[0x0][0x39c] ;  /* 0x00007380ff0677ac */ /* 0x000f620008000800 */
[----:B-1----:R-:W-:-:S02]  /*bc30*/  PRMT R31, R13, 0x7772, RZ ;  /* 0x000077720d1f7816 */ /* 0x002fc400000000ff */
[C---:B------:R-:W-:Y:S02]  /*bc40*/  IADD3 R20, P6, PT, R25.reuse, R0, RZ ;  /* 0x0000000019147210 */ /* 0x040fe40007fde0ff */
[----:B------:R-:W-:Y:S01]  /*bc50*/  LOP3.LUT R12, R134, 0x76, RZ, 0xfc, !PT ;  /* 0x00000076860c7812 */ /* 0x000fe200078efcff */
[----:B------:R1:W-:Y:S01]  /*bc60*/  @P1 STG.E.U8 desc[UR16][R26.64], R31 ;  /* 0x0000001f1a001986 */ /* 0x0003e2000c101110 */
[----:B------:R-:W-:Y:S02]  /*bc70*/  LEA.HI.X.SX32 R21, R25, R24, 0x1, P6 ;  /* 0x0000001819157211 */ /* 0x000fe400030f0eff */
[----:B0-----:R-:W-:Y:S01]  /*bc80*/  ISETP.LT.AND P1, PT, R12, UR5, !P0 ;  /* 0x000000050c007c0c */ /* 0x001fe2000c721270 */
[----:B------:R-:W0:Y:S01]  /*bc90*/  LDCU UR5, c[0x0][0x39c] ;  /* 0x00007380ff0577ac */ /* 0x000e220008000800 */
[----:B------:R-:W-:Y:S02]  /*bca0*/  IADD3 R12, P6, PT, R29, R0, RZ ;  /* 0x000000001d0c7210 */ /* 0x000fe40007fde0ff */
[----:B------:R-:W-:-:S02]  /*bcb0*/  PRMT R25, R13, 0x7773, RZ ;  /* 0x000077730d197816 */ /* 0x000fc400000000ff */
[----:B------:R-:W-:Y:S01]  /*bcc0*/  LEA.HI.X.SX32 R13, R29, R24, 0x1, P6 ;  /* 0x000000181d0d7211 */ /* 0x000fe200030f0eff */
[----:B------:R-:W-:Y:S01]  /*bcd0*/  IMAD R29, R2, 0x2, R29 ;  /* 0x00000002021d7824 */ /* 0x000fe200078e021d */
[----:B--2---:R-:W-:Y:S01]  /*bce0*/  LOP3.LUT R22, R134, 0x78, RZ, 0xfc, !PT ;  /* 0x0000007886167812 */ /* 0x004fe200078efcff */
[----:B------:R2:W-:Y:S01]  /*bcf0*/  @P4 STG.E.U8 desc[UR16][R20.64], R25 ;  /* 0x0000001914004986 */ /* 0x0005e2000c101110 */
[----:B-1----:R-:W-:Y:S02]  /*bd00*/  PRMT R27, R14, 0x7770, RZ ;  /* 0x000077700e1b7816 */ /* 0x002fe400000000ff */
[----:B---3--:R-:W-:Y:S01]  /*bd10*/  ISETP.LT.AND P4, PT, R22, UR4, !P0 ;  /* 0x0000000416007c0c */ /* 0x008fe2000c781270 */
[----:B------:R-:W1:Y:S01]  /*bd20*/  LDCU UR4, c[0x0][0x39c] ;  /* 0x00007380ff0477ac */ /* 0x000e620008000800 */
[----:B------:R-:W-:Y:S01]  /*bd30*/  LOP3.LUT R26, R134, 0x7a, RZ, 0xfc, !PT ;  /* 0x0000007a861a7812 */ /* 0x000fe200078efcff */
[----:B------:R3:W-:Y:S01]  /*bd40*/  @P3 STG.E.U8 desc[UR16][R12.64], R27 ;  /* 0x0000001b0c003986 */ /* 0x0007e2000c101110 */
[----:B------:R-:W-:-:S02]  /*bd50*/  IADD3 R22, P3, PT, R29, R0, RZ ;  /* 0x000000001d167210 */ /* 0x000fc40007f7e0ff */
[----:B------:R-:W-:Y:S02]  /*bd60*/  PRMT R31, R14, 0x7771, RZ ;  /* 0x000077710e1f7816 */ /* 0x000fe400000000ff */
[----:B------:R-:W-:Y:S01]  /*bd70*/  LEA.HI.X.SX32 R23, R29, R24, 0x1, P3 ;  /* 0x000000181d177211 */ /* 0x000fe200018f0eff */
[----:B--2---:R-:W-:Y:S01]  /*bd80*/  IMAD R25, R2, 0x2, R29 ;  /* 0x0000000202197824 */ /* 0x004fe200078e021d */
[----:B0-----:R-:W-:Y:S01]  /*bd90*/  ISETP.LT.AND P3, PT, R26, UR5, !P0 ;  /* 0x000000051a007c0c */ /* 0x001fe2000c761270 */
[----:B------:R-:W0:Y:S01]  /*bda0*/  LDCU UR5, c[0x0][0x39c] ;  /* 0x00007380ff0577ac */ /* 0x000e220008000800 */
[----:B------:R-:W-:Y:S01]  /*bdb0*/  PRMT R29, R14, 0x7772, RZ ;  /* 0x000077720e1d7816 */ /* 0x000fe200000000ff */
[----:B------:R2:W-:Y:S01]  /*bdc0*/  @P2 STG.E.U8 desc[UR16][R22.64], R31 ;  /* 0x0000001f16002986 */ /* 0x0005e2000c101110 */
[----:B------:R-:W-:Y:S02]  /*bdd0*/  IADD3 R20, P6, PT, R25, R0, RZ ;  /* 0x0000000019147210 */ /* 0x000fe40007fde0ff */
[----:B---3--:R-:W-:-:S02]  /*bde0*/  LOP3.LUT R13, R134, 0x80, RZ, 0xfc, !PT ;  /* 0x00000080860d7812 */ /* 0x008fc400078efcff */
[----:B------:R-:W-:Y:S01]  /*bdf0*/  LEA.HI.X.SX32 R21, R25, R24, 0x1, P6 ;  /* 0x0000001819157211 */ /* 0x000fe200030f0eff */
[----:B------:R-:W-:Y:S01]  /*be00*/  IMAD R25, R2, 0x2, R25 ;  /* 0x0000000202197824 */ /* 0x000fe200078e0219 */
[----:B------:R-:W-:Y:S02]  /*be10*/  LOP3.LUT R26, R134, 0x7c, RZ, 0xfc, !PT ;  /* 0x0000007c861a7812 */ /* 0x000fe400078efcff */
[----:B------:R-:W-:Y:S01]  /*be20*/  PRMT R33, R15, 0x7771, RZ ;  /* 0x000077710f217816 */ /* 0x000fe200000000ff */
[----:B------:R-:W-:Y:S01]  /*be30*/  IMAD R27, R2, 0x2, R25 ;  /* 0x00000002021b7824 */ /* 0x000fe200078e0219 */
[----:B------:R-:W-:Y:S01]  /*be40*/  IADD3 R12, P6, PT, R25, R0, RZ ;  /* 0x00000000190c7210 */ /* 0x000fe20007fde0ff */
[----:B------:R3:W-:Y:S01]  /*be50*/  @P5 STG.E.U8 desc[UR16][R20.64], R29 ;  /* 0x0000001d14005986 */ /* 0x0007e2000c101110 */
[----:B----4-:R-:W-:Y:S01]  /*be60*/  ISETP.LT.AND P5, PT, R13, UR7, !P0 ;  /* 0x000000070d007c0c */ /* 0x010fe2000c7a1270 */
[----:B------:R-:W4:Y:S01]  /*be70*/  LDCU UR7, c[0x0][0x39c] ;  /* 0x00007380ff0777ac */ /* 0x000f220008000800 */
[----:B------:R-:W-:-:S02]  /*be80*/  LEA.HI.X.SX32 R13, R25, R24, 0x1, P6 ;  /* 0x00000018190d7211 */ /* 0x000fc400030f0eff */
[C---:B--2---:R-:W-:Y:S02]  /*be90*/  IADD3 R22, P6, PT, R27.reuse, R0, RZ ;  /* 0x000000001b167210 */ /* 0x044fe40007fde0ff */
[----:B-----5:R-:W-:Y:S01]  /*bea0*/  ISETP.LT.AND P2, PT, R26, UR6, !P0 ;  /* 0x000000061a007c0c */ /* 0x020fe2000c741270 */
[----:B------:R-:W2:Y:S01]  /*beb0*/  LDCU UR6, c[0x0][0x39c] ;  /* 0x00007380ff0677ac */ /* 0x000ea20008000800 */
[----:B------:R-:W-:Y:S02]  /*bec0*/  PRMT R31, R14, 0x7773, RZ ;  /* 0x000077730e1f7816 */ /* 0x000fe400000000ff */
[----:B------:R-:W-:Y:S01]  /*bed0*/  LEA.HI.X.SX32 R23, R27, R24, 0x1, P6 ;  /* 0x000000181b177211 */ /* 0x000fe200030f0eff */
[----:B------:R-:W-:Y:S01]  /*bee0*/  IMAD R27, R2, 0x2, R27 ;  /* 0x00000002021b7824 */ /* 0x000fe200078e021b */
[----:B---3--:R-:W-:Y:S01]  /*bef0*/  PRMT R29, R15, 0x7770, RZ ;  /* 0x000077700f1d7816 */ /* 0x008fe200000000ff */
[----:B------:R3:W-:Y:S01]  /*bf00*/  @P1 STG.E.U8 desc[UR16][R12.64], R31 ;  /* 0x0000001f0c001986 */ /* 0x0007e2000c101110 */
[----:B------:R-:W-:Y:S01]  /*bf10*/  LOP3.LUT R14, R134, 0x82, RZ, 0xfc, !PT ;  /* 0x00000082860e7812 */ /* 0x000fe200078efcff */
[----:B------:R-:W-:-:S02]  /*bf20*/  IMAD R25, R2, 0x2, R27 ;  /* 0x0000000202197824 */ /* 0x000fc400078e021b */
[----:B------:R5:W-:Y:S01]  /*bf30*/  @P4 STG.E.U8 desc[UR16][R22.64], R29 ;  /* 0x0000001d16004986 */ /* 0x000be2000c101110 */
[C---:B------:R-:W-:Y:S02]  /*bf40*/  IADD3 R20, P4, PT, R27.reuse, R0, RZ ;  /* 0x000000001b147210 */ /* 0x040fe40007f9e0ff */
[----:B0-----:R-:W-:Y:S01]  /*bf50*/  ISETP.LT.AND P1, PT, R14, UR5, !P0 ;  /* 0x000000050e007c0c */ /* 0x001fe2000c721270 */
[----:B------:R-:W0:Y:S01]  /*bf60*/  LDCU UR5, c[0x0][0x39c] ;  /* 0x00007380ff0577ac */ /* 0x000e220008000800 */
[----:B------:R-:W-:Y:S01]  /*bf70*/  LEA.HI.X.SX32 R21, R27, R24, 0x1, P4 ;  /* 0x000000181b157211 */ /* 0x000fe200020f0eff */
[----:B------:R-:W-:Y:S01]  /*bf80*/  IMAD R27, R35, R2, RZ ;  /* 0x00000002231b7224 */ /* 0x000fe200078e02ff */
[----:B------:R-:W-:Y:S02]  /*bf90*/  LOP3.LUT R14, R134, 0x84, RZ, 0xfc, !PT ;  /* 0x00000084860e7812 */ /* 0x000fe400078efcff */
[----:B---3--:R-:W-:Y:S01]  /*bfa0*/  IADD3 R12, P6, PT, R25, R0, RZ ;  /* 0x00000000190c7210 */ /* 0x008fe20007fde0ff */
[----:B------:R3:W-:Y:S01]  /*bfb0*/  @P3 STG.E.U8 desc[UR16][R20.64], R33 ;  /* 0x0000002114003986 */ /* 0x0007e2000c101110 */
[----:B-1----:R-:W-:Y:S01]  /*bfc0*/  ISETP.LT.AND P4, PT, R35, UR4, !P0 ;  /* 0x0000000423007c0c */ /* 0x002fe2000c781270 */
[----:B------:R-:W1:Y:S01]  /*bfd0*/  LDCU UR4, c[0x0][0x39c] ;  /* 0x00007380ff0477ac */ /* 0x000e620008000800 */
[----:B--2---:R-:W-:-:S02]  /*bfe0*/  ISETP.LT.AND P3, PT, R14, UR6, !P0 ;  /* 0x000000060e007c0c */ /* 0x004fc4000c761270 */
[----:B------:R-:W-:Y:S01]  /*bff0*/  LEA.HI.X.SX32 R13, R25, R24, 0x1, P6 ;  /* 0x00000018190d7211 */ /* 0x000fe200030f0eff */
[----:B------:R-:W2:Y:S01]  /*c000*/  LDCU UR6, c[0x0][0x39c] ;  /* 0x00007380ff0677ac */ /* 0x000ea20008000800 */
[----:B------:R-:W-:Y:S01]  /*c010*/  IADD3 R14, P6, PT, R27, R0, RZ ;  /* 0x000000001b0e7210 */ /* 0x000fe20007fde0ff */
[C---:B------:R-:W-:Y:S01]  /*c020*/  IMAD R25, R2.reuse, 0x4, R25 ;  /* 0x0000000402197824 */ /* 0x040fe200078e0219 */
[C---:B-----5:R-:W-:Y:S02]  /*c030*/  PRMT R29, R15.reuse, 0x7773, RZ ;  /* 0x000077730f1d7816 */ /* 0x060fe400000000ff */
[----:B------:R-:W-:Y:S01]  /*c040*/  PRMT R31, R15, 0x7772, RZ ;  /* 0x000077720f1f7816 */ /* 0x000fe200000000ff */
[----:B------:R-:W-:Y:S01]  /*c050*/  IMAD R23, R2, 0x2, R25 ;  /* 0x0000000202177824 */ /* 0x000fe200078e0219 */
[----:B------:R-:W-:Y:S02]  /*c060*/  LEA.HI.X.SX32 R15, R27, R24, 0x1, P6 ;  /* 0x000000181b0f7211 */ /* 0x000fe400030f0eff */
[----:B------:R-:W-:Y:S01]  /*c070*/  LOP3.LUT R22, R134, 0x86, RZ, 0xfc, !PT ;  /* 0x0000008686167812 */ /* 0x000fe200078efcff */
[----:B------:R5:W-:Y:S01]  /*c080*/  @P2 STG.E.U8 desc[UR16][R12.64], R31 ;  /* 0x0000001f0c002986 */ /* 0x000be2000c101110 */
[----:B------:R-:W-:-:S02]  /*c090*/  PRMT R27, R4, 0x7770, RZ ;  /* 0x00007770041b7816 */ /* 0x000fc400000000ff */
[----:B0-----:R-:W-:Y:S01]  /*c0a0*/  ISETP.LT.AND P2, PT, R22, UR5, !P0 ;  /* 0x0000000516007c0c */ /* 0x001fe2000c741270 */
[----:B------:R0:W-:Y:S01]  /*c0b0*/  @P4 STG.E.U8 desc[UR16][R14.64], R29 ;  /* 0x0000001d0e004986 */ /* 0x0001e2000c101110 */
[C---:B---3--:R-:W-:Y:S01]  /*c0c0*/  IADD3 R20, P4, PT, R25.reuse, R0, RZ ;  /* 0x0000000019147210 */ /* 0x048fe20007f9e0ff */
[----:B------:R-:W3:Y:S01]  /*c0d0*/  LDCU UR5, c[0x0][0x39c] ;  /* 0x00007380ff0577ac */ /* 0x000ee20008000800 */
[----:B------:R-:W-:Y:S02]  /*c0e0*/  LOP3.LUT R22, R134, 0x88, RZ, 0xfc, !PT ;  /* 0x0000008886167812 */ /* 0x000fe400078efcff */
[----:B------:R-:W-:Y:S02]  /*c0f0*/  LEA.HI.X.SX32 R21, R25, R24, 0x1, P4 ;  /* 0x0000001819157211 */ /* 0x000fe400020f0eff */
[----:B-1----:R-:W-:Y:S01]  /*c100*/  ISETP.LT.AND P4, PT, R22, UR4, !P0 ;  /* 0x0000000416007c0c */ /* 0x002fe2000c781270 */
[----:B------:R-:W1:Y:S01]  /*c110*/  LDCU UR4, c[0x0][0x39c] ;  /* 0x00007380ff0477ac */ /* 0x000e620008000800 */
[----:B-----5:R-:W-:Y:S01]  /*c120*/  LOP3.LUT R13, R134, 0x8a, RZ, 0xfc, !PT ;  /* 0x0000008a860d7812 */ /* 0x020fe200078efcff */
[----:B------:R5:W-:Y:S01]  /*c130*/  @P5 STG.E.U8 desc[UR16][R20.64], R27 ;  /* 0x0000001b14005986 */ /* 0x000be2000c101110 */
[----:B------:R-:W-:-:S02]  /*c140*/  IADD3 R12, P6, PT, R23, R0, RZ ;  /* 0x00000000170c7210 */ /* 0x000fc40007fde0ff */
[----:B--2---:R-:W-:Y:S01]  /*c150*/  ISETP.LT.AND P5, PT, R13, UR6, !P0 ;  /* 0x000000060d007c0c */ /* 0x004fe2000c7a1270 */
[----:B------:R-:W2:Y:S01]  /*c160*/  LDCU UR6, c[0x0][0x39c] ;  /* 0x00007380ff0677ac */ /* 0x000ea20008000800 */
[----:B------:R-:W-:Y:S01]  /*c170*/  LEA.HI.X.SX32 R13, R23, R24, 0x1, P6 ;  /* 0x00000018170d7211 */ /* 0x000fe200030f0eff */
[----:B------:R-:W-:Y:S01]  /*c180*/  IMAD R23, R2, 0x2, R23 ;  /* 0x0000000202177824 */ /* 0x000fe200078e0217 */
[----:B0-----:R-:W-:Y:S02]  /*c190*/  PRMT R29, R4, 0x7771, RZ ;  /* 0x00007771041d7816 */ /* 0x001fe400000000ff */
[----:B------:R-:W-:Y:S01]  /*c1a0*/  LOP3.LUT R15, R134, 0x8c, RZ, 0xfc, !PT ;  /* 0x0000008c860f7812 */ /* 0x000fe200078efcff */
[----:B------:R-:W-:Y:S01]  /*c1b0*/  IMAD R25, R2, 0x2, R23 ;  /* 0x0000000202197824 */ /* 0x000fe200078e0217 */
[----:B------:R-:W-:Y:S01]  /*c1c0*/  IADD3 R14, P6, PT, R23, R0, RZ ;  /* 0x00000000170e7210 */ /* 0x000fe20007fde0ff */
[----:B------:R0:W-:Y:S01]  /*c1d0*/  @P1 STG.E.U8 desc[UR16][R12.64], R29 ;  /* 0x0000001d0c001986 */ /* 0x0001e2000c101110 */
[----:B---3--:R-:W-:Y:S01]  /*c1e0*/  ISETP.LT.AND P1, PT, R15, UR5, !P0 ;  /* 0x000000050f007c0c */ /* 0x008fe2000c721270 */
[----:B------:R-:W3:Y:S01]  /*c1f0*/  LDCU UR5, c[0x0][0x39c] ;  /* 0x00007380ff0577ac */ /* 0x000ee20008000800 */
[----:B------:R-:W-:-:S02]  /*c200*/  LEA.HI.X.SX32 R15, R23, R24, 0x1, P6 ;  /* 0x00000018170f7211 */ /* 0x000fc400030f0eff */
[----:B------:R-:W-:Y:S02]  /*c210*/  PRMT R31, R4, 0x7772, RZ ;  /* 0x00007772041f7816 */ /* 0x000fe400000000ff */
[C---:B-----5:R-:W-:Y:S02]  /*c220*/  IADD3 R20, P6, PT, R25.reuse, R0, RZ ;  /* 0x0000000019147210 */ /* 0x060fe40007fde0ff */
[----:B------:R-:W-:Y:S01]  /*c230*/  LOP3.LUT R22, R134, 0x90, RZ, 0xfc, !PT ;  /* 0x0000009086167812 */ /* 0x000fe200078efcff */
[----:B------:R5:W-:Y:S01]  /*c240*/  @P3 STG.E.U8 desc[UR16][R14.64], R31 ;  /* 0x0000001f0e003986 */ /* 0x000be2000c101110 */
[----:B------:R-:W-:Y:S02]  /*c250*/  PRMT R27, R4, 0x7773, RZ ;  /* 0x00007773041b7816 */ /* 0x000fe400000000ff */
[----:B------:R-:W-:Y:S01]  /*c260*/  LEA.HI.X.SX32 R21, R25, R24, 0x1, P6 ;  /* 0x0000001819157211 */ /* 0x000fe200030f0eff */
[----:B------:R-:W-:Y:S01]  /*c270*/  IMAD R25, R2, 0x2, R25 ;  /* 0x0000000202197824 */ /* 0x000fe200078e0219 */
[----:B-1----:R-:W-:Y:S01]  /*c280*/  ISETP.LT.AND P3, PT, R22, UR4, !P0 ;  /* 0x0000000416007c0c */ /* 0x002fe2000c761270 */
[----:B------:R-:W1:Y:S01]  /*c290*/  LDCU UR4, c[0x0][0x39c] ;  /* 0x00007380ff0477ac */ /* 0x000e620008000800 */
[----:B------:R-:W-:Y:S01]  /*c2a0*/  LOP3.LUT R4, R134, 0x92, RZ, 0xfc, !PT ;  /* 0x0000009286047812 */ /* 0x000fe200078efcff */
[----:B------:R2:W-:Y:S01]  /*c2b0*/  @P2 STG.E.U8 desc[UR16][R20.64], R27 ;  /* 0x0000001b14002986 */ /* 0x0005e2000c101110 */
[----:B------:R-:W-:Y:S01]  /*c2c0*/  IMAD R23, R2, 0x2, R25 ;  /* 0x0000000202177824 */ /* 0x000fe200078e0219 */
[----:B0-----:R-:W-:-:S02]  /*c2d0*/  IADD3 R12, P2, PT, R25, R0, RZ ;  /* 0x00000000190c7210 */ /* 0x001fc40007f5e0ff */
[----:B------:R-:W-:Y:S01]  /*c2e0*/  PRMT R29, R5, 0x7770, RZ ;  /* 0x00007770051d7816 */ /* 0x000fe200000000ff */
[----:B-----5:R-:W-:Y:S01]  /*c2f0*/  VIADD R31, R3, 0x9e ;  /* 0x0000009e031f7836 */ /* 0x020fe20000000000 */
[----:B------:R-:W-:Y:S01]  /*c300*/  LEA.HI.X.SX32 R13, R25, R24, 0x1, P2 ;  /* 0x00000018190d7211 */ /* 0x000fe200010f0eff */
[----:B------:R-:W-:Y:S01]  /*c310*/  VIADD R25, R3, 0x8e ;  /* 0x0000008e03197836 */ /* 0x000fe20000000000 */
[C---:B------:R-:W-:Y:S02]  /*c320*/  IADD3 R14, P6, PT, R23.reuse, R0, RZ ;  /* 0x00000000170e7210 */ /* 0x040fe40007fde0ff */
[----:B---3--:R-:W-:Y:S01]  /*c330*/  ISETP.LT.AND P2, PT, R4, UR5, !P0 ;  /* 0x0000000504007c0c */ /* 0x008fe2000c741270 */
[----:B------:R-:W0:Y:S01]  /*c340*/  LDCU UR5, c[0x0][0x39c] ;  /* 0x00007380ff0577ac */ /* 0x000e220008000800 */
[----:B------:R-:W-:Y:S01]  /*c350*/  LEA.HI.X.SX32 R15, R23, R24, 0x1, P6 ;  /* 0x00000018170f7211 */ /* 0x000fe200030f0eff */
[----:B------:R-:W-:Y:S01]  /*c360*/  IMAD R23, R2, 0x2, R23 ;  /* 0x0000000202177824 */ /* 0x000fe200078e0217 */
[----:B--2---:R-:W-:Y:S01]  /*c370*/  PRMT R27, R5, 0x7771, RZ ;  /* 0x00007771051b7816 */ /* 0x004fe200000000ff */
[----:B------:R2:W-:Y:S01]  /*c380*/  @P4 STG.E.U8 desc[UR16][R12.64], R29 ;  /* 0x0000001d0c004986 */ /* 0x0005e2000c101110 */
[C---:B-1----:R-:W-:Y:S01]  /*c390*/  ISETP.LT.AND P4, PT, R25.reuse, UR4, !P0 ;  /* 0x0000000419007c0c */ /* 0x042fe2000c781270 */
        /* <DEDUP_REMOVED lines=9> */
[----:B--2---:R-:W-:-:S02]  /*c430*/  PRMT R29, R5, 0x7772, RZ ;  /* 0x00007772051d7816 */ /* 0x004fc400000000ff */
[C---:B------:R-:W-:Y:S02]  /*c440*/  IADD3 R12, P6, PT, R25.reuse, R0, RZ ;  /* 0x00000000190c7210 */ /* 0x040fe40007fde0ff */
[----:B------:R-:W-:Y:S01]  /*c450*/  LOP3.LUT R4, R134, 0x96, RZ, 0xfc, !PT ;  /* 0x0000009686047812 */ /* 0x000fe200078efcff */
[----:B------:R2:W-:Y:S01]  /*c460*/  @P1 STG.E.U8 desc[UR16][R20.64], R29 ;  /* 0x0000001d14001986 */ /* 0x0005e2000c101110 */
[----:B------:R-:W-:Y:S02]  /*c470*/  LEA.HI.X.SX32 R13, R25, R24, 0x1, P6 ;  /* 0x00000018190d7211 */ /* 0x000fe400030f0eff */
[----:B0-----:R-:W-:Y:S01]  /*c480*/  ISETP.LT.AND P1, PT, R4, UR5, !P0 ;  /* 0x0000000504007c0c */ /* 0x001fe2000c721270 */
[----:B------:R-:W0:Y:S01]  /*c490*/  LDCU UR5, c[0x0][0x39c] ;  /* 0x00007380ff0577ac */ /* 0x000e220008000800 */
[----:B------:R-:W-:Y:S02]  /*c4a0*/  IADD3 R4, P6, PT, R23, R0, RZ ;  /* 0x0000000017047210 */ /* 0x000fe40007fde0ff */
[----:B-1----:R-:W-:-:S02]  /*c4b0*/  PRMT R27, R5, 0x7773, RZ ;  /* 0x00007773051b7816 */ /* 0x002fc400000000ff */
[----:B------:R-:W-:Y:S01]  /*c4c0*/  LEA.HI.X.SX32 R5, R23, R24, 0x1, P6 ;  /* 0x0000001817057211 */ /* 0x000fe200030f0eff */
[----:B------:R-:W-:Y:S01]  /*c4d0*/  IMAD R23, R2, 0x2, R23 ;  /* 0x0000000202177824 */ /* 0x000fe200078e0217 */
[----:B------:R-:W-:Y:S01]  /*c4e0*/  PRMT R25, R6, 0x7770, RZ ;  /* 0x0000777006197816 */ /* 0x000fe200000000ff */
[----:B------:R1:W-:Y:S01]  /*c4f0*/  @P4 STG.E.U8 desc[UR16][R12.64], R27 ;  /* 0x0000001b0c004986 */ /* 0x0003e2000c101110 */
[----:B------:R-:W-:Y:S01]  /*c500*/  LOP3.LUT R14, R134, 0x98, RZ, 0xfc, !PT ;  /* 0x00000098860e7812 */ /* 0x000fe200078efcff */
[----:B--2---:R-:W-:Y:S01]  /*c510*/  IMAD R21, R2, 0x2, R23 ;  /* 0x0000000202157824 */ /* 0x004fe200078e0217 */
[----:B------:R-:W-:Y:S01]  /*c520*/  LOP3.LUT R20, R134, 0x9a, RZ, 0xfc, !PT ;  /* 0x0000009a86147812 */ /* 0x000fe200078efcff */
[----:B------:R2:W-:Y:S01]  /*c530*/  @P3 STG.E.U8 desc[UR16][R4.64], R25 ;  /* 0x0000001904003986 */ /* 0x0005e2000c101110 */
[----:B---3--:R-:W-:Y:S01]  /*c540*/  ISETP.LT.AND P4, PT, R14, UR4, !P0 ;  /* 0x000000040e007c0c */ /* 0x008fe2000c781270 */
[----:B------:R-:W3:Y:S01]  /*c550*/  LDCU UR4, c[0x0][0x39c] ;  /* 0x00007380ff0477ac */ /* 0x000ee20008000800 */
[----:B------:R-:W-:-:S02]  /*c560*/  IADD3 R14, P3, PT, R23, R0, RZ ;  /* 0x00000000170e7210 */ /* 0x000fc40007f7e0ff */
[----:B------:R-:W-:Y:S02]  /*c570*/  PRMT R29, R7, 0x7771, RZ ;  /* 0x00007771071d7816 */ /* 0x000fe400000000ff */
[----:B------:R-:W-:Y:S02]  /*c580*/  LEA.HI.X.SX32 R15, R23, R24, 0x1, P3 ;  /* 0x00000018170f7211 */ /* 0x000fe400018f0eff */
[C---:B-1----:R-:W-:Y:S02]  /*c590*/  IADD3 R12, P6, PT, R21.reuse, R0, RZ ;  /* 0x00000000150c7210 */ /* 0x042fe40007fde0ff */
[----:B------:R-:W-:Y:S02]  /*c5a0*/  PRMT R27, R6, 0x7771, RZ ;  /* 0x00007771061b7816 */ /* 0x000fe400000000ff */
[----:B------:R-:W-:Y:S01]  /*c5b0*/  LEA.HI.X.SX32 R13, R21, R24, 0x1, P6 ;  /* 0x00000018150d7211 */ /* 0x000fe200030f0eff */
[----:B------:R-:W-:Y:S01]  /*c5c0*/  IMAD R21, R2, 0x2, R21 ;  /* 0x0000000202157824 */ /* 0x000fe200078e0215 */
[----:B--2---:R-:W-:Y:S01]  /*c5d0*/  PRMT R25, R6, 0x7772, RZ ;  /* 0x0000777206197816 */ /* 0x004fe200000000ff */
[----:B------:R1:W-:Y:S01]  /*c5e0*/  @P2 STG.E.U8 desc[UR16][R14.64], R27 ;  /* 0x0000001b0e002986 */ /* 0x0003e2000c101110 */
[----:B0-----:R-:W-:Y:S01]  /*c5f0*/  ISETP.LT.AND P3, PT, R20, UR5, !P0 ;  /* 0x0000000514007c0c */ /* 0x001fe2000c761270 */
[----:B------:R-:W0:Y:S01]  /*c600*/  LDCU UR5, c[0x0][0x39c] ;  /* 0x00007380ff0577ac */ /* 0x000e220008000800 */
[----:B------:R-:W-:Y:S01]  /*c610*/  LOP3.LUT R5, R134, 0xa0, RZ, 0xfc, !PT ;  /* 0x000000a086057812 */ /* 0x000fe200078efcff */
[----:B------:R-:W-:Y:S01]  /*c620*/  IMAD R23, R2, 0x2, R21 ;  /* 0x0000000202177824 */ /* 0x000fe200078e0215 */
[----:B------:R-:W-:Y:S01]  /*c630*/  IADD3 R4, P6, PT, R21, R0, RZ ;  /* 0x0000000015047210 */ /* 0x000fe20007fde0ff */
[----:B------:R2:W-:Y:S01]  /*c640*/  @P5 STG.E.U8 desc[UR16][R12.64], R25 ;  /* 0x000000190c005986 */ /* 0x0005e2000c101110 */
[----:B------:R-:W-:-:S02]  /*c650*/  LOP3.LUT R20, R134, 0x9c, RZ, 0xfc, !PT ;  /* 0x0000009c86147812 */ /* 0x000fc400078efcff */
[----:B----4-:R-:W-:Y:S01]  /*c660*/  ISETP.LT.AND P5, PT, R5, UR7, !P0 ;  /* 0x0000000705007c0c */ /* 0x010fe2000c7a1270 */
[----:B------:R-:W4:Y:S01]  /*c670*/  LDCU UR7, c[0x0][0x39c] ;  /* 0x00007380ff0777ac */ /* 0x000f220008000800 */
[----:B------:R-:W-:Y:S02]  /*c680*/  LEA.HI.X.SX32 R5, R21, R24, 0x1, P6 ;  /* 0x0000001815057211 */ /* 0x000fe400030f0eff */
[----:B-1----:R-:W-:Y:S02]  /*c690*/  IADD3 R14, P6, PT, R23, R0, RZ ;  /* 0x00000000170e7210 */ /* 0x002fe40007fde0ff */
[----:B-----5:R-:W-:Y:S01]  /*c6a0*/  ISETP.LT.AND P2, PT, R20, UR6, !P0 ;  /* 0x0000000614007c0c */ /* 0x020fe2000c741270 */
[----:B------:R-:W1:Y:S01]  /*c6b0*/  LDCU UR6, c[0x0][0x39c] ;  /* 0x00007380ff0677ac */ /* 0x000e620008000800 */
[----:B------:R-:W-:Y:S02]  /*c6c0*/  PRMT R27, R6, 0x7773, RZ ;  /* 0x00007773061b7816 */ /* 0x000fe400000000ff */
[----:B--2---:R-:W-:-:S02]  /*c6d0*/  PRMT R25, R7, 0x7770, RZ ;  /* 0x0000777007197816 */ /* 0x004fc400000000ff */
[----:B------:R-:W-:Y:S01]  /*c6e0*/  LEA.HI.X.SX32 R15, R23, R24, 0x1, P6 ;  /* 0x00000018170f7211 */ /* 0x000fe200030f0eff */
[----:B------:R-:W-:Y:S01]  /*c6f0*/  IMAD R23, R2, 0x2, R23 ;  /* 0x0000000202177824 */ /* 0x000fe200078e0217 */
[----:B------:R-:W-:Y:S01]  /*c700*/  LOP3.LUT R6, R134, 0xa2, RZ, 0xfc, !PT ;  /* 0x000000a286067812 */ /* 0x000fe200078efcff */
[----:B------:R2:W-:Y:S02]  /*c710*/  @P1 STG.E.U8 desc[UR16][R4.64], R27 ;  /* 0x0000001b04001986 */ /* 0x0005e4000c101110 */
[----:B------:R-:W-:Y:S01]  /*c720*/  IMAD R21, R2, 0x2, R23 ;  /* 0x0000000202157824 */ /* 0x000fe200078e0217 */
[----:B0-----:R-:W-:Y:S01]  /*c730*/  ISETP.LT.AND P1, PT, R6, UR5, !P0 ;  /* 0x0000000506007c0c */ /* 0x001fe2000c721270 */
[----:B------:R0:W-:Y:S01]  /*c740*/  @P4 STG.E.U8 desc[UR16][R14.64], R25 ;  /* 0x000000190e004986 */ /* 0x0001e2000c101110 */
[----:B------:R-:W-:Y:S01]  /*c750*/  IADD3 R12, P4, PT, R23, R0, RZ ;  /* 0x00000000170c7210 */ /* 0x000fe20007f9e0ff */
[----:B------:R-:W5:Y:S01]  /*c760*/  LDCU UR5, c[0x0][0x39c] ;  /* 0x00007380ff0577ac */ /* 0x000f620008000800 */
[----:B------:R-:W-:-:S02]  /*c770*/  LOP3.LUT R6, R134, 0xa4, RZ, 0xfc, !PT ;  /* 0x000000a486067812 */ /* 0x000fc400078efcff */
[----:B------:R-:W-:Y:S01]  /*c780*/  LEA.HI.X.SX32 R13, R23, R24, 0x1, P4 ;  /* 0x00000018170d7211 */ /* 0x000fe200020f0eff */
[C---:B------:R-:W-:Y:S01]  /*c790*/  IMAD R23, R31.reuse, R2, RZ ;  /* 0x000000021f177224 */ /* 0x040fe200078e02ff */
[----:B---3--:R-:W-:Y:S01]  /*c7a0*/  ISETP.LT.AND P4, PT, R31, UR4, !P0 ;  /* 0x000000041f007c0c */ /* 0x008fe2000c781270 */
[----:B------:R-:W3:Y:S01]  /*c7b0*/  LDCU UR4, c[0x0][0x39c] ;  /* 0x00007380ff0477ac */ /* 0x000ee20008000800 */
[C---:B--2---:R-:W-:Y:S01]  /*c7c0*/  IADD3 R4, P6, PT, R21.reuse, R0, RZ ;  /* 0x0000000015047210 */ /* 0x044fe20007fde0ff */
[----:B------:R2:W-:Y:S01]  /*c7d0*/  @P3 STG.E.U8 desc[UR16][R12.64], R29 ;  /* 0x0000001d0c003986 */ /* 0x0005e2000c101110 */
[----:B-1----:R-:W-:Y:S01]  /*c7e0*/  ISETP.LT.AND P3, PT, R6, UR6, !P0 ;  /* 0x0000000606007c0c */ /* 0x002fe2000c761270 */
[----:B------:R-:W1:Y:S01]  /*c7f0*/  LDCU UR6, c[0x0][0x39c] ;  /* 0x00007380ff0677ac */ /* 0x000e620008000800 */
[----:B------:R-:W-:Y:S01]  /*c800*/  LEA.HI.X.SX32 R5, R21, R24, 0x1, P6 ;  /* 0x0000001815057211 */ /* 0x000fe200030f0eff */
[----:B------:R-:W-:Y:S01]  /*c810*/  IMAD R21, R2, 0x4, R21 ;  /* 0x0000000402157824 */ /* 0x000fe200078e0215 */
[----:B------:R-:W-:-:S02]  /*c820*/  IADD3 R6, P6, PT, R23, R0, RZ ;  /* 0x0000000017067210 */ /* 0x000fc40007fde0ff */
[C---:B0-----:R-:W-:Y:S01]  /*c830*/  PRMT R25, R7.reuse, 0x7773, RZ ;  /* 0x0000777307197816 */ /* 0x041fe200000000ff */
[----:B------:R-:W-:Y:S01]  /*c840*/  IMAD R15, R2, 0x2, R21 ;  /* 0x00000002020f7824 */ /* 0x000fe200078e0215 */
[----:B------:R-:W-:Y:S02]  /*c850*/  PRMT R27, R7, 0x7772, RZ ;  /* 0x00007772071b7816 */ /* 0x000fe400000000ff */
[----:B------:R-:W-:Y:S02]  /*c860*/  LEA.HI.X.SX32 R7, R23, R24, 0x1, P6 ;  /* 0x0000001817077211 */ /* 0x000fe400030f0eff */
[----:B------:R-:W-:Y:S01]  /*c870*/  LOP3.LUT R14, R134, 0xa6, RZ, 0xfc, !PT ;  /* 0x000000a6860e7812 */ /* 0x000fe200078efcff */
[----:B------:R0:W-:Y:S01]  /*c880*/  @P2 STG.E.U8 desc[UR16][R4.64], R27 ;  /* 0x0000001b04002986 */ /* 0x0001e2000c101110 */
[----:B------:R-:W-:Y:S02]  /*c890*/  PRMT R23, R8, 0x7770, RZ ;  /* 0x0000777008177816 */ /* 0x000fe400000000ff */
[----:B-----5:R-:W-:Y:S01]  /*c8a0*/  ISETP.LT.AND P2, PT, R14, UR5, !P0 ;  /* 0x000000050e007c0c */ /* 0x020fe2000c741270 */
[----:B------:R5:W-:Y:S01]  /*c8b0*/  @P4 STG.E.U8 desc[UR16][R6.64], R25 ;  /* 0x0000001906004986 */ /* 0x000be2000c101110 */
[----:B--2---:R-:W-:Y:S01]  /*c8c0*/  IADD3 R12, P4, PT, R21, R0, RZ ;  /* 0x00000000150c7210 */ /* 0x004fe20007f9e0ff */
[----:B------:R-:W2:Y:S01]  /*c8d0*/  LDCU UR5, c[0x0][0x39c] ;  /* 0x00007380ff0577ac */ /* 0x000ea20008000800 */
[----:B------:R-:W-:-:S02]  /*c8e0*/  LOP3.LUT R14, R134, 0xa8, RZ, 0xfc, !PT ;  /* 0x000000a8860e7812 */ /* 0x000fc400078efcff */
[----:B------:R-:W-:Y:S02]  /*c8f0*/  LEA.HI.X.SX32 R13, R21, R24, 0x1, P4 ;  /* 0x00000018150d7211 */ /* 0x000fe400020f0eff */
[----:B---3--:R-:W-:Y:S01]  /*c900*/  ISETP.LT.AND P4, PT, R14, UR4, !P0 ;  /* 0x000000040e007c0c */ /* 0x008fe2000c781270 */
[----:B------:R-:W3:Y:S01]  /*c910*/  LDCU UR4, c[0x0][0x39c] ;  /* 0x00007380ff0477ac */ /* 0x000ee20008000800 */
[----:B0-----:R-:W-:Y:S01]  /*c920*/  LOP3.LUT R5, R134, 0xaa, RZ, 0xfc, !PT ;  /* 0x000000aa86057812 */ /* 0x001fe200078efcff */
[----:B------:R0:W-:Y:S01]  /*c930*/  @P5 STG.E.U8 desc[UR16][R12.64], R23 ;  /* 0x000000170c005986 */ /* 0x0001e2000c101110 */
[----:B------:R-:W-:Y:S02]  /*c940*/  IADD3 R4, P6, PT, R15, R0, RZ ;  /* 0x000000000f047210 */ /* 0x000fe40007fde0ff */
[----:B-1----:R-:W-:Y:S01]  /*c950*/  ISETP.LT.AND P5, PT, R5, UR6, !P0 ;  /* 0x0000000605007c0c */ /* 0x002fe2000c7a1270 */
[----:B------:R-:W1:Y:S01]  /*c960*/  LDCU UR6, c[0x0][0x39c] ;  /* 0x00007380ff0677ac */ /* 0x000e620008000800 */
[----:B------:R-:W-:Y:S01]  /*c970*/  LEA.HI.X.SX32 R5, R15, R24, 0x1, P6 ;  /* 0x000000180f057211 */ /* 0x000fe200030f0eff */
[----:B------:R-:W-:Y:S01]  /*c980*/  IMAD R15, R2, 0x2, R15 ;  /* 0x00000002020f7824 */ /* 0x000fe200078e020f */
[----:B-----5:R-:W-:-:S02]  /*c990*/  PRMT R25, R8, 0x7771, RZ ;  /* 0x0000777108197816 */ /* 0x020fc400000000ff */
[----:B------:R-:W-:Y:S01]  /*c9a0*/  LOP3.LUT R7, R134, 0xac, RZ, 0xfc, !PT ;  /* 0x000000ac86077812 */ /* 0x000fe200078efcff */
[----:B------:R-:W-:Y:S01]  /*c9b0*/  IMAD R21, R2, 0x2, R15 ;  /* 0x0000000202157824 */ /* 0x000fe200078e020f */
[----:B------:R-:W-:Y:S01]  /*c9c0*/  IADD3 R6, P6, PT, R15, R0, RZ ;  /* 0x000000000f067210 */ /* 0x000fe20007fde0ff */
[----:B------:R5:W-:Y:S01]  /*c9d0*/  @P1 STG.E.U8 desc[UR16][R4.64], R25 ;  /* 0x0000001904001986 */ /* 0x000be2000c101110 */
[----:B--2---:R-:W-:Y:S01]  /*c9e0*/  ISETP.LT.AND P1, PT, R7, UR5, !P0 ;  /* 0x0000000507007c0c */ /* 0x004fe2000c721270 */
[----:B------:R-:W2:Y:S01]  /*c9f0*/  LDCU UR5, c[0x0][0x39c] ;  /* 0x00007380ff0577ac */ /* 0x000ea20008000800 */
        /* <DEDUP_REMOVED lines=8> */
[----:B---3--:R-:W-:Y:S01]  /*ca80*/  ISETP.LT.AND P3, PT, R14, UR4, !P0 ;  /* 0x000000040e007c0c */ /* 0x008fe2000c761270 */
[----:B------:R-:W3:Y:S01]  /*ca90*/  LDCU UR4, c[0x0][0x39c] ;  /* 0x00007380ff0477ac */ /* 0x000ee20008000800 */
[----:B------:R-:W-:Y:S01]  /*caa0*/  LOP3.LUT R8, R134, 0xb2, RZ, 0xfc, !PT ;  /* 0x000000b286087812 */ /* 0x000fe200078efcff */
[----:B------:R1:W-:Y:S01]  /*cab0*/  @P2 STG.E.U8 desc[UR16][R12.64], R23 ;  /* 0x000000170c002986 */ /* 0x0003e2000c101110 */
[----:B-----5:R-:W-:Y:S01]  /*cac0*/  IADD3 R4, P2, PT, R21, R0, RZ ;  /* 0x0000000015047210 */ /* 0x020fe20007f5e0ff */
[----:B------:R-:W-:Y:S01]  /*cad0*/  IMAD R15, R2, 0x2, R21 ;  /* 0x00000002020f7824 */ /* 0x000fe200078e0215 */
[----:B------:R-:W-:Y:S01]  /*cae0*/  PRMT R25, R9, 0x7770, RZ ;  /* 0x0000777009197816 */ /* 0x000fe200000000ff */
[----:B0-----:R-:W-:Y:S01]  /*caf0*/  VIADD R27, R3, 0xde ;  /* 0x000000de031b7836 */ /* 0x001fe20000000000 */
[----:B------:R-:W-:Y:S01]  /*cb00*/  LEA.HI.X.SX32 R5, R21, R24, 0x1, P2 ;  /* 0x0000001815057211 */ /* 0x000fe200010f0eff */
[----:B------:R-:W-:Y:S01]  /*cb10*/  VIADD R21, R3, 0xae ;  /* 0x000000ae03157836 */ /* 0x000fe20000000000 */
[----:B------:R-:W-:-:S02]  /*cb20*/  IADD3 R6, P6, PT, R15, R0, RZ ;  /* 0x000000000f067210 */ /* 0x000fc40007fde0ff */
[----:B--2---:R-:W-:Y:S01]  /*cb30*/  ISETP.LT.AND P2, PT, R8, UR5, !P0 ;  /* 0x0000000508007c0c */ /* 0x004fe2000c741270 */
[----:B------:R-:W0:Y:S01]  /*cb40*/  LDCU UR5, c[0x0][0x39c] ;  /* 0x00007380ff0577ac */ /* 0x000e220008000800 */
[----:B------:R-:W-:Y:S01]  /*cb50*/  LEA.HI.X.SX32 R7, R15, R24, 0x1, P6 ;  /* 0x000000180f077211 */ /* 0x000fe200030f0eff */
[----:B------:R-:W-:Y:S01]  /*cb60*/  IMAD R15, R2, 0x2, R15 ;  /* 0x00000002020f7824 */ /* 0x000fe200078e020f */
[----:B-1----:R-:W-:Y:S01]  /*cb70*/  PRMT R23, R9, 0x7771, RZ ;  /* 0x0000777109177816 */ /* 0x002fe200000000ff */
[----:B------:R1:W-:Y:S01]  /*cb80*/  @P4 STG.E.U8 desc[UR16][R4.64], R25 ;  /* 0x0000001904004986 */ /* 0x0003e2000c101110 */
[C---:B------:R-:W-:Y:S02]  /*cb90*/  LOP3.LUT R8, R134.reuse, 0xb4, RZ, 0xfc, !PT ;  /* 0x000000b486087812 */ /* 0x040fe400078efcff */
[C---:B---3--:R-:W-:Y:S01]  /*cba0*/  ISETP.LT.AND P6, PT, R21.reuse, UR4, !P0 ;  /* 0x0000000415007c0c */ /* 0x048fe2000c7c1270 */
[----:B------:R-:W-:Y:S01]  /*cbb0*/  IMAD R21, R21, R2, RZ ;  /* 0x0000000215157224 */ /* 0x000fe200078e02ff */
[----:B------:R-:W-:Y:S01]  /*cbc0*/  IADD3 R12, P4, PT, R15, R0, RZ ;  /* 0x000000000f0c7210 */ /* 0x000fe20007f9e0ff */
[----:B------:R2:W-:Y:S01]  /*cbd0*/  @P5 STG.E.U8 desc[UR16][R6.64], R23 ;  /* 0x0000001706005986 */ /* 0x0005e2000c101110 */
[----:B------:R-:W3:Y:S01]  /*cbe0*/  LDCU UR4, c[0x0][0x39c] ;  /* 0x00007380ff0477ac */ /* 0x000ee20008000800 */
[----:B------:R-:W-:-:S02]  /*cbf0*/  LOP3.LUT R14, R134, 0xe2, RZ, 0xfc, !PT ;  /* 0x000000e2860e7812 */ /* 0x000fc400078efcff */
[----:B------:R-:W-:Y:S01]  /*cc00*/  LEA.HI.X.SX32 R13, R15, R24, 0x1, P4 ;  /* 0x000000180f0d7211 */ /* 0x000fe200020f0eff */
[----:B------:R-:W-:Y:S01]  /*cc10*/  IMAD R15, R2, 0x4, R15 ;  /* 0x00000004020f7824 */ /* 0x000fe200078e020f */
[----:B-1----:R-:W-:Y:S02]  /*cc20*/  PRMT R25, R9, 0x7772, RZ ;  /* 0x0000777209197816 */ /* 0x002fe400000000ff */
[C---:B------:R-:W-:Y:S02]  /*cc30*/  IADD3 R4, P5, PT, R21.reuse, R0, RZ ;  /* 0x0000000015047210 */ /* 0x040fe40007fbe0ff */
[----:B------:R-:W-:Y:S01]  /*cc40*/  ISETP.LT.AND P4, PT, R8, UR6, !P0 ;  /* 0x0000000608007c0c */ /* 0x000fe2000c781270 */
[----:B------:R1:W-:Y:S01]  /*cc50*/  @P1 STG.E.U8 desc[UR16][R12.64], R25 ;  /* 0x000000190c001986 */ /* 0x0003e2000c101110 */
[----:B--2---:R-:W-:Y:S01]  /*cc60*/  LOP3.LUT R6, R134, 0xb6, RZ, 0xfc, !PT ;  /* 0x000000b686067812 */ /* 0x004fe200078efcff */
[----:B------:R-:W2:Y:S01]  /*cc70*/  LDCU UR6, c[0x0][0x39c] ;  /* 0x00007380ff0677ac */ /* 0x000ea20008000800 */
[----:B------:R-:W-:-:S02]  /*cc80*/  LEA.HI.X.SX32 R5, R21, R24, 0x1, P5 ;  /* 0x0000001815057211 */ /* 0x000fc400028f0eff */
[----:B0-----:R-:W-:Y:S01]  /*cc90*/  ISETP.LT.AND P5, PT, R6, UR5, !P0 ;  /* 0x0000000506007c0c */ /* 0x001fe2000c7a1270 */
[----:B------:R-:W0:Y:S01]  /*cca0*/  LDCU UR5, c[0x0][0x39c] ;  /* 0x00007380ff0577ac */ /* 0x000e220008000800 */
[----:B------:R-:W-:Y:S02]  /*ccb0*/  IADD3 R6, P1, PT, R15, R0, RZ ;  /* 0x000000000f067210 */ /* 0x000fe40007f3e0ff */
[----:B------:R-:W-:Y:S02]  /*ccc0*/  PRMT R23, R9, 0x7773, RZ ;  /* 0x0000777309177816 */ /* 0x000fe400000000ff */
[----:B------:R-:W-:Y:S01]  /*ccd0*/  LEA.HI.X.SX32 R7, R15, R24, 0x1, P1 ;  /* 0x000000180f077211 */ /* 0x000fe200008f0eff */
[----:B------:R-:W-:Y:S01]  /*cce0*/  IMAD R15, R2, 0x2, R15 ;  /* 0x00000002020f7824 */ /* 0x000fe200078e020f */
[----:B------:R-:W-:Y:S01]  /*ccf0*/  PRMT R21, R10, 0x7770, RZ ;  /* 0x000077700a157816 */ /* 0x000fe200000000ff */
[----:B------:R5:W-:Y:S01]  /*cd00*/  @P6 STG.E.U8 desc[UR16][R4.64], R23 ;  /* 0x0000001704006986 */ /* 0x000be2000c101110 */
[----:B------:R-:W-:Y:S01]  /*cd10*/  LOP3.LUT R8, R134, 0xb8, RZ, 0xfc, !PT ;  /* 0x000000b886087812 */ /* 0x000fe200078efcff */
[----:B-1----:R-:W-:Y:S01]  /*cd20*/  IMAD R13, R2, 0x2, R15 ;  /* 0x00000002020d7824 */ /* 0x002fe200078e020f */
[----:B------:R-:W-:Y:S01]  /*cd30*/  LOP3.LUT R12, R134, 0xba, RZ, 0xfc, !PT ;  /* 0x000000ba860c7812 */ /* 0x000fe200078efcff */
[----:B------:R1:W-:Y:S01]  /*cd40*/  @P3 STG.E.U8 desc[UR16][R6.64], R21 ;  /* 0x0000001506003986 */ /* 0x0003e2000c101110 */
[----:B---3--:R-:W-:Y:S01]  /*cd50*/  ISETP.LT.AND P1, PT, R8, UR4, !P0 ;  /* 0x0000000408007c0c */ /* 0x008fe2000c721270 */
[----:B------:R-:W3:Y:S01]  /*cd60*/  LDCU UR4, c[0x0][0x39c] ;  /* 0x00007380ff0477ac */ /* 0x000ee20008000800 */
[----:B------:R-:W-:-:S02]  /*cd70*/  IADD3 R8, P3, PT, R15, R0, RZ ;  /* 0x000000000f087210 */ /* 0x000fc40007f7e0ff */
[----:B------:R-:W-:Y:S02]  /*cd80*/  PRMT R25, R16, 0x7771, RZ ;  /* 0x0000777110197816 */ /* 0x000fe400000000ff */
[----:B------:R-:W-:Y:S02]  /*cd90*/  LEA.HI.X.SX32 R9, R15, R24, 0x1, P3 ;  /* 0x000000180f097211 */ /* 0x000fe400018f0eff */
[C---:B-----5:R-:W-:Y:S02]  /*cda0*/  IADD3 R4, P6, PT, R13.reuse, R0, RZ ;  /* 0x000000000d047210 */ /* 0x060fe40007fde0ff */
[----:B------:R-:W-:Y:S02]  /*cdb0*/  PRMT R23, R10, 0x7771, RZ ;  /* 0x000077710a177816 */ /* 0x000fe400000000ff */
[----:B------:R-:W-:Y:S01]  /*cdc0*/  LEA.HI.X.SX32 R5, R13, R24, 0x1, P6 ;  /* 0x000000180d057211 */ /* 0x000fe200030f0eff */
[----:B------:R-:W-:Y:S01]  /*cdd0*/  IMAD R13, R2, 0x2, R13 ;  /* 0x00000002020d7824 */ /* 0x000fe200078e020d */
[----:B0-----:R-:W-:Y:S01]  /*cde0*/  ISETP.LT.AND P3, PT, R12, UR5, !P0 ;  /* 0x000000050c007c0c */ /* 0x001fe2000c761270 */
[----:B------:R-:W0:Y:S01]  /*cdf0*/  LDCU UR5, c[0x0][0x39c] ;  /* 0x00007380ff0577ac */ /* 0x000e220008000800 */
[----:B-1----:R-:W-:Y:S01]  /*ce00*/  PRMT R21, R10, 0x7772, RZ ;  /* 0x000077720a157816 */ /* 0x002fe200000000ff */
[----:B------:R-:W-:Y:S01]  /*ce10*/  IMAD R15, R2, 0x2, R13 ;  /* 0x00000002020f7824 */ /* 0x000fe200078e020d */
[----:B------:R-:W-:Y:S01]  /*ce20*/  LOP3.LUT R7, R134, 0xc0, RZ, 0xfc, !PT ;  /* 0x000000c086077812 */ /* 0x000fe200078efcff */
[----:B------:R1:W-:Y:S01]  /*ce30*/  @P2 STG.E.U8 desc[UR16][R8.64], R23 ;  /* 0x0000001708002986 */ /* 0x0003e2000c101110 */
[----:B------:R-:W-:-:S02]  /*ce40*/  IADD3 R6, P6, PT, R13, R0, RZ ;  /* 0x000000000d067210 */ /* 0x000fc40007fde0ff */
[----:B------:R-:W-:Y:S01]  /*ce50*/  LOP3.LUT R12, R134, 0xbc, RZ, 0xfc, !PT ;  /* 0x000000bc860c7812 */ /* 0x000fe200078efcff */
[----:B------:R5:W-:Y:S01]  /*ce60*/  @P4 STG.E.U8 desc[UR16][R4.64], R21 ;  /* 0x0000001504004986 */ /* 0x000be2000c101110 */
[----:B----4-:R-:W-:Y:S01]  /*ce70*/  ISETP.LT.AND P4, PT, R7, UR7, !P0 ;  /* 0x0000000707007c0c */ /* 0x010fe2000c781270 */
[----:B------:R-:W4:Y:S01]  /*ce80*/  LDCU UR7, c[0x0][0x39c] ;  /* 0x00007380ff0777ac */ /* 0x000f220008000800 */
[----:B------:R-:W-:Y:S02]  /*ce90*/  LEA.HI.X.SX32 R7, R13, R24, 0x1, P6 ;  /* 0x000000180d077211 */ /* 0x000fe400030f0eff */
[----:B--2---:R-:W-:Y:S01]  /*cea0*/  ISETP.LT.AND P2, PT, R12, UR6, !P0 ;  /* 0x000000060c007c0c */ /* 0x004fe2000c741270 */
[----:B------:R-:W2:Y:S01]  /*ceb0*/  LDCU UR6, c[0x0][0x39c] ;  /* 0x00007380ff0677ac */ /* 0x000ea20008000800 */
[----:B-1----:R-:W-:Y:S02]  /*cec0*/  IADD3 R8, P6, PT, R15, R0, RZ ;  /* 0x000000000f087210 */ /* 0x002fe40007fde0ff */
[----:B------:R-:W-:-:S02]  /*ced0*/  PRMT R23, R10, 0x7773, RZ ;  /* 0x000077730a177816 */ /* 0x000fc400000000ff */
[----:B-----5:R-:W-:Y:S02]  /*cee0*/  PRMT R21, R11, 0x7770, RZ ;  /* 0x000077700b157816 */ /* 0x020fe400000000ff */
        /* <DEDUP_REMOVED lines=10> */
[----:B------:R-:W-:Y:S02]  /*cf90*/  LEA.HI.X.SX32 R5, R15, R24, 0x1, P1 ;  /* 0x000000180f057211 */ /* 0x000fe400008f0eff */
[----:B------:R-:W-:Y:S01]  /*cfa0*/  PRMT R15, R11, 0x7771, RZ ;  /* 0x000077710b0f7816 */ /* 0x000fe200000000ff */
[----:B-1----:R-:W-:Y:S01]  /*cfb0*/  VIADD R23, R3, 0xbe ;  /* 0x000000be03177836 */ /* 0x002fe20000000000 */
[----:B------:R-:W-:Y:S02]  /*cfc0*/  IADD3 R6, P6, PT, R13, R0, RZ ;  /* 0x000000000d067210 */ /* 0x000fe40007fde0ff */
[----:B--2---:R-:W-:Y:S01]  /*cfd0*/  ISETP.LT.AND P1, PT, R10, UR6, !P0 ;  /* 0x000000060a007c0c */ /* 0x004fe2000c721270 */
[----:B------:R1:W-:Y:S01]  /*cfe0*/  @P3 STG.E.U8 desc[UR16][R4.64], R15 ;  /* 0x0000000f04003986 */ /* 0x0003e2000c101110 */
[C---:B---3--:R-:W-:Y:S01]  /*cff0*/  ISETP.LT.AND P3, PT, R23.reuse, UR4, !P0 ;  /* 0x0000000417007c0c */ /* 0x048fe2000c761270 */
[----:B------:R-:W2:Y:S01]  /*d000*/  LDCU UR4, c[0x0][0x39c] ;  /* 0x00007380ff0477ac */ /* 0x000ea20008000800 */
[----:B0-----:R-:W-:Y:S01]  /*d010*/  IMAD R9, R23, R2, RZ ;  /* 0x0000000217097224 */ /* 0x001fe200078e02ff */
[----:B------:R-:W-:Y:S01]  /*d020*/  LEA.HI.X.SX32 R7, R13, R24, 0x1, P6 ;  /* 0x000000180d077211 */ /* 0x000fe200030f0eff */
[----:B------:R-:W-:Y:S01]  /*d030*/  IMAD R13, R2, 0x4, R13 ;  /* 0x00000004020d7824 */ /* 0x000fe200078e020d */
[----:B------:R-:W-:Y:S01]  /*d040*/  PRMT R21, R11, 0x7772, RZ ;  /* 0x000077720b157816 */ /* 0x000fe200000000ff */
[----:B------:R-:W0:Y:S01]  /*d050*/  LDCU UR6, c[0x0][0x39c] ;  /* 0x00007380ff0677ac */ /* 0x000e220008000800 */
[----:B------:R-:W-:-:S02]  /*d060*/  LOP3.LUT R10, R134, 0xc6, RZ, 0xfc, !PT ;  /* 0x000000c6860a7812 */ /* 0x000fc400078efcff */
[C---:B------:R-:W-:Y:S01]  /*d070*/  IADD3 R8, P6, PT, R9.reuse, R0, RZ ;  /* 0x0000000009087210 */ /* 0x040fe20007fde0ff */
[----:B------:R3:W-:Y:S01]  /*d080*/  @P2 STG.E.U8 desc[UR16][R6.64], R21 ;  /* 0x0000001506002986 */ /* 0x0007e2000c101110 */
[----:B-----5:R-:W-:Y:S01]  /*d090*/  ISETP.LT.AND P2, PT, R10, UR5, !P0 ;  /* 0x000000050a007c0c */ /* 0x020fe2000c741270 */
[----:B------:R-:W5:Y:S01]  /*d0a0*/  LDCU UR5, c[0x0][0x39c] ;  /* 0x00007380ff0577ac */ /* 0x000f620008000800 */
[----:B------:R-:W-:Y:S02]  /*d0b0*/  LEA.HI.X.SX32 R9, R9, R24, 0x1, P6 ;  /* 0x0000001809097211 */ /* 0x000fe400030f0eff */
[----:B-1----:R-:W-:Y:S01]  /*d0c0*/  PRMT R15, R11, 0x7773, RZ ;  /* 0x000077730b0f7816 */ /* 0x002fe200000000ff */
[----:B------:R-:W-:Y:S01]  /*d0d0*/  IMAD R11, R2, 0x2, R13 ;  /* 0x00000002020b7824 */ /* 0x000fe200078e020d */
[C---:B------:R-:W-:Y:S02]  /*d0e0*/  IADD3 R4, P6, PT, R13.reuse, R0, RZ ;  /* 0x000000000d047210 */ /* 0x040fe40007fde0ff */
[----:B------:R-:W-:Y:S01]  /*d0f0*/  LOP3.LUT R10, R134, 0xc8, RZ, 0xfc, !PT ;  /* 0x000000c8860a7812 */ /* 0x000fe200078efcff */
[----:B------:R1:W-:Y:S01]  /*d100*/  @P3 STG.E.U8 desc[UR16][R8.64], R15 ;  /* 0x0000000f08003986 */ /* 0x0003e2000c101110 */
[----:B------:R-:W-:-:S02]  /*d110*/  LEA.HI.X.SX32 R5, R13, R24, 0x1, P6 ;  /* 0x000000180d057211 */ /* 0x000fc400030f0eff */
[C---:B---3--:R-:W-:Y:S02]  /*d120*/  IADD3 R6, P6, PT, R11.reuse, R0, RZ ;  /* 0x000000000b067210 */ /* 0x048fe40007fde0ff */
[----:B--2---:R-:W-:Y:S01]  /*d130*/  ISETP.LT.AND P3, PT, R10, UR4, !P0 ;  /* 0x000000040a007c0c */ /* 0x004fe2000c761270 */
[----:B------:R-:W2:Y:S01]  /*d140*/  LDCU UR4, c[0x0][0x39c] ;  /* 0x00007380ff0477ac */ /* 0x000ea20008000800 */
[----:B------:R-:W-:Y:S02]  /*d150*/  PRMT R21, R16, 0x7770, RZ ;  /* 0x0000777010157816 */ /* 0x000fe400000000ff */
[----:B------:R-:W-:Y:S01]  /*d160*/  LEA.HI.X.SX32 R7, R11, R24, 0x1, P6 ;  /* 0x000000180b077211 */ /* 0x000fe200030f0eff */
[----:B------:R-:W-:Y:S01]  /*d170*/  IMAD R11, R2, 0x2, R11 ;  /* 0x00000002020b7824 */ /* 0x000fe200078e020b */
[----:B------:R-:W-:Y:S01]  /*d180*/  LOP3.LUT R10, R134, 0xca, RZ, 0xfc, !PT ;  /* 0x000000ca860a7812 */ /* 0x000fe200078efcff */
[----:B------:R3:W-:Y:S01]  /*d190*/  @P4 STG.E.U8 desc[UR16][R4.64], R21 ;  /* 0x0000001504004986 */ /* 0x0007e2000c101110 */
[----:B------:R-:W-:Y:S01]  /*d1a0*/  PRMT R23, R16, 0x7772, RZ ;  /* 0x0000777210177816 */ /* 0x000fe200000000ff */
[----:B------:R-:W-:Y:S01]  /*d1b0*/  IMAD R13, R2, 0x2, R11 ;  /* 0x00000002020d7824 */ /* 0x000fe200078e020b */
[----:B-----5:R-:W-:Y:S01]  /*d1c0*/  ISETP.LT.AND P4, PT, R10, UR5, !P0 ;  /* 0x000000050a007c0c */ /* 0x020fe2000c781270 */
[----:B------:R5:W-:Y:S01]  /*d1d0*/  @P5 STG.E.U8 desc[UR16][R6.64], R25 ;  /* 0x0000001906005986 */ /* 0x000be2000c101110 */
[----:B-1----:R-:W-:Y:S01]  /*d1e0*/  IADD3 R8, P5, PT, R11, R0, RZ ;  /* 0x000000000b087210 */ /* 0x002fe20007fbe0ff */
[----:B------:R-:W1:Y:S01]  /*d1f0*/  LDCU UR5, c[0x0][0x39c] ;  /* 0x00007380ff0577ac */ /* 0x000e620008000800 */
[----:B------:R-:W-:-:S02]  /*d200*/  LOP3.LUT R10, R134, 0xcc, RZ, 0xfc, !PT ;  /* 0x000000cc860a7812 */ /* 0x000fc400078efcff */
[----:B------:R-:W-:Y:S02]  /*d210*/  LEA.HI.X.SX32 R9, R11, R24, 0x1, P5 ;  /* 0x000000180b097211 */ /* 0x000fe400028f0eff */
[----:B0-----:R-:W-:Y:S01]  /*d220*/  ISETP.LT.AND P6, PT, R10, UR6, !P0 ;  /* 0x000000060a007c0c */ /* 0x001fe2000c7c1270 */
[----:B------:R-:W0:Y:S01]  /*d230*/  LDCU UR6, c[0x0][0x39c] ;  /* 0x00007380ff0677ac */ /* 0x000e220008000800 */
[C---:B---3--:R-:W-:Y:S01]  /*d240*/  IADD3 R4, P5, PT, R13.reuse, R0, RZ ;  /* 0x000000000d047210 */ /* 0x048fe20007fbe0ff */
[----:B------:R3:W-:Y:S01]  /*d250*/  @P1 STG.E.U8 desc[UR16][R8.64], R23 ;  /* 0x0000001708001986 */ /* 0x0007e2000c101110 */
[----:B------:R-:W-:Y:S02]  /*d260*/  LOP3.LUT R10, R134, 0xd0, RZ, 0xfc, !PT ;  /* 0x000000d0860a7812 */ /* 0x000fe400078efcff */
        /* <DEDUP_REMOVED lines=8> */
[----:B-----5:R-:W-:Y:S01]  /*d2f0*/  IADD3 R6, P2, PT, R13, R0, RZ ;  /* 0x000000000d067210 */ /* 0x020fe20007f5e0ff */
[----:B---3--:R-:W-:Y:S01]  /*d300*/  VIADD R9, R3, 0xce ;  /* 0x000000ce03097836 */ /* 0x008fe20000000000 */
[----:B------:R-:W-:-:S02]  /*d310*/  PRMT R23, R17, 0x7770, RZ ;  /* 0x0000777011177816 */ /* 0x000fc400000000ff */
[----:B------:R-:W-:Y:S02]  /*d320*/  LEA.HI.X.SX32 R7, R13, R24, 0x1, P2 ;  /* 0x000000180d077211 */ /* 0x000fe400010f0eff */
[----:B------:R-:W-:Y:S02]  /*d330*/  IADD3 R10, P5, PT, R15, R0, RZ ;  /* 0x000000000f0a7210 */ /* 0x000fe40007fbe0ff */
[----:B-1----:R-:W-:Y:S01]  /*d340*/  ISETP.LT.AND P2, PT, R11, UR5, !P0 ;  /* 0x000000050b007c0c */ /* 0x002fe2000c741270 */
[----:B------:R-:W1:Y:S01]  /*d350*/  LDCU UR5, c[0x0][0x39c] ;  /* 0x00007380ff0577ac */ /* 0x000e620008000800 */
[----:B------:R-:W-:Y:S01]  /*d360*/  LEA.HI.X.SX32 R11, R15, R24, 0x1, P5 ;  /* 0x000000180f0b7211 */ /* 0x000fe200028f0eff */
[----:B------:R-:W-:Y:S01]  /*d370*/  IMAD R15, R2, 0x2, R15 ;  /* 0x00000002020f7824 */ /* 0x000fe200078e020f */
[----:B0-----:R-:W-:Y:S01]  /*d380*/  PRMT R21, R17, 0x7771, RZ ;  /* 0x0000777111157816 */ /* 0x001fe200000000ff */
[----:B------:R0:W-:Y:S01]  /*d390*/  @P3 STG.E.U8 desc[UR16][R6.64], R23 ;  /* 0x0000001706003986 */ /* 0x0001e2000c101110 */
[C---:B--2---:R-:W-:Y:S01]  /*d3a0*/  ISETP.LT.AND P3, PT, R9.reuse, UR4, !P0 ;  /* 0x0000000409007c0c */ /* 0x044fe2000c761270 */
[----:B------:R-:W-:Y:S01]  /*d3b0*/  IMAD R9, R9, R2, RZ ;  /* 0x0000000209097224 */ /* 0x000fe200078e02ff */
[----:B------:R-:W-:Y:S01]  /*d3c0*/  PRMT R13, R17, 0x7772, RZ ;  /* 0x00007772110d7816 */ /* 0x000fe200000000ff */
[----:B------:R2:W-:Y:S01]  /*d3d0*/  @P4 STG.E.U8 desc[UR16][R10.64], R21 ;  /* 0x000000150a004986 */ /* 0x0005e2000c101110 */
[----:B------:R-:W-:Y:S01]  /*d3e0*/  IADD3 R4, P4, PT, R15, R0, RZ ;  /* 0x000000000f047210 */ /* 0x000fe20007f9e0ff */
[----:B------:R-:W3:Y:S01]  /*d3f0*/  LDCU UR4, c[0x0][0x39c] ;  /* 0x00007380ff0477ac */ /* 0x000ee20008000800 */
[----:B------:R-:W-:-:S02]  /*d400*/  LOP3.LUT R8, R134, 0xd4, RZ, 0xfc, !PT ;  /* 0x000000d486087812 */ /* 0x000fc400078efcff */
[----:B------:R-:W-:Y:S01]  /*d410*/  LEA.HI.X.SX32 R5, R15, R24, 0x1, P4 ;  /* 0x000000180f057211 */ /* 0x000fe200020f0eff */
[----:B------:R-:W-:Y:S01]  /*d420*/  IMAD R15, R2, 0x4, R15 ;  /* 0x00000004020f7824 */ /* 0x000fe200078e020f */
[----:B------:R-:W-:Y:S02]  /*d430*/  PRMT R17, R17, 0x7773, RZ ;  /* 0x0000777311117816 */ /* 0x000fe400000000ff */
[----:B0-----:R-:W-:Y:S01]  /*d440*/  LOP3.LUT R7, R134, 0xd6, RZ, 0xfc, !PT ;  /* 0x000000d686077812 */ /* 0x001fe200078efcff */
[----:B------:R0:W-:Y:S01]  /*d450*/  @P6 STG.E.U8 desc[UR16][R4.64], R13 ;  /* 0x0000000d04006986 */ /* 0x0001e2000c101110 */
[----:B------:R-:W-:Y:S01]  /*d460*/  IADD3 R6, P5, PT, R9, R0, RZ ;  /* 0x0000000009067210 */ /* 0x000fe20007fbe0ff */
[----:B--2---:R-:W-:Y:S01]  /*d470*/  IMAD R11, R2, 0x2, R15 ;  /* 0x00000002020b7824 */ /* 0x004fe200078e020f */
[----:B-1----:R-:W-:Y:S01]  /*d480*/  ISETP.LT.AND P6, PT, R7, UR5, !P0 ;  /* 0x0000000507007c0c */ /* 0x002fe2000c7c1270 */
[----:B------:R-:W1:Y:S01]  /*d490*/  LDCU UR5, c[0x0][0x39c] ;  /* 0x00007380ff0577ac */ /* 0x000e620008000800 */
[----:B------:R-:W-:-:S02]  /*d4a0*/  LEA.HI.X.SX32 R7, R9, R24, 0x1, P5 ;  /* 0x0000001809077211 */ /* 0x000fc400028f0eff */
[----:B------:R-:W-:Y:S01]  /*d4b0*/  ISETP.LT.AND P4, PT, R8, UR6, !P0 ;  /* 0x0000000608007c0c */ /* 0x000fe2000c781270 */
[----:B------:R-:W2:Y:S01]  /*d4c0*/  LDCU UR6, c[0x0][0x39c] ;  /* 0x00007380ff0677ac */ /* 0x000ea20008000800 */
[----:B------:R-:W-:Y:S01]  /*d4d0*/  LOP3.LUT R9, R134, 0xd8, RZ, 0xfc, !PT ;  /* 0x000000d886097812 */ /* 0x000fe200078efcff */
[----:B------:R5:W-:Y:S01]  /*d4e0*/  @P3 STG.E.U8 desc[UR16][R6.64], R17 ;  /* 0x0000001106003986 */ /* 0x000be2000c101110 */
[----:B------:R-:W-:Y:S02]  /*d4f0*/  IADD3 R8, P5, PT, R15, R0, RZ ;  /* 0x000000000f087210 */ /* 0x000fe40007fbe0ff */
[----:B----4-:R-:W-:Y:S01]  /*d500*/  ISETP.LT.AND P3, PT, R9, UR7, !P0 ;  /* 0x0000000709007c0c */ /* 0x010fe2000c761270 */
[----:B------:R-:W4:Y:S01]  /*d510*/  LDCU UR7, c[0x0][0x39c] ;  /* 0x00007380ff0777ac */ /* 0x000f220008000800 */
[----:B------:R-:W-:Y:S02]  /*d520*/  LEA.HI.X.SX32 R9, R15, R24, 0x1, P5 ;  /* 0x000000180f097211 */ /* 0x000fe400028f0eff */
[----:B------:R-:W-:-:S02]  /*d530*/  PRMT R15, R18, 0x7770, RZ ;  /* 0x00007770120f7816 */ /* 0x000fc400000000ff */
[C---:B0-----:R-:W-:Y:S02]  /*d540*/  IADD3 R4, P5, PT, R11.reuse, R0, RZ ;  /* 0x000000000b047210 */ /* 0x041fe40007fbe0ff */
[----:B------:R-:W-:Y:S01]  /*d550*/  LOP3.LUT R10, R134, 0xda, RZ, 0xfc, !PT ;  /* 0x000000da860a7812 */ /* 0x000fe200078efcff */
[----:B-----5:R-:W-:Y:S01]  /*d560*/  IMAD R7, R2, 0x2, R11 ;  /* 0x0000000202077824 */ /* 0x020fe200078e020b */
[----:B------:R0:W-:Y:S01]  /*d570*/  @P1 STG.E.U8 desc[UR16][R8.64], R15 ;  /* 0x0000000f08001986 */ /* 0x0001e2000c101110 */
[----:B------:R-:W-:Y:S02]  /*d580*/  LEA.HI.X.SX32 R5, R11, R24, 0x1, P5 ;  /* 0x000000180b057211 */ /* 0x000fe400028f0eff */
[----:B---3--:R-:W-:Y:S01]  /*d590*/  ISETP.LT.AND P1, PT, R10, UR4, !P0 ;  /* 0x000000040a007c0c */ /* 0x008fe2000c721270 */
[----:B------:R-:W3:Y:S01]  /*d5a0*/  LDCU UR4, c[0x0][0x39c] ;  /* 0x00007380ff0477ac */ /* 0x000ee20008000800 */
[----:B------:R-:W-:Y:S02]  /*d5b0*/  IADD3 R10, P5, PT, R7, R0, RZ ;  /* 0x00000000070a7210 */ /* 0x000fe40007fbe0ff */
[----:B------:R-:W-:-:S02]  /*d5c0*/  PRMT R13, R18, 0x7771, RZ ;  /* 0x00007771120d7816 */ /* 0x000fc400000000ff */
[----:B------:R-:W-:Y:S02]  /*d5d0*/  LOP3.LUT R6, R134, 0xdc, RZ, 0xfc, !PT ;  /* 0x000000dc86067812 */ /* 0x000fe400078efcff */
[----:B------:R-:W-:Y:S01]  /*d5e0*/  LEA.HI.X.SX32 R11, R7, R24, 0x1, P5 ;  /* 0x00000018070b7211 */ /* 0x000fe200028f0eff */
[----:B------:R-:W-:Y:S01]  /*d5f0*/  IMAD R7, R2, 0x2, R7 ;  /* 0x0000000202077824 */ /* 0x000fe200078e0207 */
[----:B------:R-:W-:Y:S01]  /*d600*/  PRMT R17, R18, 0x7772, RZ ;  /* 0x0000777212117816 */ /* 0x000fe200000000ff */
[----:B------:R5:W-:Y:S01]  /*d610*/  @P2 STG.E.U8 desc[UR16][R4.64], R13 ;  /* 0x0000000d04002986 */ /* 0x000be2000c101110 */
[----:B-1----:R-:W-:Y:S01]  /*d620*/  ISETP.LT.AND P2, PT, R6, UR5, !P0 ;  /* 0x0000000506007c0c */ /* 0x002fe2000c741270 */
[----:B------:R-:W1:Y:S01]  /*d630*/  LDCU UR5, c[0x0][0x39c] ;  /* 0x00007380ff0577ac */ /* 0x000e620008000800 */
[----:B------:R-:W-:Y:S01]  /*d640*/  LOP3.LUT R6, R134, 0xe0, RZ, 0xfc, !PT ;  /* 0x000000e086067812 */ /* 0x000fe200078efcff */
[----:B------:R1:W-:Y:S01]  /*d650*/  @P4 STG.E.U8 desc[UR16][R10.64], R17 ;  /* 0x000000110a004986 */ /* 0x0003e2000c101110 */
[C---:B0-----:R-:W-:Y:S01]  /*d660*/  IADD3 R8, P4, PT, R7.reuse, R0, RZ ;  /* 0x0000000007087210 */ /* 0x041fe20007f9e0ff */
[----:B------:R-:W-:Y:S01]  /*d670*/  IMAD R15, R2, 0x2, R7 ;  /* 0x00000002020f7824 */ /* 0x000fe200078e0207 */
[----:B--2---:R-:W-:Y:S01]  /*d680*/  ISETP.LT.AND P5, PT, R6, UR6, !P0 ;  /* 0x0000000606007c0c */ /* 0x004fe2000c7a1270 */
[----:B------:R-:W0:Y:S01]  /*d690*/  LDCU UR6, c[0x0][0x39c] ;  /* 0x00007380ff0677ac */ /* 0x000e220008000800 */
[----:B------:R-:W-:-:S02]  /*d6a0*/  LEA.HI.X.SX32 R9, R7, R24, 0x1, P4 ;  /* 0x0000001807097211 */ /* 0x000fc400020f0eff */
[----:B------:R-:W2:Y:S01]  /*d6b0*/  LDS.128 R4, [R132+0x800] ;  /* 0x0008000084047984 */ /* 0x000ea20000000c00 */
[----:B------:R-:W-:Y:S02]  /*d6c0*/  IADD3 R12, P4, PT, R15, R0, RZ ;  /* 0x000000000f0c7210 */ /* 0x000fe40007f9e0ff */
[----:B------:R-:W-:Y:S02]  /*d6d0*/  PRMT R25, R18, 0x7773, RZ ;  /* 0x0000777312197816 */ /* 0x000fe400000000ff */
[----:B------:R-:W-:Y:S02]  /*d6e0*/  PRMT R21, R19, 0x7770, RZ ;  /* 0x0000777013157816 */ /* 0x000fe400000000ff */
[----:B-----5:R-:W-:Y:S01]  /*d6f0*/  LEA.HI.X.SX32 R13, R15, R24, 0x1, P4 ;  /* 0x000000180f0d7211 */ /* 0x020fe200020f0eff */
[----:B------:R-:W-:Y:S01]  /*d700*/  IMAD R15, R2, 0x2, R15 ;  /* 0x00000002020f7824 */ /* 0x000fe200078e020f */
[----:B-1----:R-:W-:Y:S01]  /*d710*/  ISETP.LT.AND P4, PT, R14, UR5, !P0 ;  /* 0x000000050e007c0c */ /* 0x002fe2000c781270 */
[----:B------:R1:W-:Y:S01]  /*d720*/  @P6 STG.E.U8 desc[UR16][R8.64], R25 ;  /* 0x0000001908006986 */ /* 0x0003e2000c101110 */
[----:B------:R-:W5:Y:S01]  /*d730*/  LDCU UR5, c[0x0][0x39c] ;  /* 0x00007380ff0577ac */ /* 0x000f620008000800 */
[----:B------:R-:W-:Y:S01]  /*d740*/  IMAD R17, R2, 0x2, R15 ;  /* 0x0000000202117824 */ /* 0x000fe200078e020f */
[----:B------:R-:W-:Y:S01]  /*d750*/  PRMT R23, R19, 0x7771, RZ ;  /* 0x0000777113177816 */ /* 0x000fe200000000ff */
[----:B------:R4:W-:Y:S01]  /*d760*/  @P3 STG.E.U8 desc[UR16][R12.64], R21 ;  /* 0x000000150c003986 */ /* 0x0009e2000c101110 */
[----:B------:R-:W-:-:S02]  /*d770*/  IADD3 R10, P3, PT, R15, R0, RZ ;  /* 0x000000000f0a7210 */ /* 0x000fc40007f7e0ff */
[----:B------:R-:W-:Y:S02]  /*d780*/  LOP3.LUT R14, R134, 0xe4, RZ, 0xfc, !PT ;  /* 0x000000e4860e7812 */ /* 0x000fe400078efcff */
[----:B------:R-:W-:Y:S01]  /*d790*/  LEA.HI.X.SX32 R11, R15, R24, 0x1, P3 ;  /* 0x000000180f0b7211 */ /* 0x000fe200018f0eff */
[C---:B------:R-:W-:Y:S01]  /*d7a0*/  IMAD R15, R27.reuse, R2, RZ ;  /* 0x000000021b0f7224 */ /* 0x040fe200078e02ff */
[----:B---3--:R-:W-:Y:S01]  /*d7b0*/  ISETP.LT.AND P3, PT, R27, UR4, !P0 ;  /* 0x000000041b007c0c */ /* 0x008fe2000c761270 */
[----:B------:R-:W3:Y:S01]  /*d7c0*/  LDCU UR4, c[0x0][0x39c] ;  /* 0x00007380ff0477ac */ /* 0x000ee20008000800 */
[C---:B-1----:R-:W-:Y:S01]  /*d7d0*/  IADD3 R8, P6, PT, R17.reuse, R0, RZ ;  /* 0x0000000011087210 */ /* 0x042fe20007fde0ff */
[----:B------:R1:W-:Y:S01]  /*d7e0*/  @P1 STG.E.U8 desc[UR16][R10.64], R23 ;  /* 0x000000170a001986 */ /* 0x0003e2000c101110 */
[----:B0-----:R-:W-:Y:S01]  /*d7f0*/  ISETP.LT.AND P1, PT, R14, UR6, !P0 ;  /* 0x000000060e007c0c */ /* 0x001fe2000c721270 */
[----:B------:R-:W0:Y:S01]  /*d800*/  LDCU UR6, c[0x0][0x39c] ;  /* 0x00007380ff0677ac */ /* 0x000e220008000800 */
[----:B------:R-:W-:Y:S01]  /*d810*/  LEA.HI.X.SX32 R9, R17, R24, 0x1, P6 ;  /* 0x0000001811097211 */ /* 0x000fe200030f0eff */
[----:B------:R-:W-:Y:S01]  /*d820*/  IMAD R17, R2, 0x4, R17 ;  /* 0x0000000402117824 */ /* 0x000fe200078e0211 */
[----:B----4-:R-:W-:Y:S01]  /*d830*/  PRMT R21, R19, 0x7773, RZ ;  /* 0x0000777313157816 */ /* 0x010fe200000000ff */
[----:B------:R-:W-:Y:S01]  /*d840*/  VIADD R25, R3, 0xee ;  /* 0x000000ee03197836 */ /* 0x000fe20000000000 */
[----:B------:R-:W-:-:S02]  /*d850*/  IADD3 R12, P6, PT, R15, R0, RZ ;  /* 0x000000000f0c7210 */ /* 0x000fc40007fde0ff */
[----:B------:R-:W-:Y:S02]  /*d860*/  PRMT R19, R19, 0x7772, RZ ;  /* 0x0000777213137816 */ /* 0x000fe400000000ff */
[----:B------:R-:W-:Y:S02]  /*d870*/  LOP3.LUT R14, R134, 0xe6, RZ, 0xfc, !PT ;  /* 0x000000e6860e7812 */ /* 0x000fe400078efcff */
[----:B------:R-:W-:Y:S01]  /*d880*/  LEA.HI.X.SX32 R13, R15, R24, 0x1, P6 ;  /* 0x000000180f0d7211 */ /* 0x000fe200030f0eff */
[----:B------:R4:W-:Y:S01]  /*d890*/  @P2 STG.E.U8 desc[UR16][R8.64], R19 ;  /* 0x0000001308002986 */ /* 0x0009e2000c101110 */
[C---:B-1----:R-:W-:Y:S02]  /*d8a0*/  IADD3 R10, P6, PT, R17.reuse, R0, RZ ;  /* 0x00000000110a7210 */ /* 0x042fe40007fde0ff */
[----:B-----5:R-:W-:Y:S01]  /*d8b0*/  ISETP.LT.AND P2, PT, R14, UR5, !P0 ;  /* 0x000000050e007c0c */ /* 0x020fe2000c741270 */
[----:B------:R-:W1:Y:S01]  /*d8c0*/  LDCU UR5, c[0x0][0x39c] ;  /* 0x00007380ff0577ac */ /* 0x000e620008000800 */
[----:B------:R-:W-:Y:S01]  /*d8d0*/  LEA.HI.X.SX32 R11, R17, R24, 0x1, P6 ;  /* 0x00000018110b7211 */ /* 0x000fe200030f0eff */
[----:B------:R-:W-:Y:S01]  /*d8e0*/  IMAD R17, R2, 0x2, R17 ;  /* 0x0000000202117824 */ /* 0x000fe200078e0211 */
[----:B--2---:R-:W-:Y:S01]  /*d8f0*/  PRMT R23, R4, 0x7770, RZ ;  /* 0x0000777004177816 */ /* 0x004fe200000000ff */
[----:B------:R2:W-:Y:S01]  /*d900*/  @P3 STG.E.U8 desc[UR16][R12.64], R21 ;  /* 0x000000150c003986 */ /* 0x0005e2000c101110 */
[----:B------:R-:W-:Y:S01]  /*d910*/  LOP3.LUT R14, R134, 0xe8, RZ, 0xfc, !PT ;  /* 0x000000e8860e7812 */ /* 0x000fe200078efcff */
[----:B------:R-:W-:Y:S01]  /*d920*/  IMAD R15, R2, 0x2, R17 ;  /* 0x00000002020f7824 */ /* 0x000fe200078e0211 */
[----:B------:R-:W-:Y:S01]  /*d930*/  LOP3.LUT R16, R134, 0xfa, RZ, 0xfc, !PT ;  /* 0x000000fa86107812 */ /* 0x000fe200078efcff */
[----:B------:R5:W-:Y:S01]  /*d940*/  @P5 STG.E.U8 desc[UR16][R10.64], R23 ;  /* 0x000000170a005986 */ /* 0x000be2000c101110 */
[----:B---3--:R-:W-:Y:S01]  /*d950*/  ISETP.LT.AND P3, PT, R14, UR4, !P0 ;  /* 0x000000040e007c0c */ /* 0x008fe2000c761270 */
[----:B------:R-:W3:Y:S01]  /*d960*/  LDCU UR4, c[0x0][0x39c] ;  /* 0x00007380ff0477ac */ /* 0x000ee20008000800 */
[----:B----4-:R-:W-:-:S02]  /*d970*/  IADD3 R8, P5, PT, R17, R0, RZ ;  /* 0x0000000011087210 */ /* 0x010fc40007fbe0ff */
[----:B------:R-:W-:Y:S02]  /*d980*/  LOP3.LUT R14, R134, 0xea, RZ, 0xfc, !PT ;  /* 0x000000ea860e7812 */ /* 0x000fe400078efcff */
[----:B------:R-:W-:Y:S02]  /*d990*/  LEA.HI.X.SX32 R9, R17, R24, 0x1, P5 ;  /* 0x0000001811097211 */ /* 0x000fe400028f0eff */
[C---:B--2---:R-:W-:Y:S02]  /*d9a0*/  IADD3 R12, P6, PT, R15.reuse, R0, RZ ;  /* 0x000000000f0c7210 */ /* 0x044fe40007fde0ff */
[----:B------:R-:W-:Y:S02]  /*d9b0*/  PRMT R21, R4, 0x7771, RZ ;  /* 0x0000777104157816 */ /* 0x000fe400000000ff */
[----:B------:R-:W-:Y:S01]  /*d9c0*/  LEA.HI.X.SX32 R13, R15, R24, 0x1, P6 ;  /* 0x000000180f0d7211 */ /* 0x000fe200030f0eff */
[----:B------:R-:W-:Y:S01]  /*d9d0*/  IMAD R15, R2, 0x2, R15 ;  /* 0x00000002020f7824 */ /* 0x000fe200078e020f */
[----:B-1----:R-:W-:Y:S01]  /*d9e0*/  ISETP.LT.AND P5, PT, R14, UR5, !P0 ;  /* 0x000000050e007c0c */ /* 0x002fe2000c7a1270 */
[----:B------:R-:W1:Y:S01]  /*d9f0*/  LDCU UR5, c[0x0][0x39c] ;  /* 0x00007380ff0577ac */ /* 0x000e620008000800 */
[----:B------:R-:W-:Y:S01]  /*da00*/  PRMT R19, R4, 0x7772, RZ ;  /* 0x0000777204137816 */ /* 0x000fe200000000ff */
[----:B------:R-:W-:Y:S01]  /*da10*/  IMAD R17, R2, 0x2, R15 ;  /* 0x0000000202117824 */ /* 0x000fe200078e020f */
[----:B-----5:R-:W-:Y:S01]  /*da20*/  LOP3.LUT R11, R134, 0xf0, RZ, 0xfc, !PT ;  /* 0x000000f0860b7812 */ /* 0x020fe200078efcff */
[----:B------:R2:W-:Y:S01]  /*da30*/  @P4 STG.E.U8 desc[UR16][R8.64], R21 ;  /* 0x0000001508004986 */ /* 0x0005e2000c101110 */
[----:B------:R-:W-:-:S02]  /*da40*/  IADD3 R10, P6, PT, R15, R0, RZ ;  /* 0x000000000f0a7210 */ /* 0x000fc40007fde0ff */
[----:B------:R-:W-:Y:S01]  /*da50*/  LOP3.LUT R14, R134, 0xec, RZ, 0xfc, !PT ;  /* 0x000000ec860e7812 */ /* 0x000fe200078efcff */
[----:B------:R4:W-:Y:S01]  /*da60*/  @P1 STG.E.U8 desc[UR16][R12.64], R19 ;  /* 0x000000130c001986 */ /* 0x0009e2000c101110 */
[----:B------:R-:W-:Y:S02]  /*da70*/  ISETP.LT.AND P1, PT, R11, UR7, !P0 ;  /* 0x000000070b007c0c */ /* 0x000fe4000c721270 */
[----:B------:R-:W-:Y:S02]  /*da80*/  LEA.HI.X.SX32 R11, R15, R24, 0x1, P6 ;  /* 0x000000180f0b7211 */ /* 0x000fe400030f0eff */
[----:B------:R-:W-:Y:S02]  /*da90*/  PRMT R23, R4, 0x7773, RZ ;  /* 0x0000777304177816 */ /* 0x000fe400000000ff */
[----:B0-----:R-:W-:Y:S01]  /*daa0*/  ISETP.LT.AND P4, PT, R14, UR6, !P0 ;  /* 0x000000060e007c0c */ /* 0x001fe2000c781270 */
[----:B------:R-:W0:Y:S01]  /*dab0*/  LDCU UR6, c[0x0][0x39c] ;  /* 0x00007380ff0677ac */ /* 0x000e220008000800 */
[----:B--2---:R-:W-:Y:S01]  /*dac0*/  IADD3 R8, P6, PT, R17, R0, RZ ;  /* 0x0000000011087210 */ /* 0x004fe20007fde0ff */
[----:B------:R2:W-:Y:S01]  /*dad0*/  @P2 STG.E.U8 desc[UR16][R10.64], R23 ;  /* 0x000000170a002986 */ /* 0x0005e2000c101110 */
[----:B------:R-:W-:-:S02]  /*dae0*/  PRMT R21, R5, 0x7770, RZ ;  /* 0x0000777005157816 */ /* 0x000fc400000000ff */
[----:B------:R-:W-:Y:S01]  /*daf0*/  LEA.HI.X.SX32 R9, R17, R24, 0x1, P6 ;  /* 0x0000001811097211 */ /* 0x000fe200030f0eff */
[----:B------:R-:W-:Y:S01]  /*db00*/  IMAD R17, R2, 0x2, R17 ;  /* 0x0000000202117824 */ /* 0x000fe200078e0211 */
[----:B------:R-:W-:Y:S02]  /*db10*/  LOP3.LUT R4, R134, 0xf2, RZ, 0xfc, !PT ;  /* 0x000000f286047812 */ /* 0x000fe400078efcff */
[----:B----4-:R-:W-:Y:S01]  /*db20*/  PRMT R19, R5, 0x7771, RZ ;  /* 0x0000777105137816 */ /* 0x010fe200000000ff */
[----:B------:R4:W-:Y:S01]  /*db30*/  @P3 STG.E.U8 desc[UR16][R8.64], R21 ;  /* 0x0000001508003986 */ /* 0x0009e2000c101110 */
[----:B-1----:R-:W-:Y:S01]  /*db40*/  ISETP.LT.AND P2, PT, R4, UR5, !P0 ;  /* 0x0000000504007c0c */ /* 0x002fe2000c741270 */
[----:B------:R-:W-:Y:S01]  /*db50*/  IMAD R15, R2, 0x2, R17 ;  /* 0x00000002020f7824 */ /* 0x000fe200078e0211 */
[----:B------:R-:W-:Y:S01]  /*db60*/  IADD3 R12, P3, PT, R17, R0, RZ ;  /* 0x00000000110c7210 */ /* 0x000fe20007f7e0ff */
[----:B------:R-:W1:Y:S01]  /*db70*/  LDCU UR5, c[0x0][0x39c] ;  /* 0x00007380ff0577ac */ /* 0x000e620008000800 */
[----:B------:R-:W-:-:S02]  /*db80*/  LOP3.LUT R4, R134, 0xf4, RZ, 0xfc, !PT ;  /* 0x000000f486047812 */ /* 0x000fc400078efcff */
[----:B------:R-:W-:Y:S01]  /*db90*/  LEA.HI.X.SX32 R13, R17, R24, 0x1, P3 ;  /* 0x00000018110d7211 */ /* 0x000fe200018f0eff */
[----:B------:R-:W-:Y:S01]  /*dba0*/  IMAD R17, R25, R2, RZ ;  /* 0x0000000219117224 */ /* 0x000fe200078e02ff */
[----:B--2---:R-:W-:Y:S02]  /*dbb0*/  IADD3 R10, P6, PT, R15, R0, RZ ;  /* 0x000000000f0a7210 */ /* 0x004fe40007fde0ff */
[----:B---3--:R-:W-:Y:S01]  /*dbc0*/  ISETP.LT.AND P3, PT, R25, UR4, !P0 ;  /* 0x0000000419007c0c */ /* 0x008fe2000c761270 */
[----:B------:R-:W2:Y:S01]  /*dbd0*/  LDCU UR4, c[0x0][0x39c] ;  /* 0x00007380ff0477ac */ /* 0x000ea20008000800 */
[----:B------:R-:W-:Y:S01]  /*dbe0*/  LEA.HI.X.SX32 R11, R15, R24, 0x1, P6 ;  /* 0x000000180f0b7211 */ /* 0x000fe200030f0eff */
[----:B------:R3:W-:Y:S01]  /*dbf0*/  @P5 STG.E.U8 desc[UR16][R12.64], R19 ;  /* 0x000000130c005986 */ /* 0x0007e2000c101110 */
[----:B----4-:R-:W-:Y:S01]  /*dc00*/  IADD3 R8, P6, PT, R17, R0, RZ ;  /* 0x0000000011087210 */ /* 0x010fe20007fde0ff */
[----:B------:R-:W-:Y:S01]  /*dc10*/  IMAD R15, R2, 0x4, R15 ;  /* 0x00000004020f7824 */ /* 0x000fe200078e020f */
[----:B------:R-:W-:-:S02]  /*dc20*/  PRMT R23, R5, 0x7772, RZ ;  /* 0x0000777205177816 */ /* 0x000fc400000000ff */
[----:B0-----:R-:W-:Y:S01]  /*dc30*/  ISETP.LT.AND P5, PT, R4, UR6, !P0 ;  /* 0x0000000604007c0c */ /* 0x001fe2000c7a1270 */
[----:B------:R-:W0:Y:S01]  /*dc40*/  LDCU UR6, c[0x0][0x39c] ;  /* 0x00007380ff0677ac */ /* 0x000e220008000800 */
[----:B------:R-:W-:Y:S01]  /*dc50*/  LEA.HI.X.SX32 R9, R17, R24, 0x1, P6 ;  /* 0x0000001811097211 */ /* 0x000fe200030f0eff */
[----:B------:R-:W-:Y:S01]  /*dc60*/  IMAD R17, R2, 0x2, R15 ;  /* 0x0000000202117824 */ /* 0x000fe200078e020f */
[----:B------:R-:W-:Y:S01]  /*dc70*/  PRMT R21, R5, 0x7773, RZ ;  /* 0x0000777305157816 */ /* 0x000fe200000000ff */
[----:B------:R-:W-:Y:S01]  /*dc80*/  @P4 STG.E.U8 desc[UR16][R10.64], R23 ;  /* 0x000000170a004986 */ /* 0x000fe2000c101110 */
[C---:B------:R-:W-:Y:S02]  /*dc90*/  LOP3.LUT R4, R134.reuse, 0xf6, RZ, 0xfc, !PT ;  /* 0x000000f686047812 */ /* 0x040fe400078efcff */
[----:B---3--:R-:W-:Y:S01]  /*dca0*/  LOP3.LUT R13, R134, 0xf8, RZ, 0xfc, !PT ;  /* 0x000000f8860d7812 */ /* 0x008fe200078efcff */
[----:B------:R3:W-:Y:S01]  /*dcb0*/  @P3 STG.E.U8 desc[UR16][R8.64], R21 ;  /* 0x0000001508003986 */ /* 0x0007e2000c101110 */
[----:B-1----:R-:W-:Y:S01]  /*dcc0*/  ISETP.LT.AND P4, PT, R4, UR5, !P0 ;  /* 0x0000000504007c0c */ /* 0x002fe2000c781270 */
[----:B------:R-:W1:Y:S01]  /*dcd0*/  LDCU UR5, c[0x0][0x39c] ;  /* 0x00007380ff0577ac */ /* 0x000e620008000800 */
[----:B------:R-:W-:-:S02]  /*dce0*/  IADD3 R4, P3, PT, R15, R0, RZ ;  /* 0x000000000f047210 */ /* 0x000fc40007f7e0ff */
[----:B------:R-:W-:Y:S02]  /*dcf0*/  IADD3 R12, P6, PT, R17, R0, RZ ;  /* 0x00000000110c7210 */ /* 0x000fe40007fde0ff */
[-C--:B------:R-:W-:Y:S02]  /*dd00*/  LEA.HI.X.SX32 R5, R15, R24.reuse, 0x1, P3 ;  /* 0x000000180f057211 */ /* 0x080fe400018f0eff */
[C---:B------:R-:W-:Y:S02]  /*dd10*/  PRMT R19, R6.reuse, 0x7770, RZ ;  /* 0x0000777006137816 */ /* 0x040fe400000000ff */
[----:B--2---:R-:W-:Y:S01]  /*dd20*/  ISETP.LT.AND P3, PT, R13, UR4, !P0 ;  /* 0x000000040d007c0c */ /* 0x004fe2000c761270 */
[----:B------:R-:W2:Y:S01]  /*dd30*/  LDCU UR4, c[0x0][0x39c] ;  /* 0x00007380ff0477ac */ /* 0x000ea20008000800 */
[----:B------:R-:W-:Y:S01]  /*dd40*/  PRMT R15, R6, 0x7771, RZ ;  /* 0x00007771060f7816 */ /* 0x000fe200000000ff */
[----:B------:R4:W-:Y:S01]  /*dd50*/  @P1 STG.E.U8 desc[UR16][R4.64], R19 ;  /* 0x0000001304001986 */ /* 0x0009e2000c101110 */
[----:B------:R-:W-:Y:S01]  /*dd60*/  LEA.HI.X.SX32 R13, R17, R24, 0x1, P6 ;  /* 0x00000018110d7211 */ /* 0x000fe200030f0eff */
[----:B------:R-:W-:Y:S01]  /*dd70*/  IMAD R17, R2, 0x2, R17 ;  /* 0x0000000202117824 */ /* 0x000fe200078e0211 */
[----:B------:R-:W-:Y:S01]  /*dd80*/  LOP3.LUT R134, R134, 0xfc, RZ, 0xfc, !PT ;  /* 0x000000fc86867812 */ /* 0x000fe200078efcff */
[----:B---3--:R-:W-:Y:S01]  /*dd90*/  VIADD R21, R3, 0xfe ;  /* 0x000000fe03157836 */ /* 0x008fe20000000000 */
[----:B------:R-:W-:Y:S01]  /*dda0*/  PRMT R25, R6, 0x7772, RZ ;  /* 0x0000777206197816 */ /* 0x000fe200000000ff */
[----:B------:R3:W-:Y:S01]  /*ddb0*/  @P2 STG.E.U8 desc[UR16][R12.64], R15 ;  /* 0x0000000f0c002986 */ /* 0x0007e2000c101110 */
[----:B------:R-:W-:Y:S01]  /*ddc0*/  IMAD R11, R2, 0x2, R17 ;  /* 0x00000002020b7824 */ /* 0x000fe200078e0211 */
[----:B------:R-:W-:-:S02]  /*ddd0*/  IADD3 R8, P2, PT, R17, R0, RZ ;  /* 0x0000000011087210 */ /* 0x000fc40007f5e0ff */
[----:B0-----:R-:W-:Y:S01]  /*dde0*/  ISETP.LT.AND P1, PT, R21, UR6, !P0 ;  /* 0x0000000615007c0c */ /* 0x001fe2000c721270 */
[C---:B------:R-:W-:Y:S01]  /*ddf0*/  IMAD R3, R2.reuse, 0x2, R11 ;  /* 0x0000000202037824 */ /* 0x040fe200078e020b */
[----:B------:R-:W-:Y:S02]  /*de00*/  LEA.HI.X.SX32 R9, R17, R24, 0x1, P2 ;  /* 0x0000001811097211 */ /* 0x000fe400010f0eff */
[-C--:B----4-:R-:W-:Y:S02]  /*de10*/  IADD3 R4, P2, PT, R11, R0.reuse, RZ ;  /* 0x000000000b047210 */ /* 0x090fe40007f5e0ff */
[----:B------:R-:W-:Y:S01]  /*de20*/  IADD3 R10, P6, PT, R3, R0, RZ ;  /* 0x00000000030a7210 */ /* 0x000fe20007fde0ff */
[----:B------:R0:W-:Y:S01]  /*de30*/  @P5 STG.E.U8 desc[UR16][R8.64], R25 ;  /* 0x0000001908005986 */ /* 0x0001e2000c101110 */
[----:B---3--:R-:W-:Y:S01]  /*de40*/  IMAD R15, R21, R2, RZ ;  /* 0x00000002150f7224 */ /* 0x008fe200078e02ff */
[-C--:B------:R-:W-:Y:S01]  /*de50*/  LEA.HI.X.SX32 R5, R11, R24.reuse, 0x1, P2 ;  /* 0x000000180b057211 */ /* 0x080fe200010f0eff */
[----:B------:R-:W-:Y:S01]  /*de60*/  IMAD R13, R2, 0x2, R3 ;  /* 0x00000002020d7824 */ /* 0x000fe200078e0203 */
[----:B------:R-:W-:-:S02]  /*de70*/  LEA.HI.X.SX32 R11, R3, R24, 0x1, P6 ;  /* 0x00000018030b7211 */ /* 0x000fc400030f0eff */
[-C--:B------:R-:W-:Y:S01]  /*de80*/  IADD3 R14, P2, PT, R15, R0.reuse, RZ ;  /* 0x000000000f0e7210 */ /* 0x080fe20007f5e0ff */
[----:B------:R-:W-:Y:S01]  /*de90*/  IMAD R3, R2, 0x2, R13 ;  /* 0x0000000202037824 */ /* 0x000fe200078e020d */
[----:B------:R-:W-:Y:S02]  /*dea0*/  IADD3 R12, P6, PT, R13, R0, RZ ;  /* 0x000000000d0c7210 */ /* 0x000fe40007fde0ff */
[-C--:B------:R-:W-:Y:S02]  /*deb0*/  LEA.HI.X.SX32 R15, R15, R24.reuse, 0x1, P2 ;  /* 0x000000180f0f7211 */ /* 0x080fe400010f0eff */
[----:B--2---:R-:W-:Y:S02]  /*dec0*/  ISETP.LT.AND P2, PT, R16, UR4, !P0 ;  /* 0x0000000410007c0c */ /* 0x004fe4000c741270 */
[----:B-1----:R-:W-:Y:S02]  /*ded0*/  ISETP.LT.AND P0, PT, R134, UR5, !P0 ;  /* 0x0000000586007c0c */ /* 0x002fe4000c701270 */
[----:B------:R-:W-:-:S02]  /*dee0*/  LEA.HI.X.SX32 R13, R13, R24, 0x1, P6 ;  /* 0x000000180d0d7211 */ /* 0x000fc400030f0eff */
[----:B------:R-:W-:Y:S02]  /*def0*/  IADD3 R2, P6, PT, R3, R0, RZ ;  /* 0x0000000003027210 */ /* 0x000fe40007fde0ff */
[----:B------:R-:W-:Y:S02]  /*df00*/  PRMT R23, R6, 0x7773, RZ ;  /* 0x0000777306177816 */ /* 0x000fe400000000ff */
[C---:B------:R-:W-:Y:S02]  /*df10*/  PRMT R17, R7.reuse, 0x7773, RZ ;  /* 0x0000777307117816 */ /* 0x040fe400000000ff */
[C---:B------:R-:W-:Y:S01]  /*df20*/  PRMT R19, R7.reuse, 0x7772, RZ ;  /* 0x0000777207137816 */ /* 0x040fe200000000ff */
[----:B------:R0:W-:Y:S01]  /*df30*/  @P4 STG.E.U8 desc[UR16][R4.64], R23 ;  /* 0x0000001704004986 */ /* 0x0001e2000c101110 */
[C---:B------:R-:W-:Y:S02]  /*df40*/  PRMT R21, R7.reuse, 0x7771, RZ ;  /* 0x0000777107157816 */ /* 0x040fe400000000ff */
[----:B------:R-:W-:-:S02]  /*df50*/  PRMT R7, R7, 0x7770, RZ ;  /* 0x0000777007077816 */ /* 0x000fc400000000ff */
[----:B------:R-:W-:-:S03]  /*df60*/  LEA.HI.X.SX32 R3, R3, R24, 0x1, P6 ;  /* 0x0000001803037211 */ /* 0x000fc600030f0eff */
[----:B------:R0:W-:Y:S04]  /*df70*/  @P3 STG.E.U8 desc[UR16][R10.64], R7 ;  /* 0x000000070a003986 */ /* 0x0001e8000c101110 */
[----:B------:R0:W-:Y:S04]  /*df80*/  @P2 STG.E.U8 desc[UR16][R12.64], R21 ;  /* 0x000000150c002986 */ /* 0x0001e8000c101110 */
[----:B------:R0:W-:Y:S04]  /*df90*/  @P0 STG.E.U8 desc[UR16][R2.64], R19 ;  /* 0x0000001302000986 */ /* 0x0001e8000c101110 */
[----:B------:R0:W-:Y:S01]  /*dfa0*/  @P1 STG.E.U8 desc[UR16][R14.64], R17 ;  /* 0x000000110e001986 */ /* 0x0001e2000c101110 */
[----:B------:R-:W-:Y:S06]  /*dfb0*/  BAR.SYNC.DEFER_BLOCKING 0x0 ;  /* 0x0000000000007b1d */ /* 0x000fec0000010000 */
[----:B------:R-:W-:Y:S05]  /*dfc0*/  BRA.U UP0, `(.L_x_13) ;  /* 0x0000000100a07547 */ /* 0x000fea000b800000 */
[----:B------:R-:W1:Y:S01]  /*dfd0*/  S2UR UR5, SR_CgaCtaId ;  /* 0x00000000000579c3 */ /* 0x000e620000008800 */
[----:B------:R-:W-:Y:S01]  /*dfe0*/  NOP ;  /* 0x0000000000007918 */ /* 0x000fe20000000000 */
[----:B------:R-:W-:Y:S01]  /*dff0*/  UMOV UR4, 0x50 ;  /* 0x0000005000047882 */ /* 0x000fe20000000000 */
[----:B------:R-:W-:Y:S02]  /*e000*/  IMAD.U32 R0, RZ, RZ, UR18 ;  /* 0x00000012ff007e24 */ /* 0x000fe4000f8e00ff */
[----:B0-----:R-:W-:Y:S02]  /*e010*/  IMAD.MOV.U32 R3, RZ, RZ, 0xff ;  /* 0x000000ffff037424 */ /* 0x001fe400078e00ff */
[----:B------:R-:W-:Y:S01]  /*e020*/  IMAD.MOV.U32 R7, RZ, RZ, 0x1 ;  /* 0x00000001ff077424 */ /* 0x000fe200078e00ff */
[----:B------:R-:W-:-:S04]  /*e030*/  LOP3.LUT R0, R0, 0xffff, RZ, 0xc0, !PT ;  /* 0x0000ffff00007812 */ /* 0x000fc800078ec0ff */
[----:B------:R-:W-:-:S05]  /*e040*/  SHF.R.U32.HI R0, RZ, 0x5, R0 ;  /* 0x00000005ff007819 */ /* 0x000fca0000011600 */
[----:B------:R-:W-:Y:S01]  /*e050*/  VIADD R2, R0, 0x10 ;  /* 0x0000001000027836 */ /* 0x000fe20000000000 */
[----:B------:R-:W-:Y:S01]  /*e060*/  SHF.L.U32 R0, R3, R0, RZ ;  /* 0x0000000003007219 */ /* 0x000fe200000006ff */
[----:B-1----:R-:W-:-:S03]  /*e070*/  ULEA UR6, UR5, UR4, 0x18 ;  /* 0x0000000405067291 */ /* 0x002fc6000f8ec0ff */
[----:B------:R-:W-:-:S04]  /*e080*/  SHF.L.U32 R3, R7, R2, RZ ;  /* 0x0000000207037219 */ /* 0x000fc800000006ff */
[----:B------:R-:W-:Y:S02]  /*e090*/  LOP3.LUT R0, R3, R0, RZ, 0xfc, !PT ;  /* 0x0000000003007212 */ /* 0x000fe400078efcff */
[----:B------:R-:W0:Y:S02]  /*e0a0*/  LDS R5, [UR6] ;  /* 0x00000006ff057984 */ /* 0x000e240008000800 */
[C---:B------:R-:W-:Y:S02]  /*e0b0*/  LOP3.LUT R2, R0.reuse, 0xffff, RZ, 0xc0, !PT ;  /* 0x0000ffff00027812 */ /* 0x040fe400078ec0ff */
[----:B0-----:R-:W-:-:S04]  /*e0c0*/  LOP3.LUT R3, R0, 0xffff, R5, 0x80, !PT ;  /* 0x0000ffff00037812 */ /* 0x001fc800078e8005 */
[----:B------:R-:W-:-:S13]  /*e0d0*/  ISETP.NE.AND P0, PT, R3, R2, PT ;  /* 0x000000020300720c */ /* 0x000fda0003f05270 */
[----:B------:R-:W-:Y:S05]  /*e0e0*/  @P0 BRA `(.L_x_14) ;  /* 0x0000000000500947 */ /* 0x000fea0003800000 */
[----:B------:R-:W-:Y:S02]  /*e0f0*/  SHF.R.U32.HI R5, RZ, 0x10, R5 ;  /* 0x00000010ff057819 */ /* 0x000fe40000011605 */
[----:B------:R-:W-:-:S04]  /*e100*/  SHF.R.U32.HI R2, RZ, 0x10, R0 ;  /* 0x00000010ff027819 */ /* 0x000fc80000011600 */
[----:B------:R-:W-:-:S04]  /*e110*/  LOP3.LUT R5, R5, R2, RZ, 0xc0, !PT ;  /* 0x0000000205057212 */ /* 0x000fc800078ec0ff */
[----:B------:R-:W-:-:S13]  /*e120*/  ISETP.NE.AND P0, PT, R5, R2, PT ;  /* 0x000000020500720c */ /* 0x000fda0003f05270 */
[----:B------:R-:W-:Y:S05]  /*e130*/  @P0 BRA `(.L_x_15) ;  /* 0x0000000000300947 */ /* 0x000fea0003800000 */
[----:B------:R-:W-:Y:S01]  /*e140*/  R2UR UR4, R0 ;  /* 0x00000000000472ca */ /* 0x000fe200000e0000 */
[----:B------:R-:W-:Y:S01]  /*e150*/  VOTEU.ANY UR5, UPT, PT ;  /* 0x0000000000057886 */ /* 0x000fe200038e0100 */
[----:B------:R-:W0:Y:S01]  /*e160*/  S2R R0, SR_LANEID ;  /* 0x0000000000007919 */ /* 0x000e220000000000 */
[----:B------:R-:W-:-:S10]  /*e170*/  UFLO.U32 UR5, UR5 ;  /* 0x00000005000572bd */ /* 0x000fd400080e0000 */
[----:B------:R-:W-:-:S06]  /*e180*/  ULOP3.LUT UR4, URZ, UR4, URZ, 0x33, !UPT ;  /* 0x00000004ff047292 */ /* 0x000fcc000f8e33ff */
[----:B------:R-:W-:-:S04]  /*e190*/  IMAD.U32 R2, RZ, RZ, UR4 ;  /* 0x00000004ff027e24 */ /* 0x000fc8000f8e00ff */
[----:B------:R-:W1:Y:S02]  /*e1a0*/  REDUX UR7, R2 ;  /* 0x00000000020773c4 */ /* 0x000e640000000000 */
[----:B------:R2:W-:Y:S01]  /*e1b0*/  UTCATOMSWS.AND URZ, UR4 ;  /* 0x0000000400ff79e3 */ /* 0x0005e20008000000 */
[----:B0-----:R-:W-:Y:S01]  /*e1c0*/  ISETP.EQ.U32.AND P0, PT, R0, UR5, PT ;  /* 0x0000000500007c0c */ /* 0x001fe2000bf02070 */
[----:B-1----:R-:W-:-:S12]  /*e1d0*/  IMAD.U32 R0, RZ, RZ, UR7 ;  /* 0x00000007ff007e24 */ /* 0x002fd8000f8e00ff */
[----:B------:R2:W-:Y:S01]  /*e1e0*/  @P0 ATOMS.AND RZ, [UR6], R0 ;  /* 0x00000000ffff098c */ /* 0x0005e2000a800006 */
[----:B------:R-:W-:Y:S05]  /*e1f0*/  BRA `(.L_x_13) ;  /* 0x0000000000147947 */ /* 0x000fea0003800000 */
.L_x_15:
[----:B------:R-:W-:-:S07]  /*e200*/  MOV R2, 0xe220 ;  /* 0x0000e22000027802 */ /* 0x000fce0000000f00 */
[----:B------:R-:W-:Y:S05]  /*e210*/  CALL.REL.NOINC `($__internal_0_$__cuda_sm10x_tcgen05_guardrail_trap_col_being_dealloced_not_returned_by_alloc) ;  /* 0x00000000002c7944 */ /* 0x000fea0003c00000 */
[----:B------:R-:W-:Y:S05]  /*e220*/  BRA `(.L_x_13) ;  /* 0x0000000000087947 */ /* 0x000fea0003800000 */
.L_x_14:
[----:B------:R-:W-:-:S07]  /*e230*/  MOV R2, 0xe250 ;  /* 0x0000e25000027802 */ /* 0x000fce0000000f00 */
[----:B------:R-:W-:Y:S05]  /*e240*/  CALL.REL.NOINC `($__internal_2_$__cuda_sm10x_tcgen05_guardrail_trap_unallocated_columns_being_dealloced) ;  /* 0x0000000000387944 */ /* 0x000fea0003c00000 */
.L_x_13:
[----:B------:R-:W-:Y:S01]  /*e250*/  NOP ;  /* 0x0000000000007918 */ /* 0x000fe20000000000 */
[----:B--2---:R-:W-:Y:S05]  /*e260*/  EXIT ;  /* 0x000000000000794d */ /* 0x004fea0003800000 */
.L_x_8:
[----:B------:R-:W0:Y:S02]  /*e270*/  SYNCS.PHASECHK.TRANS64.TRYWAIT P2, [UR13], R123 ;  /* 0x0000007bff0075a7 */ /* 0x000e24000804110d */
[----:B0-----:R-:W-:Y:S05]  /*e280*/  @!P2 BRA `(.L_x_8) ;  /* 0xfffffffc00f8a947 */ /* 0x001fea000383ffff */
[----:B------:R-:W-:Y:S05]  /*e290*/  BRA `(.L_x_16) ;  /* 0xffffff8c00647947 */ /* 0x000fea000383ffff */
.L_x_12:
[----:B------:R-:W2:Y:S02]  /*e2a0*/  SYNCS.PHASECHK.TRANS64.TRYWAIT P0, [UR13], R4 ;  /* 0x00000004ff0075a7 */ /* 0x000ea4000800110d */
[----:B--2---:R-:W-:Y:S05]  /*e2b0*/  @!P0 BRA `(.L_x_12) ;  /* 0xfffffffc00f88947 */ /* 0x004fea000383ffff */
[----:B------:R-:W-:Y:S05]  /*e2c0*/  BRA `(.L_x_11) ;  /* 0xffffffa4005c7947 */ /* 0x000fea000383ffff */
        .weak           $__internal_0_$__cuda_sm10x_tcgen05_guardrail_trap_col_being_dealloced_not_returned_by_alloc
        .type           $__internal_0_$__cuda_sm10x_tcgen05_guardrail_trap_col_being_dealloced_not_returned_by_alloc,@function
        .size           $__internal_0_$__cuda_sm10x_tcgen05_guardrail_trap_col_being_dealloced_not_returned_by_alloc,($__internal_1_$__cuda_sm10x_tcgen05_guardrail_trap_phase_invalid_during_alloc - $__internal_0_$__cuda_sm10x_tcgen05_guardrail_trap_col_being_dealloced_not_returned_by_alloc)
$__internal_0_$__cuda_sm10x_tcgen05_guardrail_trap_col_being_dealloced_not_returned_by_alloc:
[----:B------:R-:W-:Y:S05]  /*e2d0*/  BPT.TRAP 0x1 ;  /* 0x000000040000795c */ /* 0x000fea0000300000 */
[----:B------:R-:W-:-:S04]  /*e2e0*/  IMAD.MOV.U32 R3, RZ, RZ, 0x0 ;  /* 0x00000000ff037424 */ /* 0x000fc800078e00ff */
[----:B------:R-:W-:Y:S05]  /*e2f0*/  RET.REL.NODEC R2 `(matmul_kernel) ;  /* 0xffffff1c02407950 */ /* 0x000fea0003c3ffff */
        .weak           $__internal_1_$__cuda_sm10x_tcgen05_guardrail_trap_phase_invalid_during_alloc
        .type           $__internal_1_$__cuda_sm10x_tcgen05_guardrail_trap_phase_invalid_during_alloc,@function
        .size           $__internal_1_$__cuda_sm10x_tcgen05_guardrail_trap_phase_invalid_during_alloc,($__internal_2_$__cuda_sm10x_tcgen05_guardrail_trap_unallocated_columns_being_dealloced - $__internal_1_$__cuda_sm10x_tcgen05_guardrail_trap_phase_invalid_during_alloc)
$__internal_1_$__cuda_sm10x_tcgen05_guardrail_trap_phase_invalid_during_alloc:
[----:B------:R-:W-:Y:S05]  /*e300*/  BPT.TRAP 0x1 ;  /* 0x000000040000795c */ /* 0x000fea0000300000 */
[----:B------:R-:W-:-:S04]  /*e310*/  IMAD.MOV.U32 R5, RZ, RZ, 0x0 ;  /* 0x00000000ff057424 */ /* 0x000fc800078e00ff */
[----:B------:R-:W-:Y:S05]  /*e320*/  RET.REL.NODEC R4 `(matmul_kernel) ;  /* 0xffffff1c04347950 */ /* 0x000fea0003c3ffff */
        .weak           $__internal_2_$__cuda_sm10x_tcgen05_guardrail_trap_unallocated_columns_being_dealloced
        .type           $__internal_2_$__cuda_sm10x_tcgen05_guardrail_trap_unallocated_columns_being_dealloced,@function
        .size           $__internal_2_$__cuda_sm10x_tcgen05_guardrail_trap_unallocated_columns_being_dealloced,(.L_x_20 - $__internal_2_$__cuda_sm10x_tcgen05_guardrail_trap_unallocated_columns_being_dealloced)
$__internal_2_$__cuda_sm10x_tcgen05_guardrail_trap_unallocated_columns_being_dealloced:
[----:B------:R-:W-:Y:S05]  /*e330*/  BPT.TRAP 0x1 ;  /* 0x000000040000795c */ /* 0x000fea0000300000 */
[----:B------:R-:W-:-:S04]  /*e340*/  IMAD.MOV.U32 R3, RZ, RZ, 0x0 ;  /* 0x00000000ff037424 */ /* 0x000fc800078e00ff */
[----:B------:R-:W-:Y:S05]  /*e350*/  RET.REL.NODEC R2 `(matmul_kernel) ;  /* 0xffffff1c02287950 */ /* 0x000fea0003c3ffff */
.L_x_17:
[----:B------:R-:W-:-:S00]  /*e360*/  BRA `(.L_x_17) ;  /* 0xfffffffc00fc7947 */ /* 0x000fc0000383ffff */
[----:B------:R-:W-:-:S00]  /*e370*/  NOP ;  /* 0x0000000000007918 */ /* 0x000fc00000000000 */
        /* <DEDUP_REMOVED lines=8> */
.L_x_20:


//--------------------- .nv.shared.matmul_kernel  --------------------------
	.section	.nv.shared.matmul_kernel,"aw",@nobits
	.sectionflags	@""
	.align	16
	.zero		1024


//--------------------- .nv.shared.reserved.0     --------------------------
	.section	.nv.shared.reserved.0,"aw",@nobits
	.align	8
	.weak		__nv_reservedSMEM_offset_0_alias
	.size		__nv_reservedSMEM_offset_0_alias, 0, 64
	.other		__nv_reservedSMEM_offset_0_alias,@"STO_CUDA_RESERVED_SHARED STV_DEFAULT"
__nv_reservedSMEM_offset_0_alias:
	.zero		0
.nv.shared.reserved.0:
	.zero		64
	.weak		__nv_reservedSMEM_allocation_phase
	.type		__nv_reservedSMEM_allocation_phase,@object
	.size		__nv_reservedSMEM_allocation_phase,(.L_0 - __nv_reservedSMEM_allocation_phase)
__nv_reservedSMEM_allocation_phase:
	.zero		1
.L_0:
	.zero		7
	.weak		__nv_reservedSMEM_devtool_atexit_pc
	.type		__nv_reservedSMEM_devtool_atexit_pc,@object
	.size		__nv_reservedSMEM_devtool_atexit_pc,(__nv_reservedSMEM_allocation_mask - __nv_reservedSMEM_devtool_atexit_pc)
__nv_reservedSMEM_devtool_atexit_pc:
	.zero		8
	.weak		__nv_reservedSMEM_allocation_mask
	.type		__nv_reservedSMEM_allocation_mask,@object
	.size		__nv_reservedSMEM_allocation_mask,(.L_2 - __nv_reservedSMEM_allocation_mask)
__nv_reservedSMEM_allocation_mask:
	.zero		4
.L_2:


//--------------------- .nv.constant0.matmul_kernel --------------------------
	.section	.nv.constant0.matmul_kernel,"a",@progbits
	.sectionflags	@""
	.align	4
.nv.constant0.matmul_kernel:
	.zero		976


//--------------------- SYMBOLS --------------------------

	.type		.nv.reservedSmem.offset0,@object
	.size		.nv.reservedSmem.offset0,0x4
	.type		.nv.reservedSmem.cap,@object
	.size		.nv.reservedSmem.cap,0x4
